	.target	sm_100a

	.elftype	@"ET_EXEC"


//--------------------- .note.nv.tkinfo           --------------------------
	.section	.note.nv.tkinfo,"",@"SHT_NOTE"
	.sectionflags	@"SHF_NOTE_NV_TKINFO"
	.tkinfo
        /*0018*/ 	.word	0x00000002
        /*0030*/ 	.string	""
        /*0030*/ 	.string	"ptxas"
        /*0030*/ 	.string	"Cuda compilation tools, release 13.0, V13.0.88"
        /*0030*/ 	.string	"Build cuda_13.0.r13.0/compiler.36424714_0"
        /*0030*/ 	.string	"-arch sm_100a -m 64 "



//--------------------- .note.nv.cuinfo           --------------------------
	.section	.note.nv.cuinfo,"",@"SHT_NOTE"
	.sectionflags	@"SHF_NOTE_NV_CUINFO"
        /*0018*/ 	.short	0x0002
        /*001a*/ 	.short	0x0064
        /*001c*/ 	.short	0x0082
	.zero		2


//--------------------- .nv.info                  --------------------------
	.section	.nv.info,"",@"SHT_CUDA_INFO"
	.align	4


	//----- nvinfo : EIATTR_REGCOUNT
	.align		4
        /*0000*/ 	.byte	0x04, 0x2f
        /*0002*/ 	.short	(.L_1 - .L_0)
	.align		4
.L_0:
        /*0004*/ 	.word	index@(_ZN13group_norm_v214gn_cuda_kernelI6__halfLi320ELi1ELi16ELi40ELi256ELb1ELi256ELi40ELi40ELi4ELb0ELi148ELb0ELb0ENS_16CompileConditionILi1000EEEEEvPT_PKS4_S7_S7_flPfS8_Pj)
        /*0008*/ 	.word	0x00000050


	//----- nvinfo : EIATTR_FRAME_SIZE
	.align		4
.L_1:
        /*000c*/ 	.byte	0x04, 0x11
        /*000e*/ 	.short	(.L_3 - .L_2)
	.align		4
.L_2:
        /*0010*/ 	.word	index@(_ZN13group_norm_v214gn_cuda_kernelI6__halfLi320ELi1ELi16ELi40ELi256ELb1ELi256ELi40ELi40ELi4ELb0ELi148ELb0ELb0ENS_16CompileConditionILi1000EEEEEvPT_PKS4_S7_S7_flPfS8_Pj)
        /*0014*/ 	.word	0x00000000


	//----- nvinfo : EIATTR_REGCOUNT
	.align		4
.L_3:
        /*0018*/ 	.byte	0x04, 0x2f
        /*001a*/ 	.short	(.L_5 - .L_4)
	.align		4
.L_4:
        /*001c*/ 	.word	index@(_ZN13group_norm_v214gn_cuda_kernelI6__halfLi320ELi1ELi16ELi40ELi256ELb1ELi256ELi40ELi40ELi4ELb0ELi116ELb0ELb0ENS_16CompileConditionILi1000EEEEEvPT_PKS4_S7_S7_flPfS8_Pj)
        /*0020*/ 	.word	0x00000050


	//----- nvinfo : EIATTR_FRAME_SIZE
	.align		4
.L_5:
        /*0024*/ 	.byte	0x04, 0x11
        /*0026*/ 	.short	(.L_7 - .L_6)
	.align		4
.L_6:
        /*0028*/ 	.word	index@(_ZN13group_norm_v214gn_cuda_kernelI6__halfLi320ELi1ELi16ELi40ELi256ELb1ELi256ELi40ELi40ELi4ELb0ELi116ELb0ELb0ENS_16CompileConditionILi1000EEEEEvPT_PKS4_S7_S7_flPfS8_Pj)
        /*002c*/ 	.word	0x00000000


	//----- nvinfo : EIATTR_REGCOUNT
	.align		4
.L_7:
        /*0030*/ 	.byte	0x04, 0x2f
        /*0032*/ 	.short	(.L_9 - .L_8)
	.align		4
.L_8:
        /*0034*/ 	.word	index@(_ZN13group_norm_v214gn_cuda_kernelI6__halfLi320ELi1ELi32ELi20ELi256ELb0ELi256ELi20ELi20ELi4ELb0ELi148ELb0ELb0ENS_16CompileConditionILi1000EEEEEvPT_PKS4_S7_S7_flPfS8_Pj)
        /*0038*/ 	.word	0x00000028


	//----- nvinfo : EIATTR_FRAME_SIZE
	.align		4
.L_9:
        /*003c*/ 	.byte	0x04, 0x11
        /*003e*/ 	.short	(.L_11 - .L_10)
	.align		4
.L_10:
        /*0040*/ 	.word	index@(_ZN13group_norm_v214gn_cuda_kernelI6__halfLi320ELi1ELi32ELi20ELi256ELb0ELi256ELi20ELi20ELi4ELb0ELi148ELb0ELb0ENS_16CompileConditionILi1000EEEEEvPT_PKS4_S7_S7_flPfS8_Pj)
        /*0044*/ 	.word	0x00000000


	//----- nvinfo : EIATTR_REGCOUNT
	.align		4
.L_11:
        /*0048*/ 	.byte	0x04, 0x2f
        /*004a*/ 	.short	(.L_13 - .L_12)
	.align		4
.L_12:
        /*004c*/ 	.word	index@(_ZN13group_norm_v214gn_cuda_kernelI6__halfLi320ELi1ELi32ELi20ELi256ELb0ELi256ELi20ELi20ELi4ELb0ELi116ELb0ELb0ENS_16CompileConditionILi1000EEEEEvPT_PKS4_S7_S7_flPfS8_Pj)
        /*0050*/ 	.word	0x00000028


	//----- nvinfo : EIATTR_FRAME_SIZE
	.align		4
.L_13:
        /*0054*/ 	.byte	0x04, 0x11
        /*0056*/ 	.short	(.L_15 - .L_14)
	.align		4
.L_14:
        /*0058*/ 	.word	index@(_ZN13group_norm_v214gn_cuda_kernelI6__halfLi320ELi1ELi32ELi20ELi256ELb0ELi256ELi20ELi20ELi4ELb0ELi116ELb0ELb0ENS_16CompileConditionILi1000EEEEEvPT_PKS4_S7_S7_flPfS8_Pj)
        /*005c*/ 	.word	0x00000000


	//----- nvinfo : EIATTR_REGCOUNT
	.align		4
.L_15:
        /*0060*/ 	.byte	0x04, 0x2f
        /*0062*/ 	.short	(.L_17 - .L_16)
	.align		4
.L_16:
        /*0064*/ 	.word	index@(_ZN13group_norm_v218gn_bwd_cuda_kernelI6__halfLi320ELi1ELi16ELi40ELi256ELb1ELb1ELi64ELi320ELi320ELi4ELb1ELi36ELb0ELb0ELNS_15WgradSyncMethodE3ENS_16CompileConditionILi1000EEEEEvPT_S6_S6_PKS5_S8_S8_S8_PKfflPfPj)
        /*0068*/ 	.word	0x000000a8


	//----- nvinfo : EIATTR_FRAME_SIZE
	.align		4
.L_17:
        /*006c*/ 	.byte	0x04, 0x11
        /*006e*/ 	.short	(.L_19 - .L_18)
	.align		4
.L_18:
        /*0070*/ 	.word	index@(_ZN13group_norm_v218gn_bwd_cuda_kernelI6__halfLi320ELi1ELi16ELi40ELi256ELb1ELb1ELi64ELi320ELi320ELi4ELb1ELi36ELb0ELb0ELNS_15WgradSyncMethodE3ENS_16CompileConditionILi1000EEEEEvPT_S6_S6_PKS5_S8_S8_S8_PKfflPfPj)
        /*0074*/ 	.word	0x00000028


	//----- nvinfo : EIATTR_REGCOUNT
	.align		4
.L_19:
        /*0078*/ 	.byte	0x04, 0x2f
        /*007a*/ 	.short	(.L_21 - .L_20)
	.align		4
.L_20:
        /*007c*/ 	.word	index@(_ZN13group_norm_v218gn_bwd_cuda_kernelI6__halfLi320ELi3ELi16ELi40ELi256ELb1ELb1ELi32ELi320ELi320ELi4ELb1ELi42ELb0ELb0ELNS_15WgradSyncMethodE3ENS_16CompileConditionILi1000EEEEEvPT_S6_S6_PKS5_S8_S8_S8_PKfflPfPj)
        /*0080*/ 	.word	0x00000040


	//----- nvinfo : EIATTR_FRAME_SIZE
	.align		4
.L_21:
        /*0084*/ 	.byte	0x04, 0x11
        /*0086*/ 	.short	(.L_23 - .L_22)
	.align		4
.L_22:
        /*0088*/ 	.word	index@(_ZN13group_norm_v218gn_bwd_cuda_kernelI6__halfLi320ELi3ELi16ELi40ELi256ELb1ELb1ELi32ELi320ELi320ELi4ELb1ELi42ELb0ELb0ELNS_15WgradSyncMethodE3ENS_16CompileConditionILi1000EEEEEvPT_S6_S6_PKS5_S8_S8_S8_PKfflPfPj)
        /*008c*/ 	.word	0x000000f0


	//----- nvinfo : EIATTR_REGCOUNT
	.align		4
.L_23:
        /*0090*/ 	.byte	0x04, 0x2f
        /*0092*/ 	.short	(.L_25 - .L_24)
	.align		4
.L_24:
        /*0094*/ 	.word	index@(_ZN13group_norm_v218gn_bwd_cuda_kernelI6__halfLi320ELi1ELi16ELi40ELi256ELb1ELb1ELi32ELi320ELi320ELi4ELb1ELi18ELb0ELb0ELNS_15WgradSyncMethodE3ENS_16CompileConditionILi1000EEEEEvPT_S6_S6_PKS5_S8_S8_S8_PKfflPfPj)
        /*0098*/ 	.word	0x000000a7


	//----- nvinfo : EIATTR_FRAME_SIZE
	.align		4
.L_25:
        /*009c*/ 	.byte	0x04, 0x11
        /*009e*/ 	.short	(.L_27 - .L_26)
	.align		4
.L_26:
        /*00a0*/ 	.word	index@(_ZN13group_norm_v218gn_bwd_cuda_kernelI6__halfLi320ELi1ELi16ELi40ELi256ELb1ELb1ELi32ELi320ELi320ELi4ELb1ELi18ELb0ELb0ELNS_15WgradSyncMethodE3ENS_16CompileConditionILi1000EEEEEvPT_S6_S6_PKS5_S8_S8_S8_PKfflPfPj)
        /*00a4*/ 	.word	0x00000000


	//----- nvinfo : EIATTR_REGCOUNT
	.align		4
.L_27:
        /*00a8*/ 	.byte	0x04, 0x2f
        /*00aa*/ 	.short	(.L_29 - .L_28)
	.align		4
.L_28:
        /*00ac*/ 	.word	index@(_ZN13group_norm_v218gn_bwd_cuda_kernelI6__halfLi320ELi3ELi16ELi40ELi256ELb1ELb1ELi16ELi320ELi320ELi4ELb1ELi20ELb0ELb0ELNS_15WgradSyncMethodE3ENS_16CompileConditionILi1000EEEEEvPT_S6_S6_PKS5_S8_S8_S8_PKfflPfPj)
        /*00b0*/ 	.word	0x00000040


	//----- nvinfo : EIATTR_FRAME_SIZE
	.align		4
.L_29:
        /*00b4*/ 	.byte	0x04, 0x11
        /*00b6*/ 	.short	(.L_31 - .L_30)
	.align		4
.L_30:
        /*00b8*/ 	.word	index@(_ZN13group_norm_v218gn_bwd_cuda_kernelI6__halfLi320ELi3ELi16ELi40ELi256ELb1ELb1ELi16ELi320ELi320ELi4ELb1ELi20ELb0ELb0ELNS_15WgradSyncMethodE3ENS_16CompileConditionILi1000EEEEEvPT_S6_S6_PKS5_S8_S8_S8_PKfflPfPj)
        /*00bc*/ 	.word	0x00000000


	//----- nvinfo : EIATTR_REGCOUNT
	.align		4
.L_31:
        /*00c0*/ 	.byte	0x04, 0x2f
        /*00c2*/ 	.short	(.L_33 - .L_32)
	.align		4
.L_32:
        /*00c4*/ 	.word	index@(_ZN13group_norm_v218gn_bwd_cuda_kernelI6__halfLi320ELi1ELi16ELi40ELi256ELb1ELb1ELi16ELi320ELi320ELi4ELb1ELi8ELb0ELb0ELNS_15WgradSyncMethodE3ENS_16CompileConditionILi1000EEEEEvPT_S6_S6_PKS5_S8_S8_S8_PKfflPfPj)
        /*00c8*/ 	.word	0x00000079


	//----- nvinfo : EIATTR_FRAME_SIZE
	.align		4
.L_33:
        /*00cc*/ 	.byte	0x04, 0x11
        /*00ce*/ 	.short	(.L_35 - .L_34)
	.align		4
.L_34:
        /*00d0*/ 	.word	index@(_ZN13group_norm_v218gn_bwd_cuda_kernelI6__halfLi320ELi1ELi16ELi40ELi256ELb1ELb1ELi16ELi320ELi320ELi4ELb1ELi8ELb0ELb0ELNS_15WgradSyncMethodE3ENS_16CompileConditionILi1000EEEEEvPT_S6_S6_PKS5_S8_S8_S8_PKfflPfPj)
        /*00d4*/ 	.word	0x00000000


	//----- nvinfo : EIATTR_REGCOUNT
	.align		4
.L_35:
        /*00d8*/ 	.byte	0x04, 0x2f
        /*00da*/ 	.short	(.L_37 - .L_36)
	.align		4
.L_36:
        /*00dc*/ 	.word	index@(_ZN13group_norm_v218gn_bwd_cuda_kernelI6__halfLi320ELi3ELi16ELi40ELi256ELb1ELb1ELi8ELi320ELi320ELi4ELb1ELi10ELb0ELb0ELNS_15WgradSyncMethodE3ENS_16CompileConditionILi1000EEEEEvPT_S6_S6_PKS5_S8_S8_S8_PKfflPfPj)
        /*00e0*/ 	.word	0x00000040


	//----- nvinfo : EIATTR_FRAME_SIZE
	.align		4
.L_37:
        /*00e4*/ 	.byte	0x04, 0x11
        /*00e6*/ 	.short	(.L_39 - .L_38)
	.align		4
.L_38:
        /*00e8*/ 	.word	index@(_ZN13group_norm_v218gn_bwd_cuda_kernelI6__halfLi320ELi3ELi16ELi40ELi256ELb1ELb1ELi8ELi320ELi320ELi4ELb1ELi10ELb0ELb0ELNS_15WgradSyncMethodE3ENS_16CompileConditionILi1000EEEEEvPT_S6_S6_PKS5_S8_S8_S8_PKfflPfPj)
        /*00ec*/ 	.word	0x00000000


	//----- nvinfo : EIATTR_REGCOUNT
	.align		4
.L_39:
        /*00f0*/ 	.byte	0x04, 0x2f
        /*00f2*/ 	.short	(.L_41 - .L_40)
	.align		4
.L_40:
        /*00f4*/ 	.word	index@(_ZN13group_norm_v218gn_bwd_cuda_kernelI6__halfLi320ELi1ELi16ELi40ELi256ELb1ELb1ELi8ELi320ELi320ELi4ELb1ELi4ELb0ELb0ELNS_15WgradSyncMethodE3ENS_16CompileConditionILi1000EEEEEvPT_S6_S6_PKS5_S8_S8_S8_PKfflPfPj)
        /*00f8*/ 	.word	0x00000060


	//----- nvinfo : EIATTR_FRAME_SIZE
	.align		4
.L_41:
        /*00fc*/ 	.byte	0x04, 0x11
        /*00fe*/ 	.short	(.L_43 - .L_42)
	.align		4
.L_42:
        /*0100*/ 	.word	index@(_ZN13group_norm_v218gn_bwd_cuda_kernelI6__halfLi320ELi1ELi16ELi40ELi256ELb1ELb1ELi8ELi320ELi320ELi4ELb1ELi4ELb0ELb0ELNS_15WgradSyncMethodE3ENS_16CompileConditionILi1000EEEEEvPT_S6_S6_PKS5_S8_S8_S8_PKfflPfPj)
        /*0104*/ 	.word	0x00000000


	//----- nvinfo : EIATTR_REGCOUNT
	.align		4
.L_43:
        /*0108*/ 	.byte	0x04, 0x2f
        /*010a*/ 	.short	(.L_45 - .L_44)
	.align		4
.L_44:
        /*010c*/ 	.word	index@(_ZN13group_norm_v218gn_bwd_cuda_kernelI6__halfLi320ELi3ELi16ELi40ELi256ELb1ELb1ELi4ELi320ELi320ELi4ELb1ELi4ELb0ELb0ELNS_15WgradSyncMethodE3ENS_16CompileConditionILi1000EEEEEvPT_S6_S6_PKS5_S8_S8_S8_PKfflPfPj)
        /*0110*/ 	.word	0x00000040


	//----- nvinfo : EIATTR_FRAME_SIZE
	.align		4
.L_45:
        /*0114*/ 	.byte	0x04, 0x11
        /*0116*/ 	.short	(.L_47 - .L_46)
	.align		4
.L_46:
        /*0118*/ 	.word	index@(_ZN13group_norm_v218gn_bwd_cuda_kernelI6__halfLi320ELi3ELi16ELi40ELi256ELb1ELb1ELi4ELi320ELi320ELi4ELb1ELi4ELb0ELb0ELNS_15WgradSyncMethodE3ENS_16CompileConditionILi1000EEEEEvPT_S6_S6_PKS5_S8_S8_S8_PKfflPfPj)
        /*011c*/ 	.word	0x00000000


	//----- nvinfo : EIATTR_REGCOUNT
	.align		4
.L_47:
        /*0120*/ 	.byte	0x04, 0x2f
        /*0122*/ 	.short	(.L_49 - .L_48)
	.align		4
.L_48:
        /*0124*/ 	.word	index@(_ZN13group_norm_v218gn_bwd_cuda_kernelI6__halfLi320ELi1ELi16ELi40ELi256ELb1ELb1ELi4ELi320ELi320ELi4ELb1ELi2ELb0ELb0ELNS_15WgradSyncMethodE3ENS_16CompileConditionILi1000EEEEEvPT_S6_S6_PKS5_S8_S8_S8_PKfflPfPj)
        /*0128*/ 	.word	0x0000005a


	//----- nvinfo : EIATTR_FRAME_SIZE
	.align		4
.L_49:
        /*012c*/ 	.byte	0x04, 0x11
        /*012e*/ 	.short	(.L_51 - .L_50)
	.align		4
.L_50:
        /*0130*/ 	.word	index@(_ZN13group_norm_v218gn_bwd_cuda_kernelI6__halfLi320ELi1ELi16ELi40ELi256ELb1ELb1ELi4ELi320ELi320ELi4ELb1ELi2ELb0ELb0ELNS_15WgradSyncMethodE3ENS_16CompileConditionILi1000EEEEEvPT_S6_S6_PKS5_S8_S8_S8_PKfflPfPj)
        /*0134*/ 	.word	0x00000000


	//----- nvinfo : EIATTR_REGCOUNT
	.align		4
.L_51:
        /*0138*/ 	.byte	0x04, 0x2f
        /*013a*/ 	.short	(.L_53 - .L_52)
	.align		4
.L_52:
        /*013c*/ 	.word	index@(_ZN13group_norm_v218gn_bwd_cuda_kernelI6__halfLi320ELi3ELi16ELi40ELi256ELb1ELb1ELi2ELi320ELi320ELi2ELb1ELi2ELb0ELb0ELNS_15WgradSyncMethodE3ENS_16CompileConditionILi1000EEEEEvPT_S6_S6_PKS5_S8_S8_S8_PKfflPfPj)
        /*0140*/ 	.word	0x00000040


	//----- nvinfo : EIATTR_FRAME_SIZE
	.align		4
.L_53:
        /*0144*/ 	.byte	0x04, 0x11
        /*0146*/ 	.short	(.L_55 - .L_54)
	.align		4
.L_54:
        /*0148*/ 	.word	index@(_ZN13group_norm_v218gn_bwd_cuda_kernelI6__halfLi320ELi3ELi16ELi40ELi256ELb1ELb1ELi2ELi320ELi320ELi2ELb1ELi2ELb0ELb0ELNS_15WgradSyncMethodE3ENS_16CompileConditionILi1000EEEEEvPT_S6_S6_PKS5_S8_S8_S8_PKfflPfPj)
        /*014c*/ 	.word	0x00000000


	//----- nvinfo : EIATTR_REGCOUNT
	.align		4
.L_55:
        /*0150*/ 	.byte	0x04, 0x2f
        /*0152*/ 	.short	(.L_57 - .L_56)
	.align		4
.L_56:
        /*0154*/ 	.word	index@(_ZN13group_norm_v218gn_bwd_cuda_kernelI6__halfLi320ELi1ELi32ELi20ELi256ELb0ELb1ELi256ELi20ELi20ELi4ELb1ELi128ELb0ELb0ELNS_15WgradSyncMethodE3ENS_16CompileConditionILi1000EEEEEvPT_S6_S6_PKS5_S8_S8_S8_PKfflPfPj)
        /*0158*/ 	.word	0x00000075


	//----- nvinfo : EIATTR_FRAME_SIZE
	.align		4
.L_57:
        /*015c*/ 	.byte	0x04, 0x11
        /*015e*/ 	.short	(.L_59 - .L_58)
	.align		4
.L_58:
        /*0160*/ 	.word	index@(_ZN13group_norm_v218gn_bwd_cuda_kernelI6__halfLi320ELi1ELi32ELi20ELi256ELb0ELb1ELi256ELi20ELi20ELi4ELb1ELi128ELb0ELb0ELNS_15WgradSyncMethodE3ENS_16CompileConditionILi1000EEEEEvPT_S6_S6_PKS5_S8_S8_S8_PKfflPfPj)
        /*0164*/ 	.word	0x00000000


	//----- nvinfo : EIATTR_REGCOUNT
	.align		4
.L_59:
        /*0168*/ 	.byte	0x04, 0x2f
        /*016a*/ 	.short	(.L_61 - .L_60)
	.align		4
.L_60:
        /*016c*/ 	.word	index@(_ZN13group_norm_v218gn_bwd_cuda_kernelI6__halfLi320ELi1ELi32ELi20ELi256ELb0ELb1ELi256ELi20ELi20ELi4ELb1ELi96ELb0ELb0ELNS_15WgradSyncMethodE3ENS_16CompileConditionILi1000EEEEEvPT_S6_S6_PKS5_S8_S8_S8_PKfflPfPj)
        /*0170*/ 	.word	0x00000075


	//----- nvinfo : EIATTR_FRAME_SIZE
	.align		4
.L_61:
        /*0174*/ 	.byte	0x04, 0x11
        /*0176*/ 	.short	(.L_63 - .L_62)
	.align		4
.L_62:
        /*0178*/ 	.word	index@(_ZN13group_norm_v218gn_bwd_cuda_kernelI6__halfLi320ELi1ELi32ELi20ELi256ELb0ELb1ELi256ELi20ELi20ELi4ELb1ELi96ELb0ELb0ELNS_15WgradSyncMethodE3ENS_16CompileConditionILi1000EEEEEvPT_S6_S6_PKS5_S8_S8_S8_PKfflPfPj)
        /*017c*/ 	.word	0x00000000


	//----- nvinfo : EIATTR_REGCOUNT
	.align		4
.L_63:
        /*0180*/ 	.byte	0x04, 0x2f
        /*0182*/ 	.short	(.L_65 - .L_64)
	.align		4
.L_64:
        /*0184*/ 	.word	index@(_ZN13group_norm_v214gn_cuda_kernelI13__nv_bfloat16Li320ELi1ELi16ELi40ELi256ELb1ELi256ELi40ELi40ELi4ELb0ELi148ELb0ELb0ENS_16CompileConditionILi1000EEEEEvPT_PKS4_S7_S7_flPfS8_Pj)
        /*0188*/ 	.word	0x00000050


	//----- nvinfo : EIATTR_FRAME_SIZE
	.align		4
.L_65:
        /*018c*/ 	.byte	0x04, 0x11
        /*018e*/ 	.short	(.L_67 - .L_66)
	.align		4
.L_66:
        /*0190*/ 	.word	index@(_ZN13group_norm_v214gn_cuda_kernelI13__nv_bfloat16Li320ELi1ELi16ELi40ELi256ELb1ELi256ELi40ELi40ELi4ELb0ELi148ELb0ELb0ENS_16CompileConditionILi1000EEEEEvPT_PKS4_S7_S7_flPfS8_Pj)
        /*0194*/ 	.word	0x00000000


	//----- nvinfo : EIATTR_REGCOUNT
	.align		4
.L_67:
        /*0198*/ 	.byte	0x04, 0x2f
        /*019a*/ 	.short	(.L_69 - .L_68)
	.align		4
.L_68:
        /*019c*/ 	.word	index@(_ZN13group_norm_v214gn_cuda_kernelI13__nv_bfloat16Li320ELi1ELi16ELi40ELi256ELb1ELi256ELi40ELi40ELi4ELb0ELi116ELb0ELb0ENS_16CompileConditionILi1000EEEEEvPT_PKS4_S7_S7_flPfS8_Pj)
        /*01a0*/ 	.word	0x00000050


	//----- nvinfo : EIATTR_FRAME_SIZE
	.align		4
.L_69:
        /*01a4*/ 	.byte	0x04, 0x11
        /*01a6*/ 	.short	(.L_71 - .L_70)
	.align		4
.L_70:
        /*01a8*/ 	.word	index@(_ZN13group_norm_v214gn_cuda_kernelI13__nv_bfloat16Li320ELi1ELi16ELi40ELi256ELb1ELi256ELi40ELi40ELi4ELb0ELi116ELb0ELb0ENS_16CompileConditionILi1000EEEEEvPT_PKS4_S7_S7_flPfS8_Pj)
        /*01ac*/ 	.word	0x00000000


	//----- nvinfo : EIATTR_REGCOUNT
	.align		4
.L_71:
        /*01b0*/ 	.byte	0x04, 0x2f
        /*01b2*/ 	.short	(.L_73 - .L_72)
	.align		4
.L_72:
        /*01b4*/ 	.word	index@(_ZN13group_norm_v214gn_cuda_kernelI13__nv_bfloat16Li320ELi1ELi32ELi20ELi256ELb0ELi256ELi20ELi20ELi4ELb0ELi148ELb0ELb0ENS_16CompileConditionILi1000EEEEEvPT_PKS4_S7_S7_flPfS8_Pj)
        /*01b8*/ 	.word	0x00000028


	//----- nvinfo : EIATTR_FRAME_SIZE
	.align		4
.L_73:
        /*01bc*/ 	.byte	0x04, 0x11
        /*01be*/ 	.short	(.L_75 - .L_74)
	.align		4
.L_74:
        /*01c0*/ 	.word	index@(_ZN13group_norm_v214gn_cuda_kernelI13__nv_bfloat16Li320ELi1ELi32ELi20ELi256ELb0ELi256ELi20ELi20ELi4ELb0ELi148ELb0ELb0ENS_16CompileConditionILi1000EEEEEvPT_PKS4_S7_S7_flPfS8_Pj)
        /*01c4*/ 	.word	0x00000000


	//----- nvinfo : EIATTR_REGCOUNT
	.align		4
.L_75:
        /*01c8*/ 	.byte	0x04, 0x2f
        /*01ca*/ 	.short	(.L_77 - .L_76)
	.align		4
.L_76:
        /*01cc*/ 	.word	index@(_ZN13group_norm_v214gn_cuda_kernelI13__nv_bfloat16Li320ELi1ELi32ELi20ELi256ELb0ELi256ELi20ELi20ELi4ELb0ELi116ELb0ELb0ENS_16CompileConditionILi1000EEEEEvPT_PKS4_S7_S7_flPfS8_Pj)
        /*01d0*/ 	.word	0x00000028


	//----- nvinfo : EIATTR_FRAME_SIZE
	.align		4
.L_77:
        /*01d4*/ 	.byte	0x04, 0x11
        /*01d6*/ 	.short	(.L_79 - .L_78)
	.align		4
.L_78:
        /*01d8*/ 	.word	index@(_ZN13group_norm_v214gn_cuda_kernelI13__nv_bfloat16Li320ELi1ELi32ELi20ELi256ELb0ELi256ELi20ELi20ELi4ELb0ELi116ELb0ELb0ENS_16CompileConditionILi1000EEEEEvPT_PKS4_S7_S7_flPfS8_Pj)
        /*01dc*/ 	.word	0x00000000


	//----- nvinfo : EIATTR_REGCOUNT
	.align		4
.L_79:
        /*01e0*/ 	.byte	0x04, 0x2f
        /*01e2*/ 	.short	(.L_81 - .L_80)
	.align		4
.L_80:
        /*01e4*/ 	.word	index@(_ZN13group_norm_v218gn_bwd_cuda_kernelI13__nv_bfloat16Li320ELi1ELi16ELi40ELi256ELb1ELb1ELi64ELi320ELi320ELi4ELb1ELi36ELb0ELb0ELNS_15WgradSyncMethodE3ENS_16CompileConditionILi1000EEEEEvPT_S6_S6_PKS5_S8_S8_S8_PKfflPfPj)
        /*01e8*/ 	.word	0x000000a8


	//----- nvinfo : EIATTR_FRAME_SIZE
	.align		4
.L_81:
        /*01ec*/ 	.byte	0x04, 0x11
        /*01ee*/ 	.short	(.L_83 - .L_82)
	.align		4
.L_82:
        /*01f0*/ 	.word	index@(_ZN13group_norm_v218gn_bwd_cuda_kernelI13__nv_bfloat16Li320ELi1ELi16ELi40ELi256ELb1ELb1ELi64ELi320ELi320ELi4ELb1ELi36ELb0ELb0ELNS_15WgradSyncMethodE3ENS_16CompileConditionILi1000EEEEEvPT_S6_S6_PKS5_S8_S8_S8_PKfflPfPj)
        /*01f4*/ 	.word	0x00000038


	//----- nvinfo : EIATTR_REGCOUNT
	.align		4
.L_83:
        /*01f8*/ 	.byte	0x04, 0x2f
        /*01fa*/ 	.short	(.L_85 - .L_84)
	.align		4
.L_84:
        /*01fc*/ 	.word	index@(_ZN13group_norm_v218gn_bwd_cuda_kernelI13__nv_bfloat16Li320ELi3ELi16ELi40ELi256ELb1ELb1ELi32ELi320ELi320ELi4ELb1ELi42ELb0ELb0ELNS_15WgradSyncMethodE3ENS_16CompileConditionILi1000EEEEEvPT_S6_S6_PKS5_S8_S8_S8_PKfflPfPj)
        /*0200*/ 	.word	0x00000040


	//----- nvinfo : EIATTR_FRAME_SIZE
	.align		4
.L_85:
        /*0204*/ 	.byte	0x04, 0x11
        /*0206*/ 	.short	(.L_87 - .L_86)
	.align		4
.L_86:
        /*0208*/ 	.word	index@(_ZN13group_norm_v218gn_bwd_cuda_kernelI13__nv_bfloat16Li320ELi3ELi16ELi40ELi256ELb1ELb1ELi32ELi320ELi320ELi4ELb1ELi42ELb0ELb0ELNS_15WgradSyncMethodE3ENS_16CompileConditionILi1000EEEEEvPT_S6_S6_PKS5_S8_S8_S8_PKfflPfPj)
        /*020c*/ 	.word	0x000000f8


	//----- nvinfo : EIATTR_REGCOUNT
	.align		4
.L_87:
        /*0210*/ 	.byte	0x04, 0x2f
        /*0212*/ 	.short	(.L_89 - .L_88)
	.align		4
.L_88:
        /*0214*/ 	.word	index@(_ZN13group_norm_v218gn_bwd_cuda_kernelI13__nv_bfloat16Li320ELi1ELi16ELi40ELi256ELb1ELb1ELi32ELi320ELi320ELi4ELb1ELi18ELb0ELb0ELNS_15WgradSyncMethodE3ENS_16CompileConditionILi1000EEEEEvPT_S6_S6_PKS5_S8_S8_S8_PKfflPfPj)
        /*0218*/ 	.word	0x000000a3


	//----- nvinfo : EIATTR_FRAME_SIZE
	.align		4
.L_89:
        /*021c*/ 	.byte	0x04, 0x11
        /*021e*/ 	.short	(.L_91 - .L_90)
	.align		4
.L_90:
        /*0220*/ 	.word	index@(_ZN13group_norm_v218gn_bwd_cuda_kernelI13__nv_bfloat16Li320ELi1ELi16ELi40ELi256ELb1ELb1ELi32ELi320ELi320ELi4ELb1ELi18ELb0ELb0ELNS_15WgradSyncMethodE3ENS_16CompileConditionILi1000EEEEEvPT_S6_S6_PKS5_S8_S8_S8_PKfflPfPj)
        /*0224*/ 	.word	0x00000000


	//----- nvinfo : EIATTR_REGCOUNT
	.align		4
.L_91:
        /*0228*/ 	.byte	0x04, 0x2f
        /*022a*/ 	.short	(.L_93 - .L_92)
	.align		4
.L_92:
        /*022c*/ 	.word	index@(_ZN13group_norm_v218gn_bwd_cuda_kernelI13__nv_bfloat16Li320ELi3ELi16ELi40ELi256ELb1ELb1ELi16ELi320ELi320ELi4ELb1ELi20ELb0ELb0ELNS_15WgradSyncMethodE3ENS_16CompileConditionILi1000EEEEEvPT_S6_S6_PKS5_S8_S8_S8_PKfflPfPj)
        /*0230*/ 	.word	0x00000040


	//----- nvinfo : EIATTR_FRAME_SIZE
	.align		4
.L_93:
        /*0234*/ 	.byte	0x04, 0x11
        /*0236*/ 	.short	(.L_95 - .L_94)
	.align		4
.L_94:
        /*0238*/ 	.word	index@(_ZN13group_norm_v218gn_bwd_cuda_kernelI13__nv_bfloat16Li320ELi3ELi16ELi40ELi256ELb1ELb1ELi16ELi320ELi320ELi4ELb1ELi20ELb0ELb0ELNS_15WgradSyncMethodE3ENS_16CompileConditionILi1000EEEEEvPT_S6_S6_PKS5_S8_S8_S8_PKfflPfPj)
        /*023c*/ 	.word	0x00000000


	//----- nvinfo : EIATTR_REGCOUNT
	.align		4
.L_95:
        /*0240*/ 	.byte	0x04, 0x2f
        /*0242*/ 	.short	(.L_97 - .L_96)
	.align		4
.L_96:
        /*0244*/ 	.word	index@(_ZN13group_norm_v218gn_bwd_cuda_kernelI13__nv_bfloat16Li320ELi1ELi16ELi40ELi256ELb1ELb1ELi16ELi320ELi320ELi4ELb1ELi8ELb0ELb0ELNS_15WgradSyncMethodE3ENS_16CompileConditionILi1000EEEEEvPT_S6_S6_PKS5_S8_S8_S8_PKfflPfPj)
        /*0248*/ 	.word	0x00000079


	//----- nvinfo : EIATTR_FRAME_SIZE
	.align		4
.L_97:
        /*024c*/ 	.byte	0x04, 0x11
        /*024e*/ 	.short	(.L_99 - .L_98)
	.align		4
.L_98:
        /*0250*/ 	.word	index@(_ZN13group_norm_v218gn_bwd_cuda_kernelI13__nv_bfloat16Li320ELi1ELi16ELi40ELi256ELb1ELb1ELi16ELi320ELi320ELi4ELb1ELi8ELb0ELb0ELNS_15WgradSyncMethodE3ENS_16CompileConditionILi1000EEEEEvPT_S6_S6_PKS5_S8_S8_S8_PKfflPfPj)
        /*0254*/ 	.word	0x00000000


	//----- nvinfo : EIATTR_REGCOUNT
	.align		4
.L_99:
        /*0258*/ 	.byte	0x04, 0x2f
        /*025a*/ 	.short	(.L_101 - .L_100)
	.align		4
.L_100:
        /*025c*/ 	.word	index@(_ZN13group_norm_v218gn_bwd_cuda_kernelI13__nv_bfloat16Li320ELi3ELi16ELi40ELi256ELb1ELb1ELi8ELi320ELi320ELi4ELb1ELi10ELb0ELb0ELNS_15WgradSyncMethodE3ENS_16CompileConditionILi1000EEEEEvPT_S6_S6_PKS5_S8_S8_S8_PKfflPfPj)
        /*0260*/ 	.word	0x00000040


	//----- nvinfo : EIATTR_FRAME_SIZE
	.align		4
.L_101:
        /*0264*/ 	.byte	0x04, 0x11
        /*0266*/ 	.short	(.L_103 - .L_102)
	.align		4
.L_102:
        /*0268*/ 	.word	index@(_ZN13group_norm_v218gn_bwd_cuda_kernelI13__nv_bfloat16Li320ELi3ELi16ELi40ELi256ELb1ELb1ELi8ELi320ELi320ELi4ELb1ELi10ELb0ELb0ELNS_15WgradSyncMethodE3ENS_16CompileConditionILi1000EEEEEvPT_S6_S6_PKS5_S8_S8_S8_PKfflPfPj)
        /*026c*/ 	.word	0x00000000


	//----- nvinfo : EIATTR_REGCOUNT
	.align		4
.L_103:
        /*0270*/ 	.byte	0x04, 0x2f
        /*0272*/ 	.short	(.L_105 - .L_104)
	.align		4
.L_104:
        /*0274*/ 	.word	index@(_ZN13group_norm_v218gn_bwd_cuda_kernelI13__nv_bfloat16Li320ELi1ELi16ELi40ELi256ELb1ELb1ELi8ELi320ELi320ELi4ELb1ELi4ELb0ELb0ELNS_15WgradSyncMethodE3ENS_16CompileConditionILi1000EEEEEvPT_S6_S6_PKS5_S8_S8_S8_PKfflPfPj)
        /*0278*/ 	.word	0x00000060


	//----- nvinfo : EIATTR_FRAME_SIZE
	.align		4
.L_105:
        /*027c*/ 	.byte	0x04, 0x11
        /*027e*/ 	.short	(.L_107 - .L_106)
	.align		4
.L_106:
        /*0280*/ 	.word	index@(_ZN13group_norm_v218gn_bwd_cuda_kernelI13__nv_bfloat16Li320ELi1ELi16ELi40ELi256ELb1ELb1ELi8ELi320ELi320ELi4ELb1ELi4ELb0ELb0ELNS_15WgradSyncMethodE3ENS_16CompileConditionILi1000EEEEEvPT_S6_S6_PKS5_S8_S8_S8_PKfflPfPj)
        /*0284*/ 	.word	0x00000000


	//----- nvinfo : EIATTR_REGCOUNT
	.align		4
.L_107:
        /*0288*/ 	.byte	0x04, 0x2f
        /*028a*/ 	.short	(.L_109 - .L_108)
	.align		4
.L_108:
        /*028c*/ 	.word	index@(_ZN13group_norm_v218gn_bwd_cuda_kernelI13__nv_bfloat16Li320ELi3ELi16ELi40ELi256ELb1ELb1ELi4ELi320ELi320ELi4ELb1ELi4ELb0ELb0ELNS_15WgradSyncMethodE3ENS_16CompileConditionILi1000EEEEEvPT_S6_S6_PKS5_S8_S8_S8_PKfflPfPj)
        /*0290*/ 	.word	0x00000040


	//----- nvinfo : EIATTR_FRAME_SIZE
	.align		4
.L_109:
        /*0294*/ 	.byte	0x04, 0x11
        /*0296*/ 	.short	(.L_111 - .L_110)
	.align		4
.L_110:
        /*0298*/ 	.word	index@(_ZN13group_norm_v218gn_bwd_cuda_kernelI13__nv_bfloat16Li320ELi3ELi16ELi40ELi256ELb1ELb1ELi4ELi320ELi320ELi4ELb1ELi4ELb0ELb0ELNS_15WgradSyncMethodE3ENS_16CompileConditionILi1000EEEEEvPT_S6_S6_PKS5_S8_S8_S8_PKfflPfPj)
        /*029c*/ 	.word	0x00000000


	//----- nvinfo : EIATTR_REGCOUNT
	.align		4
.L_111:
        /*02a0*/ 	.byte	0x04, 0x2f
        /*02a2*/ 	.short	(.L_113 - .L_112)
	.align		4
.L_112:
        /*02a4*/ 	.word	index@(_ZN13group_norm_v218gn_bwd_cuda_kernelI13__nv_bfloat16Li320ELi1ELi16ELi40ELi256ELb1ELb1ELi4ELi320ELi320ELi4ELb1ELi2ELb0ELb0ELNS_15WgradSyncMethodE3ENS_16CompileConditionILi1000EEEEEvPT_S6_S6_PKS5_S8_S8_S8_PKfflPfPj)
        /*02a8*/ 	.word	0x0000005a


	//----- nvinfo : EIATTR_FRAME_SIZE
	.align		4
.L_113:
        /*02ac*/ 	.byte	0x04, 0x11
        /*02ae*/ 	.short	(.L_115 - .L_114)
	.align		4
.L_114:
        /*02b0*/ 	.word	index@(_ZN13group_norm_v218gn_bwd_cuda_kernelI13__nv_bfloat16Li320ELi1ELi16ELi40ELi256ELb1ELb1ELi4ELi320ELi320ELi4ELb1ELi2ELb0ELb0ELNS_15WgradSyncMethodE3ENS_16CompileConditionILi1000EEEEEvPT_S6_S6_PKS5_S8_S8_S8_PKfflPfPj)
        /*02b4*/ 	.word	0x00000000


	//----- nvinfo : EIATTR_REGCOUNT
	.align		4
.L_115:
        /*02b8*/ 	.byte	0x04, 0x2f
        /*02ba*/ 	.short	(.L_117 - .L_116)
	.align		4
.L_116:
        /*02bc*/ 	.word	index@(_ZN13group_norm_v218gn_bwd_cuda_kernelI13__nv_bfloat16Li320ELi3ELi16ELi40ELi256ELb1ELb1ELi2ELi320ELi320ELi2ELb1ELi2ELb0ELb0ELNS_15WgradSyncMethodE3ENS_16CompileConditionILi1000EEEEEvPT_S6_S6_PKS5_S8_S8_S8_PKfflPfPj)
        /*02c0*/ 	.word	0x00000040


	//----- nvinfo : EIATTR_FRAME_SIZE
	.align		4
.L_117:
        /*02c4*/ 	.byte	0x04, 0x11
        /*02c6*/ 	.short	(.L_119 - .L_118)
	.align		4
.L_118:
        /*02c8*/ 	.word	index@(_ZN13group_norm_v218gn_bwd_cuda_kernelI13__nv_bfloat16Li320ELi3ELi16ELi40ELi256ELb1ELb1ELi2ELi320ELi320ELi2ELb1ELi2ELb0ELb0ELNS_15WgradSyncMethodE3ENS_16CompileConditionILi1000EEEEEvPT_S6_S6_PKS5_S8_S8_S8_PKfflPfPj)
        /*02cc*/ 	.word	0x00000000


	//----- nvinfo : EIATTR_REGCOUNT
	.align		4
.L_119:
        /*02d0*/ 	.byte	0x04, 0x2f
        /*02d2*/ 	.short	(.L_121 - .L_120)
	.align		4
.L_120:
        /*02d4*/ 	.word	index@(_ZN13group_norm_v218gn_bwd_cuda_kernelI13__nv_bfloat16Li320ELi1ELi32ELi20ELi256ELb0ELb1ELi256ELi20ELi20ELi4ELb1ELi128ELb0ELb0ELNS_15WgradSyncMethodE3ENS_16CompileConditionILi1000EEEEEvPT_S6_S6_PKS5_S8_S8_S8_PKfflPfPj)
        /*02d8*/ 	.word	0x00000076


	//----- nvinfo : EIATTR_FRAME_SIZE
	.align		4
.L_121:
        /*02dc*/ 	.byte	0x04, 0x11
        /*02de*/ 	.short	(.L_123 - .L_122)
	.align		4
.L_122:
        /*02e0*/ 	.word	index@(_ZN13group_norm_v218gn_bwd_cuda_kernelI13__nv_bfloat16Li320ELi1ELi32ELi20ELi256ELb0ELb1ELi256ELi20ELi20ELi4ELb1ELi128ELb0ELb0ELNS_15WgradSyncMethodE3ENS_16CompileConditionILi1000EEEEEvPT_S6_S6_PKS5_S8_S8_S8_PKfflPfPj)
        /*02e4*/ 	.word	0x00000000


	//----- nvinfo : EIATTR_REGCOUNT
	.align		4
.L_123:
        /*02e8*/ 	.byte	0x04, 0x2f
        /*02ea*/ 	.short	(.L_125 - .L_124)
	.align		4
.L_124:
        /*02ec*/ 	.word	index@(_ZN13group_norm_v218gn_bwd_cuda_kernelI13__nv_bfloat16Li320ELi1ELi32ELi20ELi256ELb0ELb1ELi256ELi20ELi20ELi4ELb1ELi96ELb0ELb0ELNS_15WgradSyncMethodE3ENS_16CompileConditionILi1000EEEEEvPT_S6_S6_PKS5_S8_S8_S8_PKfflPfPj)
        /*02f0*/ 	.word	0x00000076


	//----- nvinfo : EIATTR_FRAME_SIZE
	.align		4
.L_125:
        /*02f4*/ 	.byte	0x04, 0x11
        /*02f6*/ 	.short	(.L_127 - .L_126)
	.align		4
.L_126:
        /*02f8*/ 	.word	index@(_ZN13group_norm_v218gn_bwd_cuda_kernelI13__nv_bfloat16Li320ELi1ELi32ELi20ELi256ELb0ELb1ELi256ELi20ELi20ELi4ELb1ELi96ELb0ELb0ELNS_15WgradSyncMethodE3ENS_16CompileConditionILi1000EEEEEvPT_S6_S6_PKS5_S8_S8_S8_PKfflPfPj)
        /*02fc*/ 	.word	0x00000000


	//----- nvinfo : EIATTR_MIN_STACK_SIZE
	.align		4
.L_127:
        /*0300*/ 	.byte	0x04, 0x12
        /*0302*/ 	.short	(.L_129 - .L_128)
	.align		4
.L_128:
        /*0304*/ 	.word	index@(_ZN13group_norm_v218gn_bwd_cuda_kernelI13__nv_bfloat16Li320ELi1ELi32ELi20ELi256ELb0ELb1ELi256ELi20ELi20ELi4ELb1ELi96ELb0ELb0ELNS_15WgradSyncMethodE3ENS_16CompileConditionILi1000EEEEEvPT_S6_S6_PKS5_S8_S8_S8_PKfflPfPj)
        /*0308*/ 	.word	0x00000000


	//----- nvinfo : EIATTR_MIN_STACK_SIZE
	.align		4
.L_129:
        /*030c*/ 	.byte	0x04, 0x12
        /*030e*/ 	.short	(.L_131 - .L_130)
	.align		4
.L_130:
        /*0310*/ 	.word	index@(_ZN13group_norm_v218gn_bwd_cuda_kernelI13__nv_bfloat16Li320ELi1ELi32ELi20ELi256ELb0ELb1ELi256ELi20ELi20ELi4ELb1ELi128ELb0ELb0ELNS_15WgradSyncMethodE3ENS_16CompileConditionILi1000EEEEEvPT_S6_S6_PKS5_S8_S8_S8_PKfflPfPj)
        /*0314*/ 	.word	0x00000000


	//----- nvinfo : EIATTR_MIN_STACK_SIZE
	.align		4
.L_131:
        /*0318*/ 	.byte	0x04, 0x12
        /*031a*/ 	.short	(.L_133 - .L_132)
	.align		4
.L_132:
        /*031c*/ 	.word	index@(_ZN13group_norm_v218gn_bwd_cuda_kernelI13__nv_bfloat16Li320ELi3ELi16ELi40ELi256ELb1ELb1ELi2ELi320ELi320ELi2ELb1ELi2ELb0ELb0ELNS_15WgradSyncMethodE3ENS_16CompileConditionILi1000EEEEEvPT_S6_S6_PKS5_S8_S8_S8_PKfflPfPj)
        /*0320*/ 	.word	0x00000000


	//----- nvinfo : EIATTR_MIN_STACK_SIZE
	.align		4
.L_133:
        /*0324*/ 	.byte	0x04, 0x12
        /*0326*/ 	.short	(.L_135 - .L_134)
	.align		4
.L_134:
        /*0328*/ 	.word	index@(_ZN13group_norm_v218gn_bwd_cuda_kernelI13__nv_bfloat16Li320ELi1ELi16ELi40ELi256ELb1ELb1ELi4ELi320ELi320ELi4ELb1ELi2ELb0ELb0ELNS_15WgradSyncMethodE3ENS_16CompileConditionILi1000EEEEEvPT_S6_S6_PKS5_S8_S8_S8_PKfflPfPj)
        /*032c*/ 	.word	0x00000000


	//----- nvinfo : EIATTR_MIN_STACK_SIZE
	.align		4
.L_135:
        /*0330*/ 	.byte	0x04, 0x12
        /*0332*/ 	.short	(.L_137 - .L_136)
	.align		4
.L_136:
        /*0334*/ 	.word	index@(_ZN13group_norm_v218gn_bwd_cuda_kernelI13__nv_bfloat16Li320ELi3ELi16ELi40ELi256ELb1ELb1ELi4ELi320ELi320ELi4ELb1ELi4ELb0ELb0ELNS_15WgradSyncMethodE3ENS_16CompileConditionILi1000EEEEEvPT_S6_S6_PKS5_S8_S8_S8_PKfflPfPj)
        /*0338*/ 	.word	0x00000000


	//----- nvinfo : EIATTR_MIN_STACK_SIZE
	.align		4
.L_137:
        /*033c*/ 	.byte	0x04, 0x12
        /*033e*/ 	.short	(.L_139 - .L_138)
	.align		4
.L_138:
        /*0340*/ 	.word	index@(_ZN13group_norm_v218gn_bwd_cuda_kernelI13__nv_bfloat16Li320ELi1ELi16ELi40ELi256ELb1ELb1ELi8ELi320ELi320ELi4ELb1ELi4ELb0ELb0ELNS_15WgradSyncMethodE3ENS_16CompileConditionILi1000EEEEEvPT_S6_S6_PKS5_S8_S8_S8_PKfflPfPj)
        /*0344*/ 	.word	0x00000000


	//----- nvinfo : EIATTR_MIN_STACK_SIZE
	.align		4
.L_139:
        /*0348*/ 	.byte	0x04, 0x12
        /*034a*/ 	.short	(.L_141 - .L_140)
	.align		4
.L_140:
        /*034c*/ 	.word	index@(_ZN13group_norm_v218gn_bwd_cuda_kernelI13__nv_bfloat16Li320ELi3ELi16ELi40ELi256ELb1ELb1ELi8ELi320ELi320ELi4ELb1ELi10ELb0ELb0ELNS_15WgradSyncMethodE3ENS_16CompileConditionILi1000EEEEEvPT_S6_S6_PKS5_S8_S8_S8_PKfflPfPj)
        /*0350*/ 	.word	0x00000000


	//----- nvinfo : EIATTR_MIN_STACK_SIZE
	.align		4
.L_141:
        /*0354*/ 	.byte	0x04, 0x12
        /*0356*/ 	.short	(.L_143 - .L_142)
	.align		4
.L_142:
        /*0358*/ 	.word	index@(_ZN13group_norm_v218gn_bwd_cuda_kernelI13__nv_bfloat16Li320ELi1ELi16ELi40ELi256ELb1ELb1ELi16ELi320ELi320ELi4ELb1ELi8ELb0ELb0ELNS_15WgradSyncMethodE3ENS_16CompileConditionILi1000EEEEEvPT_S6_S6_PKS5_S8_S8_S8_PKfflPfPj)
        /*035c*/ 	.word	0x00000000


	//----- nvinfo : EIATTR_MIN_STACK_SIZE
	.align		4
.L_143:
        /*0360*/ 	.byte	0x04, 0x12
        /*0362*/ 	.short	(.L_145 - .L_144)
	.align		4
.L_144:
        /*0364*/ 	.word	index@(_ZN13group_norm_v218gn_bwd_cuda_kernelI13__nv_bfloat16Li320ELi3ELi16ELi40ELi256ELb1ELb1ELi16ELi320ELi320ELi4ELb1ELi20ELb0ELb0ELNS_15WgradSyncMethodE3ENS_16CompileConditionILi1000EEEEEvPT_S6_S6_PKS5_S8_S8_S8_PKfflPfPj)
        /*0368*/ 	.word	0x00000000


	//----- nvinfo : EIATTR_MIN_STACK_SIZE
	.align		4
.L_145:
        /*036c*/ 	.byte	0x04, 0x12
        /*036e*/ 	.short	(.L_147 - .L_146)
	.align		4
.L_146:
        /*0370*/ 	.word	index@(_ZN13group_norm_v218gn_bwd_cuda_kernelI13__nv_bfloat16Li320ELi1ELi16ELi40ELi256ELb1ELb1ELi32ELi320ELi320ELi4ELb1ELi18ELb0ELb0ELNS_15WgradSyncMethodE3ENS_16CompileConditionILi1000EEEEEvPT_S6_S6_PKS5_S8_S8_S8_PKfflPfPj)
        /*0374*/ 	.word	0x00000000


	//----- nvinfo : EIATTR_MIN_STACK_SIZE
	.align		4
.L_147:
        /*0378*/ 	.byte	0x04, 0x12
        /*037a*/ 	.short	(.L_149 - .L_148)
	.align		4
.L_148:
        /*037c*/ 	.word	index@(_ZN13group_norm_v218gn_bwd_cuda_kernelI13__nv_bfloat16Li320ELi3ELi16ELi40ELi256ELb1ELb1ELi32ELi320ELi320ELi4ELb1ELi42ELb0ELb0ELNS_15WgradSyncMethodE3ENS_16CompileConditionILi1000EEEEEvPT_S6_S6_PKS5_S8_S8_S8_PKfflPfPj)
        /*0380*/ 	.word	0x000000f8


	//----- nvinfo : EIATTR_MIN_STACK_SIZE
	.align		4
.L_149:
        /*0384*/ 	.byte	0x04, 0x12
        /*0386*/ 	.short	(.L_151 - .L_150)
	.align		4
.L_150:
        /*0388*/ 	.word	index@(_ZN13group_norm_v218gn_bwd_cuda_kernelI13__nv_bfloat16Li320ELi1ELi16ELi40ELi256ELb1ELb1ELi64ELi320ELi320ELi4ELb1ELi36ELb0ELb0ELNS_15WgradSyncMethodE3ENS_16CompileConditionILi1000EEEEEvPT_S6_S6_PKS5_S8_S8_S8_PKfflPfPj)
        /*038c*/ 	.word	0x00000038


	//----- nvinfo : EIATTR_MIN_STACK_SIZE
	.align		4
.L_151:
        /*0390*/ 	.byte	0x04, 0x12
        /*0392*/ 	.short	(.L_153 - .L_152)
	.align		4
.L_152:
        /*0394*/ 	.word	index@(_ZN13group_norm_v214gn_cuda_kernelI13__nv_bfloat16Li320ELi1ELi32ELi20ELi256ELb0ELi256ELi20ELi20ELi4ELb0ELi116ELb0ELb0ENS_16CompileConditionILi1000EEEEEvPT_PKS4_S7_S7_flPfS8_Pj)
        /*0398*/ 	.word	0x00000000


	//----- nvinfo : EIATTR_MIN_STACK_SIZE
	.align		4
.L_153:
        /*039c*/ 	.byte	0x04, 0x12
        /*039e*/ 	.short	(.L_155 - .L_154)
	.align		4
.L_154:
        /*03a0*/ 	.word	index@(_ZN13group_norm_v214gn_cuda_kernelI13__nv_bfloat16Li320ELi1ELi32ELi20ELi256ELb0ELi256ELi20ELi20ELi4ELb0ELi148ELb0ELb0ENS_16CompileConditionILi1000EEEEEvPT_PKS4_S7_S7_flPfS8_Pj)
        /*03a4*/ 	.word	0x00000000


	//----- nvinfo : EIATTR_MIN_STACK_SIZE
	.align		4
.L_155:
        /*03a8*/ 	.byte	0x04, 0x12
        /*03aa*/ 	.short	(.L_157 - .L_156)
	.align		4
.L_156:
        /*03ac*/ 	.word	index@(_ZN13group_norm_v214gn_cuda_kernelI13__nv_bfloat16Li320ELi1ELi16ELi40ELi256ELb1ELi256ELi40ELi40ELi4ELb0ELi116ELb0ELb0ENS_16CompileConditionILi1000EEEEEvPT_PKS4_S7_S7_flPfS8_Pj)
        /*03b0*/ 	.word	0x00000000


	//----- nvinfo : EIATTR_MIN_STACK_SIZE
	.align		4
.L_157:
        /*03b4*/ 	.byte	0x04, 0x12
        /*03b6*/ 	.short	(.L_159 - .L_158)
	.align		4
.L_158:
        /*03b8*/ 	.word	index@(_ZN13group_norm_v214gn_cuda_kernelI13__nv_bfloat16Li320ELi1ELi16ELi40ELi256ELb1ELi256ELi40ELi40ELi4ELb0ELi148ELb0ELb0ENS_16CompileConditionILi1000EEEEEvPT_PKS4_S7_S7_flPfS8_Pj)
        /*03bc*/ 	.word	0x00000000


	//----- nvinfo : EIATTR_MIN_STACK_SIZE
	.align		4
.L_159:
        /*03c0*/ 	.byte	0x04, 0x12
        /*03c2*/ 	.short	(.L_161 - .L_160)
	.align		4
.L_160:
        /*03c4*/ 	.word	index@(_ZN13group_norm_v218gn_bwd_cuda_kernelI6__halfLi320ELi1ELi32ELi20ELi256ELb0ELb1ELi256ELi20ELi20ELi4ELb1ELi96ELb0ELb0ELNS_15WgradSyncMethodE3ENS_16CompileConditionILi1000EEEEEvPT_S6_S6_PKS5_S8_S8_S8_PKfflPfPj)
        /*03c8*/ 	.word	0x00000000


	//----- nvinfo : EIATTR_MIN_STACK_SIZE
	.align		4
.L_161:
        /*03cc*/ 	.byte	0x04, 0x12
        /*03ce*/ 	.short	(.L_163 - .L_162)
	.align		4
.L_162:
        /*03d0*/ 	.word	index@(_ZN13group_norm_v218gn_bwd_cuda_kernelI6__halfLi320ELi1ELi32ELi20ELi256ELb0ELb1ELi256ELi20ELi20ELi4ELb1ELi128ELb0ELb0ELNS_15WgradSyncMethodE3ENS_16CompileConditionILi1000EEEEEvPT_S6_S6_PKS5_S8_S8_S8_PKfflPfPj)
        /*03d4*/ 	.word	0x00000000


	//----- nvinfo : EIATTR_MIN_STACK_SIZE
	.align		4
.L_163:
        /*03d8*/ 	.byte	0x04, 0x12
        /*03da*/ 	.short	(.L_165 - .L_164)
	.align		4
.L_164:
        /*03dc*/ 	.word	index@(_ZN13group_norm_v218gn_bwd_cuda_kernelI6__halfLi320ELi3ELi16ELi40ELi256ELb1ELb1ELi2ELi320ELi320ELi2ELb1ELi2ELb0ELb0ELNS_15WgradSyncMethodE3ENS_16CompileConditionILi1000EEEEEvPT_S6_S6_PKS5_S8_S8_S8_PKfflPfPj)
        /*03e0*/ 	.word	0x00000000


	//----- nvinfo : EIATTR_MIN_STACK_SIZE
	.align		4
.L_165:
        /*03e4*/ 	.byte	0x04, 0x12
        /*03e6*/ 	.short	(.L_167 - .L_166)
	.align		4
.L_166:
        /*03e8*/ 	.word	index@(_ZN13group_norm_v218gn_bwd_cuda_kernelI6__halfLi320ELi1ELi16ELi40ELi256ELb1ELb1ELi4ELi320ELi320ELi4ELb1ELi2ELb0ELb0ELNS_15WgradSyncMethodE3ENS_16CompileConditionILi1000EEEEEvPT_S6_S6_PKS5_S8_S8_S8_PKfflPfPj)
        /*03ec*/ 	.word	0x00000000


	//----- nvinfo : EIATTR_MIN_STACK_SIZE
	.align		4
.L_167:
        /*03f0*/ 	.byte	0x04, 0x12
        /*03f2*/ 	.short	(.L_169 - .L_168)
	.align		4
.L_168:
        /*03f4*/ 	.word	index@(_ZN13group_norm_v218gn_bwd_cuda_kernelI6__halfLi320ELi3ELi16ELi40ELi256ELb1ELb1ELi4ELi320ELi320ELi4ELb1ELi4ELb0ELb0ELNS_15WgradSyncMethodE3ENS_16CompileConditionILi1000EEEEEvPT_S6_S6_PKS5_S8_S8_S8_PKfflPfPj)
        /*03f8*/ 	.word	0x00000000


	//----- nvinfo : EIATTR_MIN_STACK_SIZE
	.align		4
.L_169:
        /*03fc*/ 	.byte	0x04, 0x12
        /*03fe*/ 	.short	(.L_171 - .L_170)
	.align		4
.L_170:
        /*0400*/ 	.word	index@(_ZN13group_norm_v218gn_bwd_cuda_kernelI6__halfLi320ELi1ELi16ELi40ELi256ELb1ELb1ELi8ELi320ELi320ELi4ELb1ELi4ELb0ELb0ELNS_15WgradSyncMethodE3ENS_16CompileConditionILi1000EEEEEvPT_S6_S6_PKS5_S8_S8_S8_PKfflPfPj)
        /*0404*/ 	.word	0x00000000


	//----- nvinfo : EIATTR_MIN_STACK_SIZE
	.align		4
.L_171:
        /*0408*/ 	.byte	0x04, 0x12
        /*040a*/ 	.short	(.L_173 - .L_172)
	.align		4
.L_172:
        /*040c*/ 	.word	index@(_ZN13group_norm_v218gn_bwd_cuda_kernelI6__halfLi320ELi3ELi16ELi40ELi256ELb1ELb1ELi8ELi320ELi320ELi4ELb1ELi10ELb0ELb0ELNS_15WgradSyncMethodE3ENS_16CompileConditionILi1000EEEEEvPT_S6_S6_PKS5_S8_S8_S8_PKfflPfPj)
        /*0410*/ 	.word	0x00000000


	//----- nvinfo : EIATTR_MIN_STACK_SIZE
	.align		4
.L_173:
        /*0414*/ 	.byte	0x04, 0x12
        /*0416*/ 	.short	(.L_175 - .L_174)
	.align		4
.L_174:
        /*0418*/ 	.word	index@(_ZN13group_norm_v218gn_bwd_cuda_kernelI6__halfLi320ELi1ELi16ELi40ELi256ELb1ELb1ELi16ELi320ELi320ELi4ELb1ELi8ELb0ELb0ELNS_15WgradSyncMethodE3ENS_16CompileConditionILi1000EEEEEvPT_S6_S6_PKS5_S8_S8_S8_PKfflPfPj)
        /*041c*/ 	.word	0x00000000


	//----- nvinfo : EIATTR_MIN_STACK_SIZE
	.align		4
.L_175:
        /*0420*/ 	.byte	0x04, 0x12
        /*0422*/ 	.short	(.L_177 - .L_176)
	.align		4
.L_176:
        /*0424*/ 	.word	index@(_ZN13group_norm_v218gn_bwd_cuda_kernelI6__halfLi320ELi3ELi16ELi40ELi256ELb1ELb1ELi16ELi320ELi320ELi4ELb1ELi20ELb0ELb0ELNS_15WgradSyncMethodE3ENS_16CompileConditionILi1000EEEEEvPT_S6_S6_PKS5_S8_S8_S8_PKfflPfPj)
        /*0428*/ 	.word	0x00000000


	//----- nvinfo : EIATTR_MIN_STACK_SIZE
	.align		4
.L_177:
        /*042c*/ 	.byte	0x04, 0x12
        /*042e*/ 	.short	(.L_179 - .L_178)
	.align		4
.L_178:
        /*0430*/ 	.word	index@(_ZN13group_norm_v218gn_bwd_cuda_kernelI6__halfLi320ELi1ELi16ELi40ELi256ELb1ELb1ELi32ELi320ELi320ELi4ELb1ELi18ELb0ELb0ELNS_15WgradSyncMethodE3ENS_16CompileConditionILi1000EEEEEvPT_S6_S6_PKS5_S8_S8_S8_PKfflPfPj)
        /*0434*/ 	.word	0x00000000


	//----- nvinfo : EIATTR_MIN_STACK_SIZE
	.align		4
.L_179:
        /*0438*/ 	.byte	0x04, 0x12
        /*043a*/ 	.short	(.L_181 - .L_180)
	.align		4
.L_180:
        /*043c*/ 	.word	index@(_ZN13group_norm_v218gn_bwd_cuda_kernelI6__halfLi320ELi3ELi16ELi40ELi256ELb1ELb1ELi32ELi320ELi320ELi4ELb1ELi42ELb0ELb0ELNS_15WgradSyncMethodE3ENS_16CompileConditionILi1000EEEEEvPT_S6_S6_PKS5_S8_S8_S8_PKfflPfPj)
        /*0440*/ 	.word	0x000000f0


	//----- nvinfo : EIATTR_MIN_STACK_SIZE
	.align		4
.L_181:
        /*0444*/ 	.byte	0x04, 0x12
        /*0446*/ 	.short	(.L_183 - .L_182)
	.align		4
.L_182:
        /*0448*/ 	.word	index@(_ZN13group_norm_v218gn_bwd_cuda_kernelI6__halfLi320ELi1ELi16ELi40ELi256ELb1ELb1ELi64ELi320ELi320ELi4ELb1ELi36ELb0ELb0ELNS_15WgradSyncMethodE3ENS_16CompileConditionILi1000EEEEEvPT_S6_S6_PKS5_S8_S8_S8_PKfflPfPj)
        /*044c*/ 	.word	0x00000028


	//----- nvinfo : EIATTR_MIN_STACK_SIZE
	.align		4
.L_183:
        /*0450*/ 	.byte	0x04, 0x12
        /*0452*/ 	.short	(.L_185 - .L_184)
	.align		4
.L_184:
        /*0454*/ 	.word	index@(_ZN13group_norm_v214gn_cuda_kernelI6__halfLi320ELi1ELi32ELi20ELi256ELb0ELi256ELi20ELi20ELi4ELb0ELi116ELb0ELb0ENS_16CompileConditionILi1000EEEEEvPT_PKS4_S7_S7_flPfS8_Pj)
        /*0458*/ 	.word	0x00000000


	//----- nvinfo : EIATTR_MIN_STACK_SIZE
	.align		4
.L_185:
        /*045c*/ 	.byte	0x04, 0x12
        /*045e*/ 	.short	(.L_187 - .L_186)
	.align		4
.L_186:
        /*0460*/ 	.word	index@(_ZN13group_norm_v214gn_cuda_kernelI6__halfLi320ELi1ELi32ELi20ELi256ELb0ELi256ELi20ELi20ELi4ELb0ELi148ELb0ELb0ENS_16CompileConditionILi1000EEEEEvPT_PKS4_S7_S7_flPfS8_Pj)
        /*0464*/ 	.word	0x00000000


	//----- nvinfo : EIATTR_MIN_STACK_SIZE
	.align		4
.L_187:
        /*0468*/ 	.byte	0x04, 0x12
        /*046a*/ 	.short	(.L_189 - .L_188)
	.align		4
.L_188:
        /*046c*/ 	.word	index@(_ZN13group_norm_v214gn_cuda_kernelI6__halfLi320ELi1ELi16ELi40ELi256ELb1ELi256ELi40ELi40ELi4ELb0ELi116ELb0ELb0ENS_16CompileConditionILi1000EEEEEvPT_PKS4_S7_S7_flPfS8_Pj)
        /*0470*/ 	.word	0x00000000


	//----- nvinfo : EIATTR_MIN_STACK_SIZE
	.align		4
.L_189:
        /*0474*/ 	.byte	0x04, 0x12
        /*0476*/ 	.short	(.L_191 - .L_190)
	.align		4
.L_190:
        /*0478*/ 	.word	index@(_ZN13group_norm_v214gn_cuda_kernelI6__halfLi320ELi1ELi16ELi40ELi256ELb1ELi256ELi40ELi40ELi4ELb0ELi148ELb0ELb0ENS_16CompileConditionILi1000EEEEEvPT_PKS4_S7_S7_flPfS8_Pj)
        /*047c*/ 	.word	0x00000000
.L_191:


//--------------------- .nv.compat                --------------------------
	.section	.nv.compat,"",@"SHT_CUDA_COMPAT_INFO"
	.align	4
        /*0000*/ 	.byte	0x02, 0x09, 0x01, 0x00, 0x02, 0x02, 0x01, 0x00, 0x02, 0x05, 0x05, 0x00, 0x03, 0x07, 0x01, 0x01
        /*0010*/ 	.byte	0x02, 0x03, 0x00, 0x00, 0x02, 0x06, 0x01, 0x00, 0x04, 0x0b, 0x08, 0x00, 0x09, 0x00, 0x00, 0x00
        /*0020*/ 	.byte	0x00, 0x00, 0x00, 0x00


//--------------------- .nv.info._ZN13group_norm_v218gn_bwd_cuda_kernelI13__nv_bfloat16Li320ELi1ELi32ELi20ELi256ELb0ELb1ELi256ELi20ELi20ELi4ELb1ELi96ELb0ELb0ELNS_15WgradSyncMethodE3ENS_16CompileConditionILi1000EEEEEvPT_S6_S6_PKS5_S8_S8_S8_PKfflPfPj --------------------------
	.section	.nv.info._ZN13group_norm_v218gn_bwd_cuda_kernelI13__nv_bfloat16Li320ELi1ELi32ELi20ELi256ELb0ELb1ELi256ELi20ELi20ELi4ELb1ELi96ELb0ELb0ELNS_15WgradSyncMethodE3ENS_16CompileConditionILi1000EEEEEvPT_S6_S6_PKS5_S8_S8_S8_PKfflPfPj,"",@"SHT_CUDA_INFO"
	.sectionflags	@""
	.align	4


	//----- nvinfo : EIATTR_CUDA_API_VERSION
	.align		4
        /*0000*/ 	.byte	0x04, 0x37
        /*0002*/ 	.short	(.L_193 - .L_192)
.L_192:
        /*0004*/ 	.word	0x00000082


	//----- nvinfo : EIATTR_KPARAM_INFO
	.align		4
.L_193:
        /*0008*/ 	.byte	0x04, 0x17
        /*000a*/ 	.short	(.L_195 - .L_194)
.L_194:
        /*000c*/ 	.word	0x00000000
        /*0010*/ 	.short	0x000b
        /*0012*/ 	.short	0x0058
        /*0014*/ 	.byte	0x00, 0xf5, 0x21, 0x00


	//----- nvinfo : EIATTR_KPARAM_INFO
	.align		4
.L_195:
        /*0018*/ 	.byte	0x04, 0x17
        /*001a*/ 	.short	(.L_197 - .L_196)
.L_196:
        /*001c*/ 	.word	0x00000000
        /*0020*/ 	.short	0x000a
        /*0022*/ 	.short	0x0050
        /*0024*/ 	.byte	0x00, 0xf5, 0x21, 0x00


	//----- nvinfo : EIATTR_KPARAM_INFO
	.align		4
.L_197:
        /*0028*/ 	.byte	0x04, 0x17
        /*002a*/ 	.short	(.L_199 - .L_198)
.L_198:
        /*002c*/ 	.word	0x00000000
        /*0030*/ 	.short	0x0009
        /*0032*/ 	.short	0x0048
        /*0034*/ 	.byte	0x00, 0xf0, 0x21, 0x00


	//----- nvinfo : EIATTR_KPARAM_INFO
	.align		4
.L_199:
        /*0038*/ 	.byte	0x04, 0x17
        /*003a*/ 	.short	(.L_201 - .L_200)
.L_200:
        /*003c*/ 	.word	0x00000000
        /*0040*/ 	.short	0x0008
        /*0042*/ 	.short	0x0040
        /*0044*/ 	.byte	0x00, 0xf0, 0x11, 0x00


	//----- nvinfo : EIATTR_KPARAM_INFO
	.align		4
.L_201:
        /*0048*/ 	.byte	0x04, 0x17
        /*004a*/ 	.short	(.L_203 - .L_202)
.L_202:
        /*004c*/ 	.word	0x00000000
        /*0050*/ 	.short	0x0007
        /*0052*/ 	.short	0x0038
        /*0054*/ 	.byte	0x00, 0xf5, 0x21, 0x00


	//----- nvinfo : EIATTR_KPARAM_INFO
	.align		4
.L_203:
        /*0058*/ 	.byte	0x04, 0x17
        /*005a*/ 	.short	(.L_205 - .L_204)
.L_204:
        /*005c*/ 	.word	0x00000000
        /*0060*/ 	.short	0x0006
        /*0062*/ 	.short	0x0030
        /*0064*/ 	.byte	0x00, 0xf5, 0x21, 0x00


	//----- nvinfo : EIATTR_KPARAM_INFO
	.align		4
.L_205:
        /*0068*/ 	.byte	0x04, 0x17
        /*006a*/ 	.short	(.L_207 - .L_206)
.L_206:
        /*006c*/ 	.word	0x00000000
        /*0070*/ 	.short	0x0005
        /*0072*/ 	.short	0x0028
        /*0074*/ 	.byte	0x00, 0xf5, 0x21, 0x00


	//----- nvinfo : EIATTR_KPARAM_INFO
	.align		4
.L_207:
        /*0078*/ 	.byte	0x04, 0x17
        /*007a*/ 	.short	(.L_209 - .L_208)
.L_208:
        /*007c*/ 	.word	0x00000000
        /*0080*/ 	.short	0x0004
        /*0082*/ 	.short	0x0020
        /*0084*/ 	.byte	0x00, 0xf5, 0x21, 0x00


	//----- nvinfo : EIATTR_KPARAM_INFO
	.align		4
.L_209:
        /*0088*/ 	.byte	0x04, 0x17
        /*008a*/ 	.short	(.L_211 - .L_210)
.L_210:
        /*008c*/ 	.word	0x00000000
        /*0090*/ 	.short	0x0003
        /*0092*/ 	.short	0x0018
        /*0094*/ 	.byte	0x00, 0xf5, 0x21, 0x00


	//----- nvinfo : EIATTR_KPARAM_INFO
	.align		4
.L_211:
        /*0098*/ 	.byte	0x04, 0x17
        /*009a*/ 	.short	(.L_213 - .L_212)
.L_212:
        /*009c*/ 	.word	0x00000000
        /*00a0*/ 	.short	0x0002
        /*00a2*/ 	.short	0x0010
        /*00a4*/ 	.byte	0x00, 0xf5, 0x21, 0x00


	//----- nvinfo : EIATTR_KPARAM_INFO
	.align		4
.L_213:
        /*00a8*/ 	.byte	0x04, 0x17
        /*00aa*/ 	.short	(.L_215 - .L_214)
.L_214:
        /*00ac*/ 	.word	0x00000000
        /*00b0*/ 	.short	0x0001
        /*00b2*/ 	.short	0x0008
        /*00b4*/ 	.byte	0x00, 0xf5, 0x21, 0x00


	//----- nvinfo : EIATTR_KPARAM_INFO
	.align		4
.L_215:
        /*00b8*/ 	.byte	0x04, 0x17
        /*00ba*/ 	.short	(.L_217 - .L_216)
.L_216:
        /*00bc*/ 	.word	0x00000000
        /*00c0*/ 	.short	0x0000
        /*00c2*/ 	.short	0x0000
        /*00c4*/ 	.byte	0x00, 0xf5, 0x21, 0x00


	//----- nvinfo : EIATTR_SPARSE_MMA_MASK
	.align		4
.L_217:
        /*00c8*/ 	.byte	0x03, 0x50
        /*00ca*/ 	.short	0x0000


	//----- nvinfo : EIATTR_MAXREG_COUNT
	.align		4
        /*00cc*/ 	.byte	0x03, 0x1b
        /*00ce*/ 	.short	0x00a8


	//----- nvinfo : EIATTR_NUM_BARRIERS
	.align		4
        /*00d0*/ 	.byte	0x02, 0x4c
        /*00d2*/ 	.byte	0x01
	.zero		1


	//----- nvinfo : EIATTR_MERCURY_ISA_VERSION
	.align		4
        /*00d4*/ 	.byte	0x03, 0x5f
        /*00d6*/ 	.short	0x0101


	//----- nvinfo : EIATTR_COOP_GROUP_MASK_REGIDS
	.align		4
        /*00d8*/ 	.byte	0x04, 0x29
        /*00da*/ 	.short	(.L_219 - .L_218)


	//   ....[0]....
.L_218:
        /*00dc*/ 	.word	0xffffffff


	//   ....[1]....
        /*00e0*/ 	.word	0xffffffff


	//   ....[2]....
        /*00e4*/ 	.word	0xffffffff


	//   ....[3]....
        /*00e8*/ 	.word	0xffffffff


	//   ....[4]....
        /*00ec*/ 	.word	0xffffffff


	//   ....[5]....
        /*00f0*/ 	.word	0xffffffff


	//   ....[6]....
        /*00f4*/ 	.word	0xffffffff


	//   ....[7]....
        /*00f8*/ 	.word	0xffffffff


	//   ....[8]....
        /*00fc*/ 	.word	0xffffffff


	//   ....[9]....
        /*0100*/ 	.word	0xffffffff


	//   ....[10]....
        /*0104*/ 	.word	0xffffffff


	//   ....[11]....
        /*0108*/ 	.word	0xffffffff


	//   ....[12]....
        /*010c*/ 	.word	0xffffffff


	//   ....[13]....
        /*0110*/ 	.word	0xffffffff


	//   ....[14]....
        /*0114*/ 	.word	0xffffffff


	//   ....[15]....
        /*0118*/ 	.word	0xffffffff


	//   ....[16]....
        /*011c*/ 	.word	0xffffffff


	//   ....[17]....
        /*0120*/ 	.word	0xffffffff


	//   ....[18]....
        /*0124*/ 	.word	0x05000018


	//   ....[19]....
        /*0128*/ 	.word	0x05000019


	//   ....[20]....
        /*012c*/ 	.word	0x05000021


	//   ....[21]....
        /*0130*/ 	.word	0x0500001a


	//   ....[22]....
        /*0134*/ 	.word	0x0500001c


	//   ....[23]....
        /*0138*/ 	.word	0x05000023


	//   ....[24]....
        /*013c*/ 	.word	0x05000025


	//   ....[25]....
        /*0140*/ 	.word	0x05000044


	//   ....[26]....
        /*0144*/ 	.word	0x05000040


	//   ....[27]....
        /*0148*/ 	.word	0x05000040


	//   ....[28]....
        /*014c*/ 	.word	0x05000040


	//   ....[29]....
        /*0150*/ 	.word	0x05000040


	//   ....[30]....
        /*0154*/ 	.word	0x05000040


	//   ....[31]....
        /*0158*/ 	.word	0x05000040


	//   ....[32]....
        /*015c*/ 	.word	0x05000040


	//   ....[33]....
        /*0160*/ 	.word	0x05000040


	//   ....[34]....
        /*0164*/ 	.word	0x05000040


	//   ....[35]....
        /*0168*/ 	.word	0x05000040


	//   ....[36]....
        /*016c*/ 	.word	0x05000040


	//   ....[37]....
        /*0170*/ 	.word	0x05000040


	//   ....[38]....
        /*0174*/ 	.word	0x05000040


	//   ....[39]....
        /*0178*/ 	.word	0x05000040


	//   ....[40]....
        /*017c*/ 	.word	0x05000040


	//   ....[41]....
        /*0180*/ 	.word	0x05000040


	//----- nvinfo : EIATTR_COOP_GROUP_INSTR_OFFSETS
	.align		4
.L_219:
        /*0184*/ 	.byte	0x04, 0x28
        /*0186*/ 	.short	(.L_221 - .L_220)


	//   ....[0]....
.L_220:
        /*0188*/ 	.word	0x00001430


	//   ....[1]....
        /*018c*/ 	.word	0x00001440


	//   ....[2]....
        /*0190*/ 	.word	0x00001470


	//   ....[3]....
        /*0194*/ 	.word	0x00001480


	//   ....[4]....
        /*0198*/ 	.word	0x000014b0


	//   ....[5]....
        /*019c*/ 	.word	0x000014c0


	//   ....[6]....
        /*01a0*/ 	.word	0x000014f0


	//   ....[7]....
        /*01a4*/ 	.word	0x00001500


	//   ....[8]....
        /*01a8*/ 	.word	0x00001530


	//   ....[9]....
        /*01ac*/ 	.word	0x00001540


	//   ....[10]....
        /*01b0*/ 	.word	0x00002990


	//   ....[11]....
        /*01b4*/ 	.word	0x000029a0


	//   ....[12]....
        /*01b8*/ 	.word	0x000029d0


	//   ....[13]....
        /*01bc*/ 	.word	0x000029e0


	//   ....[14]....
        /*01c0*/ 	.word	0x00002a10


	//   ....[15]....
        /*01c4*/ 	.word	0x00002a20


	//   ....[16]....
        /*01c8*/ 	.word	0x00002a50


	//   ....[17]....
        /*01cc*/ 	.word	0x00002a60


	//   ....[18]....
        /*01d0*/ 	.word	0x000034c0


	//   ....[19]....
        /*01d4*/ 	.word	0x000034f0


	//   ....[20]....
        /*01d8*/ 	.word	0x00003540


	//   ....[21]....
        /*01dc*/ 	.word	0x00003550


	//   ....[22]....
        /*01e0*/ 	.word	0x00003580


	//   ....[23]....
        /*01e4*/ 	.word	0x00003590


	//   ....[24]....
        /*01e8*/ 	.word	0x000035c0


	//   ....[25]....
        /*01ec*/ 	.word	0x000035d0


	//   ....[26]....
        /*01f0*/ 	.word	0x00003730


	//   ....[27]....
        /*01f4*/ 	.word	0x00003780


	//   ....[28]....
        /*01f8*/ 	.word	0x000037f0


	//   ....[29]....
        /*01fc*/ 	.word	0x00003850


	//   ....[30]....
        /*0200*/ 	.word	0x000038c0


	//   ....[31]....
        /*0204*/ 	.word	0x00003920


	//   ....[32]....
        /*0208*/ 	.word	0x00003990


	//   ....[33]....
        /*020c*/ 	.word	0x000039f0


	//   ....[34]....
        /*0210*/ 	.word	0x00003a90


	//   ....[35]....
        /*0214*/ 	.word	0x00003b20


	//   ....[36]....
        /*0218*/ 	.word	0x00003b90


	//   ....[37]....
        /*021c*/ 	.word	0x00003bf0


	//   ....[38]....
        /*0220*/ 	.word	0x00003c60


	//   ....[39]....
        /*0224*/ 	.word	0x00003cc0


	//   ....[40]....
        /*0228*/ 	.word	0x00003d30


	//   ....[41]....
        /*022c*/ 	.word	0x00003d90


	//----- nvinfo : EIATTR_VRC_CTA_INIT_COUNT
	.align		4
.L_221:
        /*0230*/ 	.byte	0x02, 0x4a
	.zero		1
	.zero		1


	//----- nvinfo : EIATTR_EXIT_INSTR_OFFSETS
	.align		4
        /*0234*/ 	.byte	0x04, 0x1c
        /*0236*/ 	.short	(.L_223 - .L_222)


	//   ....[0]....
.L_222:
        /*0238*/ 	.word	0x000030c0


	//   ....[1]....
        /*023c*/ 	.word	0x000036d0


	//----- nvinfo : EIATTR_MAX_THREADS
	.align		4
.L_223:
        /*0240*/ 	.byte	0x04, 0x05
        /*0242*/ 	.short	(.L_225 - .L_224)
.L_224:
        /*0244*/ 	.word	0x00000140
        /*0248*/ 	.word	0x00000001
        /*024c*/ 	.word	0x00000001


	//----- nvinfo : EIATTR_CRS_STACK_SIZE
	.align		4
.L_225:
        /*0250*/ 	.byte	0x04, 0x1e
        /*0252*/ 	.short	(.L_227 - .L_226)
.L_226:
        /*0254*/ 	.word	0x00000000


	//----- nvinfo : EIATTR_CBANK_PARAM_SIZE
	.align		4
.L_227:
        /*0258*/ 	.byte	0x03, 0x19
        /*025a*/ 	.short	0x0060


	//----- nvinfo : EIATTR_PARAM_CBANK
	.align		4
        /*025c*/ 	.byte	0x04, 0x0a
        /*025e*/ 	.short	(.L_229 - .L_228)
	.align		4
.L_228:
        /*0260*/ 	.word	index@(.nv.constant0._ZN13group_norm_v218gn_bwd_cuda_kernelI13__nv_bfloat16Li320ELi1ELi32ELi20ELi256ELb0ELb1ELi256ELi20ELi20ELi4ELb1ELi96ELb0ELb0ELNS_15WgradSyncMethodE3ENS_16CompileConditionILi1000EEEEEvPT_S6_S6_PKS5_S8_S8_S8_PKfflPfPj)
        /*0264*/ 	.short	0x0380
        /*0266*/ 	.short	0x0060


	//----- nvinfo : EIATTR_SW_WAR
	.align		4
.L_229:
        /*0268*/ 	.byte	0x04, 0x36
        /*026a*/ 	.short	(.L_231 - .L_230)
.L_230:
        /*026c*/ 	.word	0x00000008
.L_231:


//--------------------- .nv.info._ZN13group_norm_v218gn_bwd_cuda_kernelI13__nv_bfloat16Li320ELi1ELi32ELi20ELi256ELb0ELb1ELi256ELi20ELi20ELi4ELb1ELi128ELb0ELb0ELNS_15WgradSyncMethodE3ENS_16CompileConditionILi1000EEEEEvPT_S6_S6_PKS5_S8_S8_S8_PKfflPfPj --------------------------
	.section	.nv.info._ZN13group_norm_v218gn_bwd_cuda_kernelI13__nv_bfloat16Li320ELi1ELi32ELi20ELi256ELb0ELb1ELi256ELi20ELi20ELi4ELb1ELi128ELb0ELb0ELNS_15WgradSyncMethodE3ENS_16CompileConditionILi1000EEEEEvPT_S6_S6_PKS5_S8_S8_S8_PKfflPfPj,"",@"SHT_CUDA_INFO"
	.sectionflags	@""
	.align	4


	//----- nvinfo : EIATTR_CUDA_API_VERSION
	.align		4
        /*0000*/ 	.byte	0x04, 0x37
        /*0002*/ 	.short	(.L_233 - .L_232)
.L_232:
        /*0004*/ 	.word	0x00000082


	//----- nvinfo : EIATTR_KPARAM_INFO
	.align		4
.L_233:
        /*0008*/ 	.byte	0x04, 0x17
        /*000a*/ 	.short	(.L_235 - .L_234)
.L_234:
        /*000c*/ 	.word	0x00000000
        /*0010*/ 	.short	0x000b
        /*0012*/ 	.short	0x0058
        /*0014*/ 	.byte	0x00, 0xf5, 0x21, 0x00


	//----- nvinfo : EIATTR_KPARAM_INFO
	.align		4
.L_235:
        /*0018*/ 	.byte	0x04, 0x17
        /*001a*/ 	.short	(.L_237 - .L_236)
.L_236:
        /*001c*/ 	.word	0x00000000
        /*0020*/ 	.short	0x000a
        /*0022*/ 	.short	0x0050
        /*0024*/ 	.byte	0x00, 0xf5, 0x21, 0x00


	//----- nvinfo : EIATTR_KPARAM_INFO
	.align		4
.L_237:
        /*0028*/ 	.byte	0x04, 0x17
        /*002a*/ 	.short	(.L_239 - .L_238)
.L_238:
        /*002c*/ 	.word	0x00000000
        /*0030*/ 	.short	0x0009
        /*0032*/ 	.short	0x0048
        /*0034*/ 	.byte	0x00, 0xf0, 0x21, 0x00


	//----- nvinfo : EIATTR_KPARAM_INFO
	.align		4
.L_239:
        /*0038*/ 	.byte	0x04, 0x17
        /*003a*/ 	.short	(.L_241 - .L_240)
.L_240:
        /*003c*/ 	.word	0x00000000
        /*0040*/ 	.short	0x0008
        /*0042*/ 	.short	0x0040
        /*0044*/ 	.byte	0x00, 0xf0, 0x11, 0x00


	//----- nvinfo : EIATTR_KPARAM_INFO
	.align		4
.L_241:
        /*0048*/ 	.byte	0x04, 0x17
        /*004a*/ 	.short	(.L_243 - .L_242)
.L_242:
        /*004c*/ 	.word	0x00000000
        /*0050*/ 	.short	0x0007
        /*0052*/ 	.short	0x0038
        /*0054*/ 	.byte	0x00, 0xf5, 0x21, 0x00


	//----- nvinfo : EIATTR_KPARAM_INFO
	.align		4
.L_243:
        /*0058*/ 	.byte	0x04, 0x17
        /*005a*/ 	.short	(.L_245 - .L_244)
.L_244:
        /*005c*/ 	.word	0x00000000
        /*0060*/ 	.short	0x0006
        /*0062*/ 	.short	0x0030
        /*0064*/ 	.byte	0x00, 0xf5, 0x21, 0x00


	//----- nvinfo : EIATTR_KPARAM_INFO
	.align		4
.L_245:
        /*0068*/ 	.byte	0x04, 0x17
        /*006a*/ 	.short	(.L_247 - .L_246)
.L_246:
        /*006c*/ 	.word	0x00000000
        /*0070*/ 	.short	0x0005
        /*0072*/ 	.short	0x0028
        /*0074*/ 	.byte	0x00, 0xf5, 0x21, 0x00


	//----- nvinfo : EIATTR_KPARAM_INFO
	.align		4
.L_247:
        /*0078*/ 	.byte	0x04, 0x17
        /*007a*/ 	.short	(.L_249 - .L_248)
.L_248:
        /*007c*/ 	.word	0x00000000
        /*0080*/ 	.short	0x0004
        /*0082*/ 	.short	0x0020
        /*0084*/ 	.byte	0x00, 0xf5, 0x21, 0x00


	//----- nvinfo : EIATTR_KPARAM_INFO
	.align		4
.L_249:
        /*0088*/ 	.byte	0x04, 0x17
        /*008a*/ 	.short	(.L_251 - .L_250)
.L_250:
        /*008c*/ 	.word	0x00000000
        /*0090*/ 	.short	0x0003
        /*0092*/ 	.short	0x0018
        /*0094*/ 	.byte	0x00, 0xf5, 0x21, 0x00


	//----- nvinfo : EIATTR_KPARAM_INFO
	.align		4
.L_251:
        /*0098*/ 	.byte	0x04, 0x17
        /*009a*/ 	.short	(.L_253 - .L_252)
.L_252:
        /*009c*/ 	.word	0x00000000
        /*00a0*/ 	.short	0x0002
        /*00a2*/ 	.short	0x0010
        /*00a4*/ 	.byte	0x00, 0xf5, 0x21, 0x00


	//----- nvinfo : EIATTR_KPARAM_INFO
	.align		4
.L_253:
        /*00a8*/ 	.byte	0x04, 0x17
        /*00aa*/ 	.short	(.L_255 - .L_254)
.L_254:
        /*00ac*/ 	.word	0x00000000
        /*00b0*/ 	.short	0x0001
        /*00b2*/ 	.short	0x0008
        /*00b4*/ 	.byte	0x00, 0xf5, 0x21, 0x00


	//----- nvinfo : EIATTR_KPARAM_INFO
	.align		4
.L_255:
        /*00b8*/ 	.byte	0x04, 0x17
        /*00ba*/ 	.short	(.L_257 - .L_256)
.L_256:
        /*00bc*/ 	.word	0x00000000
        /*00c0*/ 	.short	0x0000
        /*00c2*/ 	.short	0x0000
        /*00c4*/ 	.byte	0x00, 0xf5, 0x21, 0x00


	//----- nvinfo : EIATTR_SPARSE_MMA_MASK
	.align		4
.L_257:
        /*00c8*/ 	.byte	0x03, 0x50
        /*00ca*/ 	.short	0x0000


	//----- nvinfo : EIATTR_MAXREG_COUNT
	.align		4
        /*00cc*/ 	.byte	0x03, 0x1b
        /*00ce*/ 	.short	0x00a8


	//----- nvinfo : EIATTR_NUM_BARRIERS
	.align		4
        /*00d0*/ 	.byte	0x02, 0x4c
        /*00d2*/ 	.byte	0x01
	.zero		1


	//----- nvinfo : EIATTR_MERCURY_ISA_VERSION
	.align		4
        /*00d4*/ 	.byte	0x03, 0x5f
        /*00d6*/ 	.short	0x0101


	//----- nvinfo : EIATTR_COOP_GROUP_MASK_REGIDS
	.align		4
        /*00d8*/ 	.byte	0x04, 0x29
        /*00da*/ 	.short	(.L_259 - .L_258)


	//   ....[0]....
.L_258:
        /*00dc*/ 	.word	0xffffffff


	//   ....[1]....
        /*00e0*/ 	.word	0xffffffff


	//   ....[2]....
        /*00e4*/ 	.word	0xffffffff


	//   ....[3]....
        /*00e8*/ 	.word	0xffffffff


	//   ....[4]....
        /*00ec*/ 	.word	0xffffffff


	//   ....[5]....
        /*00f0*/ 	.word	0xffffffff


	//   ....[6]....
        /*00f4*/ 	.word	0xffffffff


	//   ....[7]....
        /*00f8*/ 	.word	0xffffffff


	//   ....[8]....
        /*00fc*/ 	.word	0xffffffff


	//   ....[9]....
        /*0100*/ 	.word	0xffffffff


	//   ....[10]....
        /*0104*/ 	.word	0xffffffff


	//   ....[11]....
        /*0108*/ 	.word	0xffffffff


	//   ....[12]....
        /*010c*/ 	.word	0xffffffff


	//   ....[13]....
        /*0110*/ 	.word	0xffffffff


	//   ....[14]....
        /*0114*/ 	.word	0xffffffff


	//   ....[15]....
        /*0118*/ 	.word	0xffffffff


	//   ....[16]....
        /*011c*/ 	.word	0xffffffff


	//   ....[17]....
        /*0120*/ 	.word	0xffffffff


	//   ....[18]....
        /*0124*/ 	.word	0x05000018


	//   ....[19]....
        /*0128*/ 	.word	0x05000019


	//   ....[20]....
        /*012c*/ 	.word	0x05000021


	//   ....[21]....
        /*0130*/ 	.word	0x0500001a


	//   ....[22]....
        /*0134*/ 	.word	0x0500001c


	//   ....[23]....
        /*0138*/ 	.word	0x05000023


	//   ....[24]....
        /*013c*/ 	.word	0x05000025


	//   ....[25]....
        /*0140*/ 	.word	0x05000044


	//   ....[26]....
        /*0144*/ 	.word	0x05000040


	//   ....[27]....
        /*0148*/ 	.word	0x05000040


	//   ....[28]....
        /*014c*/ 	.word	0x05000040


	//   ....[29]....
        /*0150*/ 	.word	0x05000040


	//   ....[30]....
        /*0154*/ 	.word	0x05000040


	//   ....[31]....
        /*0158*/ 	.word	0x05000040


	//   ....[32]....
        /*015c*/ 	.word	0x05000040


	//   ....[33]....
        /*0160*/ 	.word	0x05000040


	//   ....[34]....
        /*0164*/ 	.word	0x05000040


	//   ....[35]....
        /*0168*/ 	.word	0x05000040


	//   ....[36]....
        /*016c*/ 	.word	0x05000040


	//   ....[37]....
        /*0170*/ 	.word	0x05000040


	//   ....[38]....
        /*0174*/ 	.word	0x05000040


	//   ....[39]....
        /*0178*/ 	.word	0x05000040


	//   ....[40]....
        /*017c*/ 	.word	0x05000040


	//   ....[41]....
        /*0180*/ 	.word	0x05000040


	//----- nvinfo : EIATTR_COOP_GROUP_INSTR_OFFSETS
	.align		4
.L_259:
        /*0184*/ 	.byte	0x04, 0x28
        /*0186*/ 	.short	(.L_261 - .L_260)


	//   ....[0]....
.L_260:
        /*0188*/ 	.word	0x00001430


	//   ....[1]....
        /*018c*/ 	.word	0x00001440


	//   ....[2]....
        /*0190*/ 	.word	0x00001470


	//   ....[3]....
        /*0194*/ 	.word	0x00001480


	//   ....[4]....
        /*0198*/ 	.word	0x000014b0


	//   ....[5]....
        /*019c*/ 	.word	0x000014c0


	//   ....[6]....
        /*01a0*/ 	.word	0x000014f0


	//   ....[7]....
        /*01a4*/ 	.word	0x00001500


	//   ....[8]....
        /*01a8*/ 	.word	0x00001530


	//   ....[9]....
        /*01ac*/ 	.word	0x00001540


	//   ....[10]....
        /*01b0*/ 	.word	0x00002990


	//   ....[11]....
        /*01b4*/ 	.word	0x000029a0


	//   ....[12]....
        /*01b8*/ 	.word	0x000029d0


	//   ....[13]....
        /*01bc*/ 	.word	0x000029e0


	//   ....[14]....
        /*01c0*/ 	.word	0x00002a10


	//   ....[15]....
        /*01c4*/ 	.word	0x00002a20


	//   ....[16]....
        /*01c8*/ 	.word	0x00002a50


	//   ....[17]....
        /*01cc*/ 	.word	0x00002a60


	//   ....[18]....
        /*01d0*/ 	.word	0x000034c0


	//   ....[19]....
        /*01d4*/ 	.word	0x000034f0


	//   ....[20]....
        /*01d8*/ 	.word	0x00003540


	//   ....[21]....
        /*01dc*/ 	.word	0x00003550


	//   ....[22]....
        /*01e0*/ 	.word	0x00003580


	//   ....[23]....
        /*01e4*/ 	.word	0x00003590


	//   ....[24]....
        /*01e8*/ 	.word	0x000035c0


	//   ....[25]....
        /*01ec*/ 	.word	0x000035d0


	//   ....[26]....
        /*01f0*/ 	.word	0x00003730


	//   ....[27]....
        /*01f4*/ 	.word	0x00003780


	//   ....[28]....
        /*01f8*/ 	.word	0x000037f0


	//   ....[29]....
        /*01fc*/ 	.word	0x00003850


	//   ....[30]....
        /*0200*/ 	.word	0x000038c0


	//   ....[31]....
        /*0204*/ 	.word	0x00003920


	//   ....[32]....
        /*0208*/ 	.word	0x00003990


	//   ....[33]....
        /*020c*/ 	.word	0x000039f0


	//   ....[34]....
        /*0210*/ 	.word	0x00003a90


	//   ....[35]....
        /*0214*/ 	.word	0x00003b20


	//   ....[36]....
        /*0218*/ 	.word	0x00003b90


	//   ....[37]....
        /*021c*/ 	.word	0x00003bf0


	//   ....[38]....
        /*0220*/ 	.word	0x00003c60


	//   ....[39]....
        /*0224*/ 	.word	0x00003cc0


	//   ....[40]....
        /*0228*/ 	.word	0x00003d30


	//   ....[41]....
        /*022c*/ 	.word	0x00003d90


	//----- nvinfo : EIATTR_VRC_CTA_INIT_COUNT
	.align		4
.L_261:
        /*0230*/ 	.byte	0x02, 0x4a
	.zero		1
	.zero		1


	//----- nvinfo : EIATTR_EXIT_INSTR_OFFSETS
	.align		4
        /*0234*/ 	.byte	0x04, 0x1c
        /*0236*/ 	.short	(.L_263 - .L_262)


	//   ....[0]....
.L_262:
        /*0238*/ 	.word	0x000030c0


	//   ....[1]....
        /*023c*/ 	.word	0x000036d0


	//----- nvinfo : EIATTR_MAX_THREADS
	.align		4
.L_263:
        /*0240*/ 	.byte	0x04, 0x05
        /*0242*/ 	.short	(.L_265 - .L_264)
.L_264:
        /*0244*/ 	.word	0x00000140
        /*0248*/ 	.word	0x00000001
        /*024c*/ 	.word	0x00000001


	//----- nvinfo : EIATTR_CRS_STACK_SIZE
	.align		4
.L_265:
        /*0250*/ 	.byte	0x04, 0x1e
        /*0252*/ 	.short	(.L_267 - .L_266)
.L_266:
        /*0254*/ 	.word	0x00000000


	//----- nvinfo : EIATTR_CBANK_PARAM_SIZE
	.align		4
.L_267:
        /*0258*/ 	.byte	0x03, 0x19
        /*025a*/ 	.short	0x0060


	//----- nvinfo : EIATTR_PARAM_CBANK
	.align		4
        /*025c*/ 	.byte	0x04, 0x0a
        /*025e*/ 	.short	(.L_269 - .L_268)
	.align		4
.L_268:
        /*0260*/ 	.word	index@(.nv.constant0._ZN13group_norm_v218gn_bwd_cuda_kernelI13__nv_bfloat16Li320ELi1ELi32ELi20ELi256ELb0ELb1ELi256ELi20ELi20ELi4ELb1ELi128ELb0ELb0ELNS_15WgradSyncMethodE3ENS_16CompileConditionILi1000EEEEEvPT_S6_S6_PKS5_S8_S8_S8_PKfflPfPj)
        /*0264*/ 	.short	0x0380
        /*0266*/ 	.short	0x0060


	//----- nvinfo : EIATTR_SW_WAR
	.align		4
.L_269:
        /*0268*/ 	.byte	0x04, 0x36
        /*026a*/ 	.short	(.L_271 - .L_270)
.L_270:
        /*026c*/ 	.word	0x00000008
.L_271:


//--------------------- .nv.info._ZN13group_norm_v218gn_bwd_cuda_kernelI13__nv_bfloat16Li320ELi3ELi16ELi40ELi256ELb1ELb1ELi2ELi320ELi320ELi2ELb1ELi2ELb0ELb0ELNS_15WgradSyncMethodE3ENS_16CompileConditionILi1000EEEEEvPT_S6_S6_PKS5_S8_S8_S8_PKfflPfPj --------------------------
	.section	.nv.info._ZN13group_norm_v218gn_bwd_cuda_kernelI13__nv_bfloat16Li320ELi3ELi16ELi40ELi256ELb1ELb1ELi2ELi320ELi320ELi2ELb1ELi2ELb0ELb0ELNS_15WgradSyncMethodE3ENS_16CompileConditionILi1000EEEEEvPT_S6_S6_PKS5_S8_S8_S8_PKfflPfPj,"",@"SHT_CUDA_INFO"
	.sectionflags	@""
	.align	4


	//----- nvinfo : EIATTR_CUDA_API_VERSION
	.align		4
        /*0000*/ 	.byte	0x04, 0x37
        /*0002*/ 	.short	(.L_273 - .L_272)
.L_272:
        /*0004*/ 	.word	0x00000082


	//----- nvinfo : EIATTR_KPARAM_INFO
	.align		4
.L_273:
        /*0008*/ 	.byte	0x04, 0x17
        /*000a*/ 	.short	(.L_275 - .L_274)
.L_274:
        /*000c*/ 	.word	0x00000000
        /*0010*/ 	.short	0x000b
        /*0012*/ 	.short	0x0058
        /*0014*/ 	.byte	0x00, 0xf5, 0x21, 0x00


	//----- nvinfo : EIATTR_KPARAM_INFO
	.align		4
.L_275:
        /*0018*/ 	.byte	0x04, 0x17
        /*001a*/ 	.short	(.L_277 - .L_276)
.L_276:
        /*001c*/ 	.word	0x00000000
        /*0020*/ 	.short	0x000a
        /*0022*/ 	.short	0x0050
        /*0024*/ 	.byte	0x00, 0xf5, 0x21, 0x00


	//----- nvinfo : EIATTR_KPARAM_INFO
	.align		4
.L_277:
        /*0028*/ 	.byte	0x04, 0x17
        /*002a*/ 	.short	(.L_279 - .L_278)
.L_278:
        /*002c*/ 	.word	0x00000000
        /*0030*/ 	.short	0x0009
        /*0032*/ 	.short	0x0048
        /*0034*/ 	.byte	0x00, 0xf0, 0x21, 0x00


	//----- nvinfo : EIATTR_KPARAM_INFO
	.align		4
.L_279:
        /*0038*/ 	.byte	0x04, 0x17
        /*003a*/ 	.short	(.L_281 - .L_280)
.L_280:
        /*003c*/ 	.word	0x00000000
        /*0040*/ 	.short	0x0008
        /*0042*/ 	.short	0x0040
        /*0044*/ 	.byte	0x00, 0xf0, 0x11, 0x00


	//----- nvinfo : EIATTR_KPARAM_INFO
	.align		4
.L_281:
        /*0048*/ 	.byte	0x04, 0x17
        /*004a*/ 	.short	(.L_283 - .L_282)
.L_282:
        /*004c*/ 	.word	0x00000000
        /*0050*/ 	.short	0x0007
        /*0052*/ 	.short	0x0038
        /*0054*/ 	.byte	0x00, 0xf5, 0x21, 0x00


	//----- nvinfo : EIATTR_KPARAM_INFO
	.align		4
.L_283:
        /*0058*/ 	.byte	0x04, 0x17
        /*005a*/ 	.short	(.L_285 - .L_284)
.L_284:
        /*005c*/ 	.word	0x00000000
        /*0060*/ 	.short	0x0006
        /*0062*/ 	.short	0x0030
        /*0064*/ 	.byte	0x00, 0xf5, 0x21, 0x00


	//----- nvinfo : EIATTR_KPARAM_INFO
	.align		4
.L_285:
        /*0068*/ 	.byte	0x04, 0x17
        /*006a*/ 	.short	(.L_287 - .L_286)
.L_286:
        /*006c*/ 	.word	0x00000000
        /*0070*/ 	.short	0x0005
        /*0072*/ 	.short	0x0028
        /*0074*/ 	.byte	0x00, 0xf5, 0x21, 0x00


	//----- nvinfo : EIATTR_KPARAM_INFO
	.align		4
.L_287:
        /*0078*/ 	.byte	0x04, 0x17
        /*007a*/ 	.short	(.L_289 - .L_288)
.L_288:
        /*007c*/ 	.word	0x00000000
        /*0080*/ 	.short	0x0004
        /*0082*/ 	.short	0x0020
        /*0084*/ 	.byte	0x00, 0xf5, 0x21, 0x00


	//----- nvinfo : EIATTR_KPARAM_INFO
	.align		4
.L_289:
        /*0088*/ 	.byte	0x04, 0x17
        /*008a*/ 	.short	(.L_291 - .L_290)
.L_290:
        /*008c*/ 	.word	0x00000000
        /*0090*/ 	.short	0x0003
        /*0092*/ 	.short	0x0018
        /*0094*/ 	.byte	0x00, 0xf5, 0x21, 0x00


	//----- nvinfo : EIATTR_KPARAM_INFO
	.align		4
.L_291:
        /*0098*/ 	.byte	0x04, 0x17
        /*009a*/ 	.short	(.L_293 - .L_292)
.L_292:
        /*009c*/ 	.word	0x00000000
        /*00a0*/ 	.short	0x0002
        /*00a2*/ 	.short	0x0010
        /*00a4*/ 	.byte	0x00, 0xf5, 0x21, 0x00


	//----- nvinfo : EIATTR_KPARAM_INFO
	.align		4
.L_293:
        /*00a8*/ 	.byte	0x04, 0x17
        /*00aa*/ 	.short	(.L_295 - .L_294)
.L_294:
        /*00ac*/ 	.word	0x00000000
        /*00b0*/ 	.short	0x0001
        /*00b2*/ 	.short	0x0008
        /*00b4*/ 	.byte	0x00, 0xf5, 0x21, 0x00


	//----- nvinfo : EIATTR_KPARAM_INFO
	.align		4
.L_295:
        /*00b8*/ 	.byte	0x04, 0x17
        /*00ba*/ 	.short	(.L_297 - .L_296)
.L_296:
        /*00bc*/ 	.word	0x00000000
        /*00c0*/ 	.short	0x0000
        /*00c2*/ 	.short	0x0000
        /*00c4*/ 	.byte	0x00, 0xf5, 0x21, 0x00


	//----- nvinfo : EIATTR_SPARSE_MMA_MASK
	.align		4
.L_297:
        /*00c8*/ 	.byte	0x03, 0x50
        /*00ca*/ 	.short	0x0000


	//----- nvinfo : EIATTR_MAXREG_COUNT
	.align		4
        /*00cc*/ 	.byte	0x03, 0x1b
        /*00ce*/ 	.short	0x0040


	//----- nvinfo : EIATTR_NUM_BARRIERS
	.align		4
        /*00d0*/ 	.byte	0x02, 0x4c
        /*00d2*/ 	.byte	0x01
	.zero		1


	//----- nvinfo : EIATTR_MERCURY_ISA_VERSION
	.align		4
        /*00d4*/ 	.byte	0x03, 0x5f
        /*00d6*/ 	.short	0x0101


	//----- nvinfo : EIATTR_COOP_GROUP_MASK_REGIDS
	.align		4
        /*00d8*/ 	.byte	0x04, 0x29
        /*00da*/ 	.short	(.L_299 - .L_298)


	//   ....[0]....
.L_298:
        /*00dc*/ 	.word	0xffffffff


	//   ....[1]....
        /*00e0*/ 	.word	0xffffffff


	//   ....[2]....
        /*00e4*/ 	.word	0xffffffff


	//   ....[3]....
        /*00e8*/ 	.word	0xffffffff


	//   ....[4]....
        /*00ec*/ 	.word	0xffffffff


	//   ....[5]....
        /*00f0*/ 	.word	0xffffffff


	//   ....[6]....
        /*00f4*/ 	.word	0xffffffff


	//   ....[7]....
        /*00f8*/ 	.word	0xffffffff


	//   ....[8]....
        /*00fc*/ 	.word	0xffffffff


	//   ....[9]....
        /*0100*/ 	.word	0xffffffff


	//   ....[10]....
        /*0104*/ 	.word	0xffffffff


	//   ....[11]....
        /*0108*/ 	.word	0xffffffff


	//   ....[12]....
        /*010c*/ 	.word	0x0500000f


	//   ....[13]....
        /*0110*/ 	.word	0x05000011


	//   ....[14]....
        /*0114*/ 	.word	0x05000010


	//   ....[15]....
        /*0118*/ 	.word	0x05000012


	//   ....[16]....
        /*011c*/ 	.word	0x05000013


	//   ....[17]....
        /*0120*/ 	.word	0x05000015


	//   ....[18]....
        /*0124*/ 	.word	0x05000014


	//   ....[19]....
        /*0128*/ 	.word	0x0500000a


	//   ....[20]....
        /*012c*/ 	.word	0x05000010


	//   ....[21]....
        /*0130*/ 	.word	0x05000010


	//   ....[22]....
        /*0134*/ 	.word	0x05000010


	//   ....[23]....
        /*0138*/ 	.word	0x05000010


	//   ....[24]....
        /*013c*/ 	.word	0x05000010


	//   ....[25]....
        /*0140*/ 	.word	0x05000010


	//   ....[26]....
        /*0144*/ 	.word	0x05000010


	//   ....[27]....
        /*0148*/ 	.word	0x05000010


	//----- nvinfo : EIATTR_COOP_GROUP_INSTR_OFFSETS
	.align		4
.L_299:
        /*014c*/ 	.byte	0x04, 0x28
        /*014e*/ 	.short	(.L_301 - .L_300)


	//   ....[0]....
.L_300:
        /*0150*/ 	.word	0x00001600


	//   ....[1]....
        /*0154*/ 	.word	0x00001630


	//   ....[2]....
        /*0158*/ 	.word	0x00001b40


	//   ....[3]....
        /*015c*/ 	.word	0x00001b80


	//   ....[4]....
        /*0160*/ 	.word	0x00001bf0


	//   ....[5]....
        /*0164*/ 	.word	0x00001c00


	//   ....[6]....
        /*0168*/ 	.word	0x00001c30


	//   ....[7]....
        /*016c*/ 	.word	0x00001c40


	//   ....[8]....
        /*0170*/ 	.word	0x00001c70


	//   ....[9]....
        /*0174*/ 	.word	0x00001c90


	//   ....[10]....
        /*0178*/ 	.word	0x00001cc0


	//   ....[11]....
        /*017c*/ 	.word	0x00001cd0


	//   ....[12]....
        /*0180*/ 	.word	0x00002980


	//   ....[13]....
        /*0184*/ 	.word	0x000029b0


	//   ....[14]....
        /*0188*/ 	.word	0x000029e0


	//   ....[15]....
        /*018c*/ 	.word	0x00002a00


	//   ....[16]....
        /*0190*/ 	.word	0x00002a30


	//   ....[17]....
        /*0194*/ 	.word	0x00002a40


	//   ....[18]....
        /*0198*/ 	.word	0x00002a70


	//   ....[19]....
        /*019c*/ 	.word	0x00002a80


	//   ....[20]....
        /*01a0*/ 	.word	0x00002c40


	//   ....[21]....
        /*01a4*/ 	.word	0x00002cd0


	//   ....[22]....
        /*01a8*/ 	.word	0x00002d40


	//   ....[23]....
        /*01ac*/ 	.word	0x00002da0


	//   ....[24]....
        /*01b0*/ 	.word	0x00002e10


	//   ....[25]....
        /*01b4*/ 	.word	0x00002e70


	//   ....[26]....
        /*01b8*/ 	.word	0x00002ee0


	//   ....[27]....
        /*01bc*/ 	.word	0x00002f40


	//----- nvinfo : EIATTR_VRC_CTA_INIT_COUNT
	.align		4
.L_301:
        /*01c0*/ 	.byte	0x02, 0x4a
	.zero		1
	.zero		1


	//----- nvinfo : EIATTR_EXIT_INSTR_OFFSETS
	.align		4
        /*01c4*/ 	.byte	0x04, 0x1c
        /*01c6*/ 	.short	(.L_303 - .L_302)


	//   ....[0]....
.L_302:
        /*01c8*/ 	.word	0x00001ec0


	//   ....[1]....
        /*01cc*/ 	.word	0x00002bd0


	//----- nvinfo : EIATTR_MAX_THREADS
	.align		4
.L_303:
        /*01d0*/ 	.byte	0x04, 0x05
        /*01d2*/ 	.short	(.L_305 - .L_304)
.L_304:
        /*01d4*/ 	.word	0x00000140
        /*01d8*/ 	.word	0x00000001
        /*01dc*/ 	.word	0x00000001


	//----- nvinfo : EIATTR_CRS_STACK_SIZE
	.align		4
.L_305:
        /*01e0*/ 	.byte	0x04, 0x1e
        /*01e2*/ 	.short	(.L_307 - .L_306)
.L_306:
        /*01e4*/ 	.word	0x00000000


	//----- nvinfo : EIATTR_CBANK_PARAM_SIZE
	.align		4
.L_307:
        /*01e8*/ 	.byte	0x03, 0x19
        /*01ea*/ 	.short	0x0060


	//----- nvinfo : EIATTR_PARAM_CBANK
	.align		4
        /*01ec*/ 	.byte	0x04, 0x0a
        /*01ee*/ 	.short	(.L_309 - .L_308)
	.align		4
.L_308:
        /*01f0*/ 	.word	index@(.nv.constant0._ZN13group_norm_v218gn_bwd_cuda_kernelI13__nv_bfloat16Li320ELi3ELi16ELi40ELi256ELb1ELb1ELi2ELi320ELi320ELi2ELb1ELi2ELb0ELb0ELNS_15WgradSyncMethodE3ENS_16CompileConditionILi1000EEEEEvPT_S6_S6_PKS5_S8_S8_S8_PKfflPfPj)
        /*01f4*/ 	.short	0x0380
        /*01f6*/ 	.short	0x0060


	//----- nvinfo : EIATTR_SW_WAR
	.align		4
.L_309:
        /*01f8*/ 	.byte	0x04, 0x36
        /*01fa*/ 	.short	(.L_311 - .L_310)
.L_310:
        /*01fc*/ 	.word	0x00000008
.L_311:


//--------------------- .nv.info._ZN13group_norm_v218gn_bwd_cuda_kernelI13__nv_bfloat16Li320ELi1ELi16ELi40ELi256ELb1ELb1ELi4ELi320ELi320ELi4ELb1ELi2ELb0ELb0ELNS_15WgradSyncMethodE3ENS_16CompileConditionILi1000EEEEEvPT_S6_S6_PKS5_S8_S8_S8_PKfflPfPj --------------------------
	.section	.nv.info._ZN13group_norm_v218gn_bwd_cuda_kernelI13__nv_bfloat16Li320ELi1ELi16ELi40ELi256ELb1ELb1ELi4ELi320ELi320ELi4ELb1ELi2ELb0ELb0ELNS_15WgradSyncMethodE3ENS_16CompileConditionILi1000EEEEEvPT_S6_S6_PKS5_S8_S8_S8_PKfflPfPj,"",@"SHT_CUDA_INFO"
	.sectionflags	@""
	.align	4


	//----- nvinfo : EIATTR_CUDA_API_VERSION
	.align		4
        /*0000*/ 	.byte	0x04, 0x37
        /*0002*/ 	.short	(.L_313 - .L_312)
.L_312:
        /*0004*/ 	.word	0x00000082


	//----- nvinfo : EIATTR_KPARAM_INFO
	.align		4
.L_313:
        /*0008*/ 	.byte	0x04, 0x17
        /*000a*/ 	.short	(.L_315 - .L_314)
.L_314:
        /*000c*/ 	.word	0x00000000
        /*0010*/ 	.short	0x000b
        /*0012*/ 	.short	0x0058
        /*0014*/ 	.byte	0x00, 0xf5, 0x21, 0x00


	//----- nvinfo : EIATTR_KPARAM_INFO
	.align		4
.L_315:
        /*0018*/ 	.byte	0x04, 0x17
        /*001a*/ 	.short	(.L_317 - .L_316)
.L_316:
        /*001c*/ 	.word	0x00000000
        /*0020*/ 	.short	0x000a
        /*0022*/ 	.short	0x0050
        /*0024*/ 	.byte	0x00, 0xf5, 0x21, 0x00


	//----- nvinfo : EIATTR_KPARAM_INFO
	.align		4
.L_317:
        /*0028*/ 	.byte	0x04, 0x17
        /*002a*/ 	.short	(.L_319 - .L_318)
.L_318:
        /*002c*/ 	.word	0x00000000
        /*0030*/ 	.short	0x0009
        /*0032*/ 	.short	0x0048
        /*0034*/ 	.byte	0x00, 0xf0, 0x21, 0x00


	//----- nvinfo : EIATTR_KPARAM_INFO
	.align		4
.L_319:
        /*0038*/ 	.byte	0x04, 0x17
        /*003a*/ 	.short	(.L_321 - .L_320)
.L_320:
        /*003c*/ 	.word	0x00000000
        /*0040*/ 	.short	0x0008
        /*0042*/ 	.short	0x0040
        /*0044*/ 	.byte	0x00, 0xf0, 0x11, 0x00


	//----- nvinfo : EIATTR_KPARAM_INFO
	.align		4
.L_321:
        /*0048*/ 	.byte	0x04, 0x17
        /*004a*/ 	.short	(.L_323 - .L_322)
.L_322:
        /*004c*/ 	.word	0x00000000
        /*0050*/ 	.short	0x0007
        /*0052*/ 	.short	0x0038
        /*0054*/ 	.byte	0x00, 0xf5, 0x21, 0x00


	//----- nvinfo : EIATTR_KPARAM_INFO
	.align		4
.L_323:
        /*0058*/ 	.byte	0x04, 0x17
        /*005a*/ 	.short	(.L_325 - .L_324)
.L_324:
        /*005c*/ 	.word	0x00000000
        /*0060*/ 	.short	0x0006
        /*0062*/ 	.short	0x0030
        /*0064*/ 	.byte	0x00, 0xf5, 0x21, 0x00


	//----- nvinfo : EIATTR_KPARAM_INFO
	.align		4
.L_325:
        /*0068*/ 	.byte	0x04, 0x17
        /*006a*/ 	.short	(.L_327 - .L_326)
.L_326:
        /*006c*/ 	.word	0x00000000
        /*0070*/ 	.short	0x0005
        /*0072*/ 	.short	0x0028
        /*0074*/ 	.byte	0x00, 0xf5, 0x21, 0x00


	//----- nvinfo : EIATTR_KPARAM_INFO
	.align		4
.L_327:
        /*0078*/ 	.byte	0x04, 0x17
        /*007a*/ 	.short	(.L_329 - .L_328)
.L_328:
        /*007c*/ 	.word	0x00000000
        /*0080*/ 	.short	0x0004
        /*0082*/ 	.short	0x0020
        /*0084*/ 	.byte	0x00, 0xf5, 0x21, 0x00


	//----- nvinfo : EIATTR_KPARAM_INFO
	.align		4
.L_329:
        /*0088*/ 	.byte	0x04, 0x17
        /*008a*/ 	.short	(.L_331 - .L_330)
.L_330:
        /*008c*/ 	.word	0x00000000
        /*0090*/ 	.short	0x0003
        /*0092*/ 	.short	0x0018
        /*0094*/ 	.byte	0x00, 0xf5, 0x21, 0x00


	//----- nvinfo : EIATTR_KPARAM_INFO
	.align		4
.L_331:
        /*0098*/ 	.byte	0x04, 0x17
        /*009a*/ 	.short	(.L_333 - .L_332)
.L_332:
        /*009c*/ 	.word	0x00000000
        /*00a0*/ 	.short	0x0002
        /*00a2*/ 	.short	0x0010
        /*00a4*/ 	.byte	0x00, 0xf5, 0x21, 0x00


	//----- nvinfo : EIATTR_KPARAM_INFO
	.align		4
.L_333:
        /*00a8*/ 	.byte	0x04, 0x17
        /*00aa*/ 	.short	(.L_335 - .L_334)
.L_334:
        /*00ac*/ 	.word	0x00000000
        /*00b0*/ 	.short	0x0001
        /*00b2*/ 	.short	0x0008
        /*00b4*/ 	.byte	0x00, 0xf5, 0x21, 0x00


	//----- nvinfo : EIATTR_KPARAM_INFO
	.align		4
.L_335:
        /*00b8*/ 	.byte	0x04, 0x17
        /*00ba*/ 	.short	(.L_337 - .L_336)
.L_336:
        /*00bc*/ 	.word	0x00000000
        /*00c0*/ 	.short	0x0000
        /*00c2*/ 	.short	0x0000
        /*00c4*/ 	.byte	0x00, 0xf5, 0x21, 0x00


	//----- nvinfo : EIATTR_SPARSE_MMA_MASK
	.align		4
.L_337:
        /*00c8*/ 	.byte	0x03, 0x50
        /*00ca*/ 	.short	0x0000


	//----- nvinfo : EIATTR_MAXREG_COUNT
	.align		4
        /*00cc*/ 	.byte	0x03, 0x1b
        /*00ce*/ 	.short	0x00a8


	//----- nvinfo : EIATTR_NUM_BARRIERS
	.align		4
        /*00d0*/ 	.byte	0x02, 0x4c
        /*00d2*/ 	.byte	0x01
	.zero		1


	//----- nvinfo : EIATTR_MERCURY_ISA_VERSION
	.align		4
        /*00d4*/ 	.byte	0x03, 0x5f
        /*00d6*/ 	.short	0x0101


	//----- nvinfo : EIATTR_COOP_GROUP_MASK_REGIDS
	.align		4
        /*00d8*/ 	.byte	0x04, 0x29
        /*00da*/ 	.short	(.L_339 - .L_338)


	//   ....[0]....
.L_338:
        /*00dc*/ 	.word	0xffffffff


	//   ....[1]....
        /*00e0*/ 	.word	0xffffffff


	//   ....[2]....
        /*00e4*/ 	.word	0xffffffff


	//   ....[3]....
        /*00e8*/ 	.word	0xffffffff


	//   ....[4]....
        /*00ec*/ 	.word	0xffffffff


	//   ....[5]....
        /*00f0*/ 	.word	0xffffffff


	//   ....[6]....
        /*00f4*/ 	.word	0xffffffff


	//   ....[7]....
        /*00f8*/ 	.word	0xffffffff


	//   ....[8]....
        /*00fc*/ 	.word	0xffffffff


	//   ....[9]....
        /*0100*/ 	.word	0xffffffff


	//   ....[10]....
        /*0104*/ 	.word	0xffffffff


	//   ....[11]....
        /*0108*/ 	.word	0xffffffff


	//   ....[12]....
        /*010c*/ 	.word	0xffffffff


	//   ....[13]....
        /*0110*/ 	.word	0xffffffff


	//   ....[14]....
        /*0114*/ 	.word	0x0500001d


	//   ....[15]....
        /*0118*/ 	.word	0x0500001e


	//   ....[16]....
        /*011c*/ 	.word	0x05000020


	//   ....[17]....
        /*0120*/ 	.word	0x0500001f


	//   ....[18]....
        /*0124*/ 	.word	0x05000021


	//   ....[19]....
        /*0128*/ 	.word	0x05000022


	//   ....[20]....
        /*012c*/ 	.word	0x05000024


	//   ....[21]....
        /*0130*/ 	.word	0x0500000f


	//   ....[22]....
        /*0134*/ 	.word	0x0500001f


	//   ....[23]....
        /*0138*/ 	.word	0x0500001f


	//   ....[24]....
        /*013c*/ 	.word	0x0500001f


	//   ....[25]....
        /*0140*/ 	.word	0x0500001f


	//   ....[26]....
        /*0144*/ 	.word	0x0500001f


	//   ....[27]....
        /*0148*/ 	.word	0x0500001f


	//   ....[28]....
        /*014c*/ 	.word	0x0500001f


	//   ....[29]....
        /*0150*/ 	.word	0x0500001f


	//----- nvinfo : EIATTR_COOP_GROUP_INSTR_OFFSETS
	.align		4
.L_339:
        /*0154*/ 	.byte	0x04, 0x28
        /*0156*/ 	.short	(.L_341 - .L_340)


	//   ....[0]....
.L_340:
        /*0158*/ 	.word	0x00001530


	//   ....[1]....
        /*015c*/ 	.word	0x00001550


	//   ....[2]....
        /*0160*/ 	.word	0x000015b0


	//   ....[3]....
        /*0164*/ 	.word	0x000015c0


	//   ....[4]....
        /*0168*/ 	.word	0x00001960


	//   ....[5]....
        /*016c*/ 	.word	0x000019a0


	//   ....[6]....
        /*0170*/ 	.word	0x000019d0


	//   ....[7]....
        /*0174*/ 	.word	0x000019e0


	//   ....[8]....
        /*0178*/ 	.word	0x00001a10


	//   ....[9]....
        /*017c*/ 	.word	0x00001a20


	//   ....[10]....
        /*0180*/ 	.word	0x00001a50


	//   ....[11]....
        /*0184*/ 	.word	0x00001a60


	//   ....[12]....
        /*0188*/ 	.word	0x00001a90


	//   ....[13]....
        /*018c*/ 	.word	0x00001aa0


	//   ....[14]....
        /*0190*/ 	.word	0x00002800


	//   ....[15]....
        /*0194*/ 	.word	0x00002830


	//   ....[16]....
        /*0198*/ 	.word	0x00002860


	//   ....[17]....
        /*019c*/ 	.word	0x00002880


	//   ....[18]....
        /*01a0*/ 	.word	0x000028b0


	//   ....[19]....
        /*01a4*/ 	.word	0x000028c0


	//   ....[20]....
        /*01a8*/ 	.word	0x000028f0


	//   ....[21]....
        /*01ac*/ 	.word	0x00002900


	//   ....[22]....
        /*01b0*/ 	.word	0x00002ad0


	//   ....[23]....
        /*01b4*/ 	.word	0x00002b60


	//   ....[24]....
        /*01b8*/ 	.word	0x00002bd0


	//   ....[25]....
        /*01bc*/ 	.word	0x00002c30


	//   ....[26]....
        /*01c0*/ 	.word	0x00002ca0


	//   ....[27]....
        /*01c4*/ 	.word	0x00002d00


	//   ....[28]....
        /*01c8*/ 	.word	0x00002d70


	//   ....[29]....
        /*01cc*/ 	.word	0x00002dd0


	//----- nvinfo : EIATTR_VRC_CTA_INIT_COUNT
	.align		4
.L_341:
        /*01d0*/ 	.byte	0x02, 0x4a
	.zero		1
	.zero		1


	//----- nvinfo : EIATTR_EXIT_INSTR_OFFSETS
	.align		4
        /*01d4*/ 	.byte	0x04, 0x1c
        /*01d6*/ 	.short	(.L_343 - .L_342)


	//   ....[0]....
.L_342:
        /*01d8*/ 	.word	0x00001cb0


	//   ....[1]....
        /*01dc*/ 	.word	0x00002a60


	//----- nvinfo : EIATTR_MAX_THREADS
	.align		4
.L_343:
        /*01e0*/ 	.byte	0x04, 0x05
        /*01e2*/ 	.short	(.L_345 - .L_344)
.L_344:
        /*01e4*/ 	.word	0x00000140
        /*01e8*/ 	.word	0x00000001
        /*01ec*/ 	.word	0x00000001


	//----- nvinfo : EIATTR_CRS_STACK_SIZE
	.align		4
.L_345:
        /*01f0*/ 	.byte	0x04, 0x1e
        /*01f2*/ 	.short	(.L_347 - .L_346)
.L_346:
        /*01f4*/ 	.word	0x00000000


	//----- nvinfo : EIATTR_CBANK_PARAM_SIZE
	.align		4
.L_347:
        /*01f8*/ 	.byte	0x03, 0x19
        /*01fa*/ 	.short	0x0060


	//----- nvinfo : EIATTR_PARAM_CBANK
	.align		4
        /*01fc*/ 	.byte	0x04, 0x0a
        /*01fe*/ 	.short	(.L_349 - .L_348)
	.align		4
.L_348:
        /*0200*/ 	.word	index@(.nv.constant0._ZN13group_norm_v218gn_bwd_cuda_kernelI13__nv_bfloat16Li320ELi1ELi16ELi40ELi256ELb1ELb1ELi4ELi320ELi320ELi4ELb1ELi2ELb0ELb0ELNS_15WgradSyncMethodE3ENS_16CompileConditionILi1000EEEEEvPT_S6_S6_PKS5_S8_S8_S8_PKfflPfPj)
        /*0204*/ 	.short	0x0380
        /*0206*/ 	.short	0x0060


	//----- nvinfo : EIATTR_SW_WAR
	.align		4
.L_349:
        /*0208*/ 	.byte	0x04, 0x36
        /*020a*/ 	.short	(.L_351 - .L_350)
.L_350:
        /*020c*/ 	.word	0x00000008
.L_351:


//--------------------- .nv.info._ZN13group_norm_v218gn_bwd_cuda_kernelI13__nv_bfloat16Li320ELi3ELi16ELi40ELi256ELb1ELb1ELi4ELi320ELi320ELi4ELb1ELi4ELb0ELb0ELNS_15WgradSyncMethodE3ENS_16CompileConditionILi1000EEEEEvPT_S6_S6_PKS5_S8_S8_S8_PKfflPfPj --------------------------
	.section	.nv.info._ZN13group_norm_v218gn_bwd_cuda_kernelI13__nv_bfloat16Li320ELi3ELi16ELi40ELi256ELb1ELb1ELi4ELi320ELi320ELi4ELb1ELi4ELb0ELb0ELNS_15WgradSyncMethodE3ENS_16CompileConditionILi1000EEEEEvPT_S6_S6_PKS5_S8_S8_S8_PKfflPfPj,"",@"SHT_CUDA_INFO"
	.sectionflags	@""
	.align	4


	//----- nvinfo : EIATTR_CUDA_API_VERSION
	.align		4
        /*0000*/ 	.byte	0x04, 0x37
        /*0002*/ 	.short	(.L_353 - .L_352)
.L_352:
        /*0004*/ 	.word	0x00000082


	//----- nvinfo : EIATTR_KPARAM_INFO
	.align		4
.L_353:
        /*0008*/ 	.byte	0x04, 0x17
        /*000a*/ 	.short	(.L_355 - .L_354)
.L_354:
        /*000c*/ 	.word	0x00000000
        /*0010*/ 	.short	0x000b
        /*0012*/ 	.short	0x0058
        /*0014*/ 	.byte	0x00, 0xf5, 0x21, 0x00


	//----- nvinfo : EIATTR_KPARAM_INFO
	.align		4
.L_355:
        /*0018*/ 	.byte	0x04, 0x17
        /*001a*/ 	.short	(.L_357 - .L_356)
.L_356:
        /*001c*/ 	.word	0x00000000
        /*0020*/ 	.short	0x000a
        /*0022*/ 	.short	0x0050
        /*0024*/ 	.byte	0x00, 0xf5, 0x21, 0x00


	//----- nvinfo : EIATTR_KPARAM_INFO
	.align		4
.L_357:
        /*0028*/ 	.byte	0x04, 0x17
        /*002a*/ 	.short	(.L_359 - .L_358)
.L_358:
        /*002c*/ 	.word	0x00000000
        /*0030*/ 	.short	0x0009
        /*0032*/ 	.short	0x0048
        /*0034*/ 	.byte	0x00, 0xf0, 0x21, 0x00


	//----- nvinfo : EIATTR_KPARAM_INFO
	.align		4
.L_359:
        /*0038*/ 	.byte	0x04, 0x17
        /*003a*/ 	.short	(.L_361 - .L_360)
.L_360:
        /*003c*/ 	.word	0x00000000
        /*0040*/ 	.short	0x0008
        /*0042*/ 	.short	0x0040
        /*0044*/ 	.byte	0x00, 0xf0, 0x11, 0x00


	//----- nvinfo : EIATTR_KPARAM_INFO
	.align		4
.L_361:
        /*0048*/ 	.byte	0x04, 0x17
        /*004a*/ 	.short	(.L_363 - .L_362)
.L_362:
        /*004c*/ 	.word	0x00000000
        /*0050*/ 	.short	0x0007
        /*0052*/ 	.short	0x0038
        /*0054*/ 	.byte	0x00, 0xf5, 0x21, 0x00


	//----- nvinfo : EIATTR_KPARAM_INFO
	.align		4
.L_363:
        /*0058*/ 	.byte	0x04, 0x17
        /*005a*/ 	.short	(.L_365 - .L_364)
.L_364:
        /*005c*/ 	.word	0x00000000
        /*0060*/ 	.short	0x0006
        /*0062*/ 	.short	0x0030
        /*0064*/ 	.byte	0x00, 0xf5, 0x21, 0x00


	//----- nvinfo : EIATTR_KPARAM_INFO
	.align		4
.L_365:
        /*0068*/ 	.byte	0x04, 0x17
        /*006a*/ 	.short	(.L_367 - .L_366)
.L_366:
        /*006c*/ 	.word	0x00000000
        /*0070*/ 	.short	0x0005
        /*0072*/ 	.short	0x0028
        /*0074*/ 	.byte	0x00, 0xf5, 0x21, 0x00


	//----- nvinfo : EIATTR_KPARAM_INFO
	.align		4
.L_367:
        /*0078*/ 	.byte	0x04, 0x17
        /*007a*/ 	.short	(.L_369 - .L_368)
.L_368:
        /*007c*/ 	.word	0x00000000
        /*0080*/ 	.short	0x0004
        /*0082*/ 	.short	0x0020
        /*0084*/ 	.byte	0x00, 0xf5, 0x21, 0x00


	//----- nvinfo : EIATTR_KPARAM_INFO
	.align		4
.L_369:
        /*0088*/ 	.byte	0x04, 0x17
        /*008a*/ 	.short	(.L_371 - .L_370)
.L_370:
        /*008c*/ 	.word	0x00000000
        /*0090*/ 	.short	0x0003
        /*0092*/ 	.short	0x0018
        /*0094*/ 	.byte	0x00, 0xf5, 0x21, 0x00


	//----- nvinfo : EIATTR_KPARAM_INFO
	.align		4
.L_371:
        /*0098*/ 	.byte	0x04, 0x17
        /*009a*/ 	.short	(.L_373 - .L_372)
.L_372:
        /*009c*/ 	.word	0x00000000
        /*00a0*/ 	.short	0x0002
        /*00a2*/ 	.short	0x0010
        /*00a4*/ 	.byte	0x00, 0xf5, 0x21, 0x00


	//----- nvinfo : EIATTR_KPARAM_INFO
	.align		4
.L_373:
        /*00a8*/ 	.byte	0x04, 0x17
        /*00aa*/ 	.short	(.L_375 - .L_374)
.L_374:
        /*00ac*/ 	.word	0x00000000
        /*00b0*/ 	.short	0x0001
        /*00b2*/ 	.short	0x0008
        /*00b4*/ 	.byte	0x00, 0xf5, 0x21, 0x00


	//----- nvinfo : EIATTR_KPARAM_INFO
	.align		4
.L_375:
        /*00b8*/ 	.byte	0x04, 0x17
        /*00ba*/ 	.short	(.L_377 - .L_376)
.L_376:
        /*00bc*/ 	.word	0x00000000
        /*00c0*/ 	.short	0x0000
        /*00c2*/ 	.short	0x0000
        /*00c4*/ 	.byte	0x00, 0xf5, 0x21, 0x00


	//----- nvinfo : EIATTR_SPARSE_MMA_MASK
	.align		4
.L_377:
        /*00c8*/ 	.byte	0x03, 0x50
        /*00ca*/ 	.short	0x0000


	//----- nvinfo : EIATTR_MAXREG_COUNT
	.align		4
        /*00cc*/ 	.byte	0x03, 0x1b
        /*00ce*/ 	.short	0x0040


	//----- nvinfo : EIATTR_NUM_BARRIERS
	.align		4
        /*00d0*/ 	.byte	0x02, 0x4c
        /*00d2*/ 	.byte	0x01
	.zero		1


	//----- nvinfo : EIATTR_MERCURY_ISA_VERSION
	.align		4
        /*00d4*/ 	.byte	0x03, 0x5f
        /*00d6*/ 	.short	0x0101


	//----- nvinfo : EIATTR_COOP_GROUP_MASK_REGIDS
	.align		4
        /*00d8*/ 	.byte	0x04, 0x29
        /*00da*/ 	.short	(.L_379 - .L_378)


	//   ....[0]....
.L_378:
        /*00dc*/ 	.word	0xffffffff


	//   ....[1]....
        /*00e0*/ 	.word	0xffffffff


	//   ....[2]....
        /*00e4*/ 	.word	0xffffffff


	//   ....[3]....
        /*00e8*/ 	.word	0xffffffff


	//   ....[4]....
        /*00ec*/ 	.word	0xffffffff


	//   ....[5]....
        /*00f0*/ 	.word	0xffffffff


	//   ....[6]....
        /*00f4*/ 	.word	0xffffffff


	//   ....[7]....
        /*00f8*/ 	.word	0xffffffff


	//   ....[8]....
        /*00fc*/ 	.word	0xffffffff


	//   ....[9]....
        /*0100*/ 	.word	0xffffffff


	//   ....[10]....
        /*0104*/ 	.word	0xffffffff


	//   ....[11]....
        /*0108*/ 	.word	0xffffffff


	//   ....[12]....
        /*010c*/ 	.word	0xffffffff


	//   ....[13]....
        /*0110*/ 	.word	0xffffffff


	//   ....[14]....
        /*0114*/ 	.word	0x05000010


	//   ....[15]....
        /*0118*/ 	.word	0x0500000f


	//   ....[16]....
        /*011c*/ 	.word	0x05000011


	//   ....[17]....
        /*0120*/ 	.word	0x05000012


	//   ....[18]....
        /*0124*/ 	.word	0x05000014


	//   ....[19]....
        /*0128*/ 	.word	0x05000013


	//   ....[20]....
        /*012c*/ 	.word	0x05000015


	//   ....[21]....
        /*0130*/ 	.word	0x0500000a


	//   ....[22]....
        /*0134*/ 	.word	0x05000011


	//   ....[23]....
        /*0138*/ 	.word	0x05000011


	//   ....[24]....
        /*013c*/ 	.word	0x05000011


	//   ....[25]....
        /*0140*/ 	.word	0x05000011


	//   ....[26]....
        /*0144*/ 	.word	0x05000011


	//   ....[27]....
        /*0148*/ 	.word	0x05000011


	//   ....[28]....
        /*014c*/ 	.word	0x05000011


	//   ....[29]....
        /*0150*/ 	.word	0x05000011


	//----- nvinfo : EIATTR_COOP_GROUP_INSTR_OFFSETS
	.align		4
.L_379:
        /*0154*/ 	.byte	0x04, 0x28
        /*0156*/ 	.short	(.L_381 - .L_380)


	//   ....[0]....
.L_380:
        /*0158*/ 	.word	0x000014a0


	//   ....[1]....
        /*015c*/ 	.word	0x000014c0


	//   ....[2]....
        /*0160*/ 	.word	0x00001500


	//   ....[3]....
        /*0164*/ 	.word	0x00001520


	//   ....[4]....
        /*0168*/ 	.word	0x000019e0


	//   ....[5]....
        /*016c*/ 	.word	0x000019f0


	//   ....[6]....
        /*0170*/ 	.word	0x00001a20


	//   ....[7]....
        /*0174*/ 	.word	0x00001a30


	//   ....[8]....
        /*0178*/ 	.word	0x00001a60


	//   ....[9]....
        /*017c*/ 	.word	0x00001a70


	//   ....[10]....
        /*0180*/ 	.word	0x00001aa0


	//   ....[11]....
        /*0184*/ 	.word	0x00001ab0


	//   ....[12]....
        /*0188*/ 	.word	0x00001af0


	//   ....[13]....
        /*018c*/ 	.word	0x00001b10


	//   ....[14]....
        /*0190*/ 	.word	0x000028c0


	//   ....[15]....
        /*0194*/ 	.word	0x000028f0


	//   ....[16]....
        /*0198*/ 	.word	0x00002920


	//   ....[17]....
        /*019c*/ 	.word	0x00002940


	//   ....[18]....
        /*01a0*/ 	.word	0x00002970


	//   ....[19]....
        /*01a4*/ 	.word	0x00002980


	//   ....[20]....
        /*01a8*/ 	.word	0x000029b0


	//   ....[21]....
        /*01ac*/ 	.word	0x000029c0


	//   ....[22]....
        /*01b0*/ 	.word	0x00002b80


	//   ....[23]....
        /*01b4*/ 	.word	0x00002c10


	//   ....[24]....
        /*01b8*/ 	.word	0x00002c80


	//   ....[25]....
        /*01bc*/ 	.word	0x00002ce0


	//   ....[26]....
        /*01c0*/ 	.word	0x00002d50


	//   ....[27]....
        /*01c4*/ 	.word	0x00002db0


	//   ....[28]....
        /*01c8*/ 	.word	0x00002e20


	//   ....[29]....
        /*01cc*/ 	.word	0x00002e80


	//----- nvinfo : EIATTR_VRC_CTA_INIT_COUNT
	.align		4
.L_381:
        /*01d0*/ 	.byte	0x02, 0x4a
	.zero		1
	.zero		1


	//----- nvinfo : EIATTR_EXIT_INSTR_OFFSETS
	.align		4
        /*01d4*/ 	.byte	0x04, 0x1c
        /*01d6*/ 	.short	(.L_383 - .L_382)


	//   ....[0]....
.L_382:
        /*01d8*/ 	.word	0x00001d30


	//   ....[1]....
        /*01dc*/ 	.word	0x00002b10


	//----- nvinfo : EIATTR_MAX_THREADS
	.align		4
.L_383:
        /*01e0*/ 	.byte	0x04, 0x05
        /*01e2*/ 	.short	(.L_385 - .L_384)
.L_384:
        /*01e4*/ 	.word	0x00000140
        /*01e8*/ 	.word	0x00000001
        /*01ec*/ 	.word	0x00000001


	//----- nvinfo : EIATTR_CRS_STACK_SIZE
	.align		4
.L_385:
        /*01f0*/ 	.byte	0x04, 0x1e
        /*01f2*/ 	.short	(.L_387 - .L_386)
.L_386:
        /*01f4*/ 	.word	0x00000000


	//----- nvinfo : EIATTR_CBANK_PARAM_SIZE
	.align		4
.L_387:
        /*01f8*/ 	.byte	0x03, 0x19
        /*01fa*/ 	.short	0x0060


	//----- nvinfo : EIATTR_PARAM_CBANK
	.align		4
        /*01fc*/ 	.byte	0x04, 0x0a
        /*01fe*/ 	.short	(.L_389 - .L_388)
	.align		4
.L_388:
        /*0200*/ 	.word	index@(.nv.constant0._ZN13group_norm_v218gn_bwd_cuda_kernelI13__nv_bfloat16Li320ELi3ELi16ELi40ELi256ELb1ELb1ELi4ELi320ELi320ELi4ELb1ELi4ELb0ELb0ELNS_15WgradSyncMethodE3ENS_16CompileConditionILi1000EEEEEvPT_S6_S6_PKS5_S8_S8_S8_PKfflPfPj)
        /*0204*/ 	.short	0x0380
        /*0206*/ 	.short	0x0060


	//----- nvinfo : EIATTR_SW_WAR
	.align		4
.L_389:
        /*0208*/ 	.byte	0x04, 0x36
        /*020a*/ 	.short	(.L_391 - .L_390)
.L_390:
        /*020c*/ 	.word	0x00000008
.L_391:


//--------------------- .nv.info._ZN13group_norm_v218gn_bwd_cuda_kernelI13__nv_bfloat16Li320ELi1ELi16ELi40ELi256ELb1ELb1ELi8ELi320ELi320ELi4ELb1ELi4ELb0ELb0ELNS_15WgradSyncMethodE3ENS_16CompileConditionILi1000EEEEEvPT_S6_S6_PKS5_S8_S8_S8_PKfflPfPj --------------------------
	.section	.nv.info._ZN13group_norm_v218gn_bwd_cuda_kernelI13__nv_bfloat16Li320ELi1ELi16ELi40ELi256ELb1ELb1ELi8ELi320ELi320ELi4ELb1ELi4ELb0ELb0ELNS_15WgradSyncMethodE3ENS_16CompileConditionILi1000EEEEEvPT_S6_S6_PKS5_S8_S8_S8_PKfflPfPj,"",@"SHT_CUDA_INFO"
	.sectionflags	@""
	.align	4


	//----- nvinfo : EIATTR_CUDA_API_VERSION
	.align		4
        /*0000*/ 	.byte	0x04, 0x37
        /*0002*/ 	.short	(.L_393 - .L_392)
.L_392:
        /*0004*/ 	.word	0x00000082


	//----- nvinfo : EIATTR_KPARAM_INFO
	.align		4
.L_393:
        /*0008*/ 	.byte	0x04, 0x17
        /*000a*/ 	.short	(.L_395 - .L_394)
.L_394:
        /*000c*/ 	.word	0x00000000
        /*0010*/ 	.short	0x000b
        /*0012*/ 	.short	0x0058
        /*0014*/ 	.byte	0x00, 0xf5, 0x21, 0x00


	//----- nvinfo : EIATTR_KPARAM_INFO
	.align		4
.L_395:
        /*0018*/ 	.byte	0x04, 0x17
        /*001a*/ 	.short	(.L_397 - .L_396)
.L_396:
        /*001c*/ 	.word	0x00000000
        /*0020*/ 	.short	0x000a
        /*0022*/ 	.short	0x0050
        /*0024*/ 	.byte	0x00, 0xf5, 0x21, 0x00


	//----- nvinfo : EIATTR_KPARAM_INFO
	.align		4
.L_397:
        /*0028*/ 	.byte	0x04, 0x17
        /*002a*/ 	.short	(.L_399 - .L_398)
.L_398:
        /*002c*/ 	.word	0x00000000
        /*0030*/ 	.short	0x0009
        /*0032*/ 	.short	0x0048
        /*0034*/ 	.byte	0x00, 0xf0, 0x21, 0x00


	//----- nvinfo : EIATTR_KPARAM_INFO
	.align		4
.L_399:
        /*0038*/ 	.byte	0x04, 0x17
        /*003a*/ 	.short	(.L_401 - .L_400)
.L_400:
        /*003c*/ 	.word	0x00000000
        /*0040*/ 	.short	0x0008
        /*0042*/ 	.short	0x0040
        /*0044*/ 	.byte	0x00, 0xf0, 0x11, 0x00


	//----- nvinfo : EIATTR_KPARAM_INFO
	.align		4
.L_401:
        /*0048*/ 	.byte	0x04, 0x17
        /*004a*/ 	.short	(.L_403 - .L_402)
.L_402:
        /*004c*/ 	.word	0x00000000
        /*0050*/ 	.short	0x0007
        /*0052*/ 	.short	0x0038
        /*0054*/ 	.byte	0x00, 0xf5, 0x21, 0x00


	//----- nvinfo : EIATTR_KPARAM_INFO
	.align		4
.L_403:
        /*0058*/ 	.byte	0x04, 0x17
        /*005a*/ 	.short	(.L_405 - .L_404)
.L_404:
        /*005c*/ 	.word	0x00000000
        /*0060*/ 	.short	0x0006
        /*0062*/ 	.short	0x0030
        /*0064*/ 	.byte	0x00, 0xf5, 0x21, 0x00


	//----- nvinfo : EIATTR_KPARAM_INFO
	.align		4
.L_405:
        /*0068*/ 	.byte	0x04, 0x17
        /*006a*/ 	.short	(.L_407 - .L_406)
.L_406:
        /*006c*/ 	.word	0x00000000
        /*0070*/ 	.short	0x0005
        /*0072*/ 	.short	0x0028
        /*0074*/ 	.byte	0x00, 0xf5, 0x21, 0x00


	//----- nvinfo : EIATTR_KPARAM_INFO
	.align		4
.L_407:
        /*0078*/ 	.byte	0x04, 0x17
        /*007a*/ 	.short	(.L_409 - .L_408)
.L_408:
        /*007c*/ 	.word	0x00000000
        /*0080*/ 	.short	0x0004
        /*0082*/ 	.short	0x0020
        /*0084*/ 	.byte	0x00, 0xf5, 0x21, 0x00


	//----- nvinfo : EIATTR_KPARAM_INFO
	.align		4
.L_409:
        /*0088*/ 	.byte	0x04, 0x17
        /*008a*/ 	.short	(.L_411 - .L_410)
.L_410:
        /*008c*/ 	.word	0x00000000
        /*0090*/ 	.short	0x0003
        /*0092*/ 	.short	0x0018
        /*0094*/ 	.byte	0x00, 0xf5, 0x21, 0x00


	//----- nvinfo : EIATTR_KPARAM_INFO
	.align		4
.L_411:
        /*0098*/ 	.byte	0x04, 0x17
        /*009a*/ 	.short	(.L_413 - .L_412)
.L_412:
        /*009c*/ 	.word	0x00000000
        /*00a0*/ 	.short	0x0002
        /*00a2*/ 	.short	0x0010
        /*00a4*/ 	.byte	0x00, 0xf5, 0x21, 0x00


	//----- nvinfo : EIATTR_KPARAM_INFO
	.align		4
.L_413:
        /*00a8*/ 	.byte	0x04, 0x17
        /*00aa*/ 	.short	(.L_415 - .L_414)
.L_414:
        /*00ac*/ 	.word	0x00000000
        /*00b0*/ 	.short	0x0001
        /*00b2*/ 	.short	0x0008
        /*00b4*/ 	.byte	0x00, 0xf5, 0x21, 0x00


	//----- nvinfo : EIATTR_KPARAM_INFO
	.align		4
.L_415:
        /*00b8*/ 	.byte	0x04, 0x17
        /*00ba*/ 	.short	(.L_417 - .L_416)
.L_416:
        /*00bc*/ 	.word	0x00000000
        /*00c0*/ 	.short	0x0000
        /*00c2*/ 	.short	0x0000
        /*00c4*/ 	.byte	0x00, 0xf5, 0x21, 0x00


	//----- nvinfo : EIATTR_SPARSE_MMA_MASK
	.align		4
.L_417:
        /*00c8*/ 	.byte	0x03, 0x50
        /*00ca*/ 	.short	0x0000


	//----- nvinfo : EIATTR_MAXREG_COUNT
	.align		4
        /*00cc*/ 	.byte	0x03, 0x1b
        /*00ce*/ 	.short	0x00a8


	//----- nvinfo : EIATTR_NUM_BARRIERS
	.align		4
        /*00d0*/ 	.byte	0x02, 0x4c
        /*00d2*/ 	.byte	0x01
	.zero		1


	//----- nvinfo : EIATTR_MERCURY_ISA_VERSION
	.align		4
        /*00d4*/ 	.byte	0x03, 0x5f
        /*00d6*/ 	.short	0x0101


	//----- nvinfo : EIATTR_COOP_GROUP_MASK_REGIDS
	.align		4
        /*00d8*/ 	.byte	0x04, 0x29
        /*00da*/ 	.short	(.L_419 - .L_418)


	//   ....[0]....
.L_418:
        /*00dc*/ 	.word	0xffffffff


	//   ....[1]....
        /*00e0*/ 	.word	0xffffffff


	//   ....[2]....
        /*00e4*/ 	.word	0xffffffff


	//   ....[3]....
        /*00e8*/ 	.word	0xffffffff


	//   ....[4]....
        /*00ec*/ 	.word	0xffffffff


	//   ....[5]....
        /*00f0*/ 	.word	0xffffffff


	//   ....[6]....
        /*00f4*/ 	.word	0xffffffff


	//   ....[7]....
        /*00f8*/ 	.word	0xffffffff


	//   ....[8]....
        /*00fc*/ 	.word	0xffffffff


	//   ....[9]....
        /*0100*/ 	.word	0xffffffff


	//   ....[10]....
        /*0104*/ 	.word	0xffffffff


	//   ....[11]....
        /*0108*/ 	.word	0xffffffff


	//   ....[12]....
        /*010c*/ 	.word	0xffffffff


	//   ....[13]....
        /*0110*/ 	.word	0xffffffff


	//   ....[14]....
        /*0114*/ 	.word	0x0500001d


	//   ....[15]....
        /*0118*/ 	.word	0x0500001e


	//   ....[16]....
        /*011c*/ 	.word	0x05000020


	//   ....[17]....
        /*0120*/ 	.word	0x0500001f


	//   ....[18]....
        /*0124*/ 	.word	0x05000021


	//   ....[19]....
        /*0128*/ 	.word	0x05000022


	//   ....[20]....
        /*012c*/ 	.word	0x05000024


	//   ....[21]....
        /*0130*/ 	.word	0x0500000f


	//   ....[22]....
        /*0134*/ 	.word	0x0500001f


	//   ....[23]....
        /*0138*/ 	.word	0x0500001f


	//   ....[24]....
        /*013c*/ 	.word	0x0500001f


	//   ....[25]....
        /*0140*/ 	.word	0x0500001f


	//   ....[26]....
        /*0144*/ 	.word	0x0500001f


	//   ....[27]....
        /*0148*/ 	.word	0x0500001f


	//   ....[28]....
        /*014c*/ 	.word	0x0500001f


	//   ....[29]....
        /*0150*/ 	.word	0x0500001f


	//----- nvinfo : EIATTR_COOP_GROUP_INSTR_OFFSETS
	.align		4
.L_419:
        /*0154*/ 	.byte	0x04, 0x28
        /*0156*/ 	.short	(.L_421 - .L_420)


	//   ....[0]....
.L_420:
        /*0158*/ 	.word	0x00001a20


	//   ....[1]....
        /*015c*/ 	.word	0x00001a40


	//   ....[2]....
        /*0160*/ 	.word	0x00001aa0


	//   ....[3]....
        /*0164*/ 	.word	0x00001ab0


	//   ....[4]....
        /*0168*/ 	.word	0x00001de0


	//   ....[5]....
        /*016c*/ 	.word	0x00001e20


	//   ....[6]....
        /*0170*/ 	.word	0x00001e50


	//   ....[7]....
        /*0174*/ 	.word	0x00001e60


	//   ....[8]....
        /*0178*/ 	.word	0x00001e90


	//   ....[9]....
        /*017c*/ 	.word	0x00001ea0


	//   ....[10]....
        /*0180*/ 	.word	0x00001ed0


	//   ....[11]....
        /*0184*/ 	.word	0x00001ee0


	//   ....[12]....
        /*0188*/ 	.word	0x00001f10


	//   ....[13]....
        /*018c*/ 	.word	0x00001f20


	//   ....[14]....
        /*0190*/ 	.word	0x00002d60


	//   ....[15]....
        /*0194*/ 	.word	0x00002d90


	//   ....[16]....
        /*0198*/ 	.word	0x00002dd0


	//   ....[17]....
        /*019c*/ 	.word	0x00002df0


	//   ....[18]....
        /*01a0*/ 	.word	0x00002e20


	//   ....[19]....
        /*01a4*/ 	.word	0x00002e30


	//   ....[20]....
        /*01a8*/ 	.word	0x00002e60


	//   ....[21]....
        /*01ac*/ 	.word	0x00002e70


	//   ....[22]....
        /*01b0*/ 	.word	0x00003040


	//   ....[23]....
        /*01b4*/ 	.word	0x000030e0


	//   ....[24]....
        /*01b8*/ 	.word	0x00003140


	//   ....[25]....
        /*01bc*/ 	.word	0x000031a0


	//   ....[26]....
        /*01c0*/ 	.word	0x00003210


	//   ....[27]....
        /*01c4*/ 	.word	0x00003270


	//   ....[28]....
        /*01c8*/ 	.word	0x000032e0


	//   ....[29]....
        /*01cc*/ 	.word	0x00003340


	//----- nvinfo : EIATTR_VRC_CTA_INIT_COUNT
	.align		4
.L_421:
        /*01d0*/ 	.byte	0x02, 0x4a
	.zero		1
	.zero		1


	//----- nvinfo : EIATTR_EXIT_INSTR_OFFSETS
	.align		4
        /*01d4*/ 	.byte	0x04, 0x1c
        /*01d6*/ 	.short	(.L_423 - .L_422)


	//   ....[0]....
.L_422:
        /*01d8*/ 	.word	0x00002220


	//   ....[1]....
        /*01dc*/ 	.word	0x00002fd0


	//----- nvinfo : EIATTR_MAX_THREADS
	.align		4
.L_423:
        /*01e0*/ 	.byte	0x04, 0x05
        /*01e2*/ 	.short	(.L_425 - .L_424)
.L_424:
        /*01e4*/ 	.word	0x00000140
        /*01e8*/ 	.word	0x00000001
        /*01ec*/ 	.word	0x00000001


	//----- nvinfo : EIATTR_CRS_STACK_SIZE
	.align		4
.L_425:
        /*01f0*/ 	.byte	0x04, 0x1e
        /*01f2*/ 	.short	(.L_427 - .L_426)
.L_426:
        /*01f4*/ 	.word	0x00000000


	//----- nvinfo : EIATTR_CBANK_PARAM_SIZE
	.align		4
.L_427:
        /*01f8*/ 	.byte	0x03, 0x19
        /*01fa*/ 	.short	0x0060


	//----- nvinfo : EIATTR_PARAM_CBANK
	.align		4
        /*01fc*/ 	.byte	0x04, 0x0a
        /*01fe*/ 	.short	(.L_429 - .L_428)
	.align		4
.L_428:
        /*0200*/ 	.word	index@(.nv.constant0._ZN13group_norm_v218gn_bwd_cuda_kernelI13__nv_bfloat16Li320ELi1ELi16ELi40ELi256ELb1ELb1ELi8ELi320ELi320ELi4ELb1ELi4ELb0ELb0ELNS_15WgradSyncMethodE3ENS_16CompileConditionILi1000EEEEEvPT_S6_S6_PKS5_S8_S8_S8_PKfflPfPj)
        /*0204*/ 	.short	0x0380
        /*0206*/ 	.short	0x0060


	//----- nvinfo : EIATTR_SW_WAR
	.align		4
.L_429:
        /*0208*/ 	.byte	0x04, 0x36
        /*020a*/ 	.short	(.L_431 - .L_430)
.L_430:
        /*020c*/ 	.word	0x00000008
.L_431:


//--------------------- .nv.info._ZN13group_norm_v218gn_bwd_cuda_kernelI13__nv_bfloat16Li320ELi3ELi16ELi40ELi256ELb1ELb1ELi8ELi320ELi320ELi4ELb1ELi10ELb0ELb0ELNS_15WgradSyncMethodE3ENS_16CompileConditionILi1000EEEEEvPT_S6_S6_PKS5_S8_S8_S8_PKfflPfPj --------------------------
	.section	.nv.info._ZN13group_norm_v218gn_bwd_cuda_kernelI13__nv_bfloat16Li320ELi3ELi16ELi40ELi256ELb1ELb1ELi8ELi320ELi320ELi4ELb1ELi10ELb0ELb0ELNS_15WgradSyncMethodE3ENS_16CompileConditionILi1000EEEEEvPT_S6_S6_PKS5_S8_S8_S8_PKfflPfPj,"",@"SHT_CUDA_INFO"
	.sectionflags	@""
	.align	4


	//----- nvinfo : EIATTR_CUDA_API_VERSION
	.align		4
        /*0000*/ 	.byte	0x04, 0x37
        /*0002*/ 	.short	(.L_433 - .L_432)
.L_432:
        /*0004*/ 	.word	0x00000082


	//----- nvinfo : EIATTR_KPARAM_INFO
	.align		4
.L_433:
        /*0008*/ 	.byte	0x04, 0x17
        /*000a*/ 	.short	(.L_435 - .L_434)
.L_434:
        /*000c*/ 	.word	0x00000000
        /*0010*/ 	.short	0x000b
        /*0012*/ 	.short	0x0058
        /*0014*/ 	.byte	0x00, 0xf5, 0x21, 0x00


	//----- nvinfo : EIATTR_KPARAM_INFO
	.align		4
.L_435:
        /*0018*/ 	.byte	0x04, 0x17
        /*001a*/ 	.short	(.L_437 - .L_436)
.L_436:
        /*001c*/ 	.word	0x00000000
        /*0020*/ 	.short	0x000a
        /*0022*/ 	.short	0x0050
        /*0024*/ 	.byte	0x00, 0xf5, 0x21, 0x00


	//----- nvinfo : EIATTR_KPARAM_INFO
	.align		4
.L_437:
        /*0028*/ 	.byte	0x04, 0x17
        /*002a*/ 	.short	(.L_439 - .L_438)
.L_438:
        /*002c*/ 	.word	0x00000000
        /*0030*/ 	.short	0x0009
        /*0032*/ 	.short	0x0048
        /*0034*/ 	.byte	0x00, 0xf0, 0x21, 0x00


	//----- nvinfo : EIATTR_KPARAM_INFO
	.align		4
.L_439:
        /*0038*/ 	.byte	0x04, 0x17
        /*003a*/ 	.short	(.L_441 - .L_440)
.L_440:
        /*003c*/ 	.word	0x00000000
        /*0040*/ 	.short	0x0008
        /*0042*/ 	.short	0x0040
        /*0044*/ 	.byte	0x00, 0xf0, 0x11, 0x00


	//----- nvinfo : EIATTR_KPARAM_INFO
	.align		4
.L_441:
        /*0048*/ 	.byte	0x04, 0x17
        /*004a*/ 	.short	(.L_443 - .L_442)
.L_442:
        /*004c*/ 	.word	0x00000000
        /*0050*/ 	.short	0x0007
        /*0052*/ 	.short	0x0038
        /*0054*/ 	.byte	0x00, 0xf5, 0x21, 0x00


	//----- nvinfo : EIATTR_KPARAM_INFO
	.align		4
.L_443:
        /*0058*/ 	.byte	0x04, 0x17
        /*005a*/ 	.short	(.L_445 - .L_444)
.L_444:
        /*005c*/ 	.word	0x00000000
        /*0060*/ 	.short	0x0006
        /*0062*/ 	.short	0x0030
        /*0064*/ 	.byte	0x00, 0xf5, 0x21, 0x00


	//----- nvinfo : EIATTR_KPARAM_INFO
	.align		4
.L_445:
        /*0068*/ 	.byte	0x04, 0x17
        /*006a*/ 	.short	(.L_447 - .L_446)
.L_446:
        /*006c*/ 	.word	0x00000000
        /*0070*/ 	.short	0x0005
        /*0072*/ 	.short	0x0028
        /*0074*/ 	.byte	0x00, 0xf5, 0x21, 0x00


	//----- nvinfo : EIATTR_KPARAM_INFO
	.align		4
.L_447:
        /*0078*/ 	.byte	0x04, 0x17
        /*007a*/ 	.short	(.L_449 - .L_448)
.L_448:
        /*007c*/ 	.word	0x00000000
        /*0080*/ 	.short	0x0004
        /*0082*/ 	.short	0x0020
        /*0084*/ 	.byte	0x00, 0xf5, 0x21, 0x00


	//----- nvinfo : EIATTR_KPARAM_INFO
	.align		4
.L_449:
        /*0088*/ 	.byte	0x04, 0x17
        /*008a*/ 	.short	(.L_451 - .L_450)
.L_450:
        /*008c*/ 	.word	0x00000000
        /*0090*/ 	.short	0x0003
        /*0092*/ 	.short	0x0018
        /*0094*/ 	.byte	0x00, 0xf5, 0x21, 0x00


	//----- nvinfo : EIATTR_KPARAM_INFO
	.align		4
.L_451:
        /*0098*/ 	.byte	0x04, 0x17
        /*009a*/ 	.short	(.L_453 - .L_452)
.L_452:
        /*009c*/ 	.word	0x00000000
        /*00a0*/ 	.short	0x0002
        /*00a2*/ 	.short	0x0010
        /*00a4*/ 	.byte	0x00, 0xf5, 0x21, 0x00


	//----- nvinfo : EIATTR_KPARAM_INFO
	.align		4
.L_453:
        /*00a8*/ 	.byte	0x04, 0x17
        /*00aa*/ 	.short	(.L_455 - .L_454)
.L_454:
        /*00ac*/ 	.word	0x00000000
        /*00b0*/ 	.short	0x0001
        /*00b2*/ 	.short	0x0008
        /*00b4*/ 	.byte	0x00, 0xf5, 0x21, 0x00


	//----- nvinfo : EIATTR_KPARAM_INFO
	.align		4
.L_455:
        /*00b8*/ 	.byte	0x04, 0x17
        /*00ba*/ 	.short	(.L_457 - .L_456)
.L_456:
        /*00bc*/ 	.word	0x00000000
        /*00c0*/ 	.short	0x0000
        /*00c2*/ 	.short	0x0000
        /*00c4*/ 	.byte	0x00, 0xf5, 0x21, 0x00


	//----- nvinfo : EIATTR_SPARSE_MMA_MASK
	.align		4
.L_457:
        /*00c8*/ 	.byte	0x03, 0x50
        /*00ca*/ 	.short	0x0000


	//----- nvinfo : EIATTR_MAXREG_COUNT
	.align		4
        /*00cc*/ 	.byte	0x03, 0x1b
        /*00ce*/ 	.short	0x0040


	//----- nvinfo : EIATTR_NUM_BARRIERS
	.align		4
        /*00d0*/ 	.byte	0x02, 0x4c
        /*00d2*/ 	.byte	0x01
	.zero		1


	//----- nvinfo : EIATTR_MERCURY_ISA_VERSION
	.align		4
        /*00d4*/ 	.byte	0x03, 0x5f
        /*00d6*/ 	.short	0x0101


	//----- nvinfo : EIATTR_COOP_GROUP_MASK_REGIDS
	.align		4
        /*00d8*/ 	.byte	0x04, 0x29
        /*00da*/ 	.short	(.L_459 - .L_458)


	//   ....[0]....
.L_458:
        /*00dc*/ 	.word	0xffffffff


	//   ....[1]....
        /*00e0*/ 	.word	0xffffffff


	//   ....[2]....
        /*00e4*/ 	.word	0xffffffff


	//   ....[3]....
        /*00e8*/ 	.word	0xffffffff


	//   ....[4]....
        /*00ec*/ 	.word	0xffffffff


	//   ....[5]....
        /*00f0*/ 	.word	0xffffffff


	//   ....[6]....
        /*00f4*/ 	.word	0xffffffff


	//   ....[7]....
        /*00f8*/ 	.word	0xffffffff


	//   ....[8]....
        /*00fc*/ 	.word	0xffffffff


	//   ....[9]....
        /*0100*/ 	.word	0xffffffff


	//   ....[10]....
        /*0104*/ 	.word	0xffffffff


	//   ....[11]....
        /*0108*/ 	.word	0xffffffff


	//   ....[12]....
        /*010c*/ 	.word	0xffffffff


	//   ....[13]....
        /*0110*/ 	.word	0xffffffff


	//   ....[14]....
        /*0114*/ 	.word	0x05000010


	//   ....[15]....
        /*0118*/ 	.word	0x0500000f


	//   ....[16]....
        /*011c*/ 	.word	0x05000011


	//   ....[17]....
        /*0120*/ 	.word	0x05000012


	//   ....[18]....
        /*0124*/ 	.word	0x05000014


	//   ....[19]....
        /*0128*/ 	.word	0x05000013


	//   ....[20]....
        /*012c*/ 	.word	0x05000015


	//   ....[21]....
        /*0130*/ 	.word	0x0500000a


	//   ....[22]....
        /*0134*/ 	.word	0x05000011


	//   ....[23]....
        /*0138*/ 	.word	0x05000011


	//   ....[24]....
        /*013c*/ 	.word	0x05000011


	//   ....[25]....
        /*0140*/ 	.word	0x05000011


	//   ....[26]....
        /*0144*/ 	.word	0x05000011


	//   ....[27]....
        /*0148*/ 	.word	0x05000011


	//   ....[28]....
        /*014c*/ 	.word	0x05000011


	//   ....[29]....
        /*0150*/ 	.word	0x05000011


	//----- nvinfo : EIATTR_COOP_GROUP_INSTR_OFFSETS
	.align		4
.L_459:
        /*0154*/ 	.byte	0x04, 0x28
        /*0156*/ 	.short	(.L_461 - .L_460)


	//   ....[0]....
.L_460:
        /*0158*/ 	.word	0x00001970


	//   ....[1]....
        /*015c*/ 	.word	0x000019a0


	//   ....[2]....
        /*0160*/ 	.word	0x000019d0


	//   ....[3]....
        /*0164*/ 	.word	0x000019e0


	//   ....[4]....
        /*0168*/ 	.word	0x00001e90


	//   ....[5]....
        /*016c*/ 	.word	0x00001ea0


	//   ....[6]....
        /*0170*/ 	.word	0x00001ed0


	//   ....[7]....
        /*0174*/ 	.word	0x00001ee0


	//   ....[8]....
        /*0178*/ 	.word	0x00001f10


	//   ....[9]....
        /*017c*/ 	.word	0x00001f20


	//   ....[10]....
        /*0180*/ 	.word	0x00001f50


	//   ....[11]....
        /*0184*/ 	.word	0x00001f60


	//   ....[12]....
        /*0188*/ 	.word	0x00001f90


	//   ....[13]....
        /*018c*/ 	.word	0x00001fa0


	//   ....[14]....
        /*0190*/ 	.word	0x00002e70


	//   ....[15]....
        /*0194*/ 	.word	0x00002ea0


	//   ....[16]....
        /*0198*/ 	.word	0x00002ee0


	//   ....[17]....
        /*019c*/ 	.word	0x00002f00


	//   ....[18]....
        /*01a0*/ 	.word	0x00002f30


	//   ....[19]....
        /*01a4*/ 	.word	0x00002f40


	//   ....[20]....
        /*01a8*/ 	.word	0x00002f70


	//   ....[21]....
        /*01ac*/ 	.word	0x00002f80


	//   ....[22]....
        /*01b0*/ 	.word	0x00003140


	//   ....[23]....
        /*01b4*/ 	.word	0x000031e0


	//   ....[24]....
        /*01b8*/ 	.word	0x00003240


	//   ....[25]....
        /*01bc*/ 	.word	0x000032a0


	//   ....[26]....
        /*01c0*/ 	.word	0x00003310


	//   ....[27]....
        /*01c4*/ 	.word	0x00003370


	//   ....[28]....
        /*01c8*/ 	.word	0x000033e0


	//   ....[29]....
        /*01cc*/ 	.word	0x00003440


	//----- nvinfo : EIATTR_VRC_CTA_INIT_COUNT
	.align		4
.L_461:
        /*01d0*/ 	.byte	0x02, 0x4a
	.zero		1
	.zero		1


	//----- nvinfo : EIATTR_EXIT_INSTR_OFFSETS
	.align		4
        /*01d4*/ 	.byte	0x04, 0x1c
        /*01d6*/ 	.short	(.L_463 - .L_462)


	//   ....[0]....
.L_462:
        /*01d8*/ 	.word	0x000022f0


	//   ....[1]....
        /*01dc*/ 	.word	0x000030d0


	//----- nvinfo : EIATTR_MAX_THREADS
	.align		4
.L_463:
        /*01e0*/ 	.byte	0x04, 0x05
        /*01e2*/ 	.short	(.L_465 - .L_464)
.L_464:
        /*01e4*/ 	.word	0x00000140
        /*01e8*/ 	.word	0x00000001
        /*01ec*/ 	.word	0x00000001


	//----- nvinfo : EIATTR_CRS_STACK_SIZE
	.align		4
.L_465:
        /*01f0*/ 	.byte	0x04, 0x1e
        /*01f2*/ 	.short	(.L_467 - .L_466)
.L_466:
        /*01f4*/ 	.word	0x00000000


	//----- nvinfo : EIATTR_CBANK_PARAM_SIZE
	.align		4
.L_467:
        /*01f8*/ 	.byte	0x03, 0x19
        /*01fa*/ 	.short	0x0060


	//----- nvinfo : EIATTR_PARAM_CBANK
	.align		4
        /*01fc*/ 	.byte	0x04, 0x0a
        /*01fe*/ 	.short	(.L_469 - .L_468)
	.align		4
.L_468:
        /*0200*/ 	.word	index@(.nv.constant0._ZN13group_norm_v218gn_bwd_cuda_kernelI13__nv_bfloat16Li320ELi3ELi16ELi40ELi256ELb1ELb1ELi8ELi320ELi320ELi4ELb1ELi10ELb0ELb0ELNS_15WgradSyncMethodE3ENS_16CompileConditionILi1000EEEEEvPT_S6_S6_PKS5_S8_S8_S8_PKfflPfPj)
        /*0204*/ 	.short	0x0380
        /*0206*/ 	.short	0x0060


	//----- nvinfo : EIATTR_SW_WAR
	.align		4
.L_469:
        /*0208*/ 	.byte	0x04, 0x36
        /*020a*/ 	.short	(.L_471 - .L_470)
.L_470:
        /*020c*/ 	.word	0x00000008
.L_471:


//--------------------- .nv.info._ZN13group_norm_v218gn_bwd_cuda_kernelI13__nv_bfloat16Li320ELi1ELi16ELi40ELi256ELb1ELb1ELi16ELi320ELi320ELi4ELb1ELi8ELb0ELb0ELNS_15WgradSyncMethodE3ENS_16CompileConditionILi1000EEEEEvPT_S6_S6_PKS5_S8_S8_S8_PKfflPfPj --------------------------
	.section	.nv.info._ZN13group_norm_v218gn_bwd_cuda_kernelI13__nv_bfloat16Li320ELi1ELi16ELi40ELi256ELb1ELb1ELi16ELi320ELi320ELi4ELb1ELi8ELb0ELb0ELNS_15WgradSyncMethodE3ENS_16CompileConditionILi1000EEEEEvPT_S6_S6_PKS5_S8_S8_S8_PKfflPfPj,"",@"SHT_CUDA_INFO"
	.sectionflags	@""
	.align	4


	//----- nvinfo : EIATTR_CUDA_API_VERSION
	.align		4
        /*0000*/ 	.byte	0x04, 0x37
        /*0002*/ 	.short	(.L_473 - .L_472)
.L_472:
        /*0004*/ 	.word	0x00000082


	//----- nvinfo : EIATTR_KPARAM_INFO
	.align		4
.L_473:
        /*0008*/ 	.byte	0x04, 0x17
        /*000a*/ 	.short	(.L_475 - .L_474)
.L_474:
        /*000c*/ 	.word	0x00000000
        /*0010*/ 	.short	0x000b
        /*0012*/ 	.short	0x0058
        /*0014*/ 	.byte	0x00, 0xf5, 0x21, 0x00


	//----- nvinfo : EIATTR_KPARAM_INFO
	.align		4
.L_475:
        /*0018*/ 	.byte	0x04, 0x17
        /*001a*/ 	.short	(.L_477 - .L_476)
.L_476:
        /*001c*/ 	.word	0x00000000
        /*0020*/ 	.short	0x000a
        /*0022*/ 	.short	0x0050
        /*0024*/ 	.byte	0x00, 0xf5, 0x21, 0x00


	//----- nvinfo : EIATTR_KPARAM_INFO
	.align		4
.L_477:
        /*0028*/ 	.byte	0x04, 0x17
        /*002a*/ 	.short	(.L_479 - .L_478)
.L_478:
        /*002c*/ 	.word	0x00000000
        /*0030*/ 	.short	0x0009
        /*0032*/ 	.short	0x0048
        /*0034*/ 	.byte	0x00, 0xf0, 0x21, 0x00


	//----- nvinfo : EIATTR_KPARAM_INFO
	.align		4
.L_479:
        /*0038*/ 	.byte	0x04, 0x17
        /*003a*/ 	.short	(.L_481 - .L_480)
.L_480:
        /*003c*/ 	.word	0x00000000
        /*0040*/ 	.short	0x0008
        /*0042*/ 	.short	0x0040
        /*0044*/ 	.byte	0x00, 0xf0, 0x11, 0x00


	//----- nvinfo : EIATTR_KPARAM_INFO
	.align		4
.L_481:
        /*0048*/ 	.byte	0x04, 0x17
        /*004a*/ 	.short	(.L_483 - .L_482)
.L_482:
        /*004c*/ 	.word	0x00000000
        /*0050*/ 	.short	0x0007
        /*0052*/ 	.short	0x0038
        /*0054*/ 	.byte	0x00, 0xf5, 0x21, 0x00


	//----- nvinfo : EIATTR_KPARAM_INFO
	.align		4
.L_483:
        /*0058*/ 	.byte	0x04, 0x17
        /*005a*/ 	.short	(.L_485 - .L_484)
.L_484:
        /*005c*/ 	.word	0x00000000
        /*0060*/ 	.short	0x0006
        /*0062*/ 	.short	0x0030
        /*0064*/ 	.byte	0x00, 0xf5, 0x21, 0x00


	//----- nvinfo : EIATTR_KPARAM_INFO
	.align		4
.L_485:
        /*0068*/ 	.byte	0x04, 0x17
        /*006a*/ 	.short	(.L_487 - .L_486)
.L_486:
        /*006c*/ 	.word	0x00000000
        /*0070*/ 	.short	0x0005
        /*0072*/ 	.short	0x0028
        /*0074*/ 	.byte	0x00, 0xf5, 0x21, 0x00


	//----- nvinfo : EIATTR_KPARAM_INFO
	.align		4
.L_487:
        /*0078*/ 	.byte	0x04, 0x17
        /*007a*/ 	.short	(.L_489 - .L_488)
.L_488:
        /*007c*/ 	.word	0x00000000
        /*0080*/ 	.short	0x0004
        /*0082*/ 	.short	0x0020
        /*0084*/ 	.byte	0x00, 0xf5, 0x21, 0x00


	//----- nvinfo : EIATTR_KPARAM_INFO
	.align		4
.L_489:
        /*0088*/ 	.byte	0x04, 0x17
        /*008a*/ 	.short	(.L_491 - .L_490)
.L_490:
        /*008c*/ 	.word	0x00000000
        /*0090*/ 	.short	0x0003
        /*0092*/ 	.short	0x0018
        /*0094*/ 	.byte	0x00, 0xf5, 0x21, 0x00


	//----- nvinfo : EIATTR_KPARAM_INFO
	.align		4
.L_491:
        /*0098*/ 	.byte	0x04, 0x17
        /*009a*/ 	.short	(.L_493 - .L_492)
.L_492:
        /*009c*/ 	.word	0x00000000
        /*00a0*/ 	.short	0x0002
        /*00a2*/ 	.short	0x0010
        /*00a4*/ 	.byte	0x00, 0xf5, 0x21, 0x00


	//----- nvinfo : EIATTR_KPARAM_INFO
	.align		4
.L_493:
        /*00a8*/ 	.byte	0x04, 0x17
        /*00aa*/ 	.short	(.L_495 - .L_494)
.L_494:
        /*00ac*/ 	.word	0x00000000
        /*00b0*/ 	.short	0x0001
        /*00b2*/ 	.short	0x0008
        /*00b4*/ 	.byte	0x00, 0xf5, 0x21, 0x00


	//----- nvinfo : EIATTR_KPARAM_INFO
	.align		4
.L_495:
        /*00b8*/ 	.byte	0x04, 0x17
        /*00ba*/ 	.short	(.L_497 - .L_496)
.L_496:
        /*00bc*/ 	.word	0x00000000
        /*00c0*/ 	.short	0x0000
        /*00c2*/ 	.short	0x0000
        /*00c4*/ 	.byte	0x00, 0xf5, 0x21, 0x00


	//----- nvinfo : EIATTR_SPARSE_MMA_MASK
	.align		4
.L_497:
        /*00c8*/ 	.byte	0x03, 0x50
        /*00ca*/ 	.short	0x0000


	//----- nvinfo : EIATTR_MAXREG_COUNT
	.align		4
        /*00cc*/ 	.byte	0x03, 0x1b
        /*00ce*/ 	.short	0x00a8


	//----- nvinfo : EIATTR_NUM_BARRIERS
	.align		4
        /*00d0*/ 	.byte	0x02, 0x4c
        /*00d2*/ 	.byte	0x01
	.zero		1


	//----- nvinfo : EIATTR_MERCURY_ISA_VERSION
	.align		4
        /*00d4*/ 	.byte	0x03, 0x5f
        /*00d6*/ 	.short	0x0101


	//----- nvinfo : EIATTR_COOP_GROUP_MASK_REGIDS
	.align		4
        /*00d8*/ 	.byte	0x04, 0x29
        /*00da*/ 	.short	(.L_499 - .L_498)


	//   ....[0]....
.L_498:
        /*00dc*/ 	.word	0xffffffff


	//   ....[1]....
        /*00e0*/ 	.word	0xffffffff


	//   ....[2]....
        /*00e4*/ 	.word	0xffffffff


	//   ....[3]....
        /*00e8*/ 	.word	0xffffffff


	//   ....[4]....
        /*00ec*/ 	.word	0xffffffff


	//   ....[5]....
        /*00f0*/ 	.word	0xffffffff


	//   ....[6]....
        /*00f4*/ 	.word	0xffffffff


	//   ....[7]....
        /*00f8*/ 	.word	0xffffffff


	//   ....[8]....
        /*00fc*/ 	.word	0xffffffff


	//   ....[9]....
        /*0100*/ 	.word	0xffffffff


	//   ....[10]....
        /*0104*/ 	.word	0xffffffff


	//   ....[11]....
        /*0108*/ 	.word	0xffffffff


	//   ....[12]....
        /*010c*/ 	.word	0x0500001d


	//   ....[13]....
        /*0110*/ 	.word	0x0500001e


	//   ....[14]....
        /*0114*/ 	.word	0x05000020


	//   ....[15]....
        /*0118*/ 	.word	0x0500001f


	//   ....[16]....
        /*011c*/ 	.word	0x05000021


	//   ....[17]....
        /*0120*/ 	.word	0x05000022


	//   ....[18]....
        /*0124*/ 	.word	0x05000024


	//   ....[19]....
        /*0128*/ 	.word	0x05000017


	//   ....[20]....
        /*012c*/ 	.word	0x0500001f


	//   ....[21]....
        /*0130*/ 	.word	0x0500001f


	//   ....[22]....
        /*0134*/ 	.word	0x0500001f


	//   ....[23]....
        /*0138*/ 	.word	0x0500001f


	//   ....[24]....
        /*013c*/ 	.word	0x0500001f


	//   ....[25]....
        /*0140*/ 	.word	0x0500001f


	//   ....[26]....
        /*0144*/ 	.word	0x0500001f


	//   ....[27]....
        /*0148*/ 	.word	0x0500001f


	//----- nvinfo : EIATTR_COOP_GROUP_INSTR_OFFSETS
	.align		4
.L_499:
        /*014c*/ 	.byte	0x04, 0x28
        /*014e*/ 	.short	(.L_501 - .L_500)


	//   ....[0]....
.L_500:
        /*0150*/ 	.word	0x000023d0


	//   ....[1]....
        /*0154*/ 	.word	0x000023f0


	//   ....[2]....
        /*0158*/ 	.word	0x00002430


	//   ....[3]....
        /*015c*/ 	.word	0x00002450


	//   ....[4]....
        /*0160*/ 	.word	0x00002790


	//   ....[5]....
        /*0164*/ 	.word	0x000027d0


	//   ....[6]....
        /*0168*/ 	.word	0x00002800


	//   ....[7]....
        /*016c*/ 	.word	0x00002810


	//   ....[8]....
        /*0170*/ 	.word	0x00002840


	//   ....[9]....
        /*0174*/ 	.word	0x00002850


	//   ....[10]....
        /*0178*/ 	.word	0x00002880


	//   ....[11]....
        /*017c*/ 	.word	0x00002890


	//   ....[12]....
        /*0180*/ 	.word	0x000038b0


	//   ....[13]....
        /*0184*/ 	.word	0x000038e0


	//   ....[14]....
        /*0188*/ 	.word	0x00003930


	//   ....[15]....
        /*018c*/ 	.word	0x00003950


	//   ....[16]....
        /*0190*/ 	.word	0x00003980


	//   ....[17]....
        /*0194*/ 	.word	0x00003990


	//   ....[18]....
        /*0198*/ 	.word	0x000039c0


	//   ....[19]....
        /*019c*/ 	.word	0x000039d0


	//   ....[20]....
        /*01a0*/ 	.word	0x00003ba0


	//   ....[21]....
        /*01a4*/ 	.word	0x00003c30


	//   ....[22]....
        /*01a8*/ 	.word	0x00003ca0


	//   ....[23]....
        /*01ac*/ 	.word	0x00003d00


	//   ....[24]....
        /*01b0*/ 	.word	0x00003d70


	//   ....[25]....
        /*01b4*/ 	.word	0x00003dd0


	//   ....[26]....
        /*01b8*/ 	.word	0x00003e40


	//   ....[27]....
        /*01bc*/ 	.word	0x00003ea0


	//----- nvinfo : EIATTR_VRC_CTA_INIT_COUNT
	.align		4
.L_501:
        /*01c0*/ 	.byte	0x02, 0x4a
	.zero		1
	.zero		1


	//----- nvinfo : EIATTR_EXIT_INSTR_OFFSETS
	.align		4
        /*01c4*/ 	.byte	0x04, 0x1c
        /*01c6*/ 	.short	(.L_503 - .L_502)


	//   ....[0]....
.L_502:
        /*01c8*/ 	.word	0x00002d70


	//   ....[1]....
        /*01cc*/ 	.word	0x00003b30


	//----- nvinfo : EIATTR_MAX_THREADS
	.align		4
.L_503:
        /*01d0*/ 	.byte	0x04, 0x05
        /*01d2*/ 	.short	(.L_505 - .L_504)
.L_504:
        /*01d4*/ 	.word	0x00000140
        /*01d8*/ 	.word	0x00000001
        /*01dc*/ 	.word	0x00000001


	//----- nvinfo : EIATTR_CRS_STACK_SIZE
	.align		4
.L_505:
        /*01e0*/ 	.byte	0x04, 0x1e
        /*01e2*/ 	.short	(.L_507 - .L_506)
.L_506:
        /*01e4*/ 	.word	0x00000000


	//----- nvinfo : EIATTR_CBANK_PARAM_SIZE
	.align		4
.L_507:
        /*01e8*/ 	.byte	0x03, 0x19
        /*01ea*/ 	.short	0x0060


	//----- nvinfo : EIATTR_PARAM_CBANK
	.align		4
        /*01ec*/ 	.byte	0x04, 0x0a
        /*01ee*/ 	.short	(.L_509 - .L_508)
	.align		4
.L_508:
        /*01f0*/ 	.word	index@(.nv.constant0._ZN13group_norm_v218gn_bwd_cuda_kernelI13__nv_bfloat16Li320ELi1ELi16ELi40ELi256ELb1ELb1ELi16ELi320ELi320ELi4ELb1ELi8ELb0ELb0ELNS_15WgradSyncMethodE3ENS_16CompileConditionILi1000EEEEEvPT_S6_S6_PKS5_S8_S8_S8_PKfflPfPj)
        /*01f4*/ 	.short	0x0380
        /*01f6*/ 	.short	0x0060


	//----- nvinfo : EIATTR_SW_WAR
	.align		4
.L_509:
        /*01f8*/ 	.byte	0x04, 0x36
        /*01fa*/ 	.short	(.L_511 - .L_510)
.L_510:
        /*01fc*/ 	.word	0x00000008
.L_511:


//--------------------- .nv.info._ZN13group_norm_v218gn_bwd_cuda_kernelI13__nv_bfloat16Li320ELi3ELi16ELi40ELi256ELb1ELb1ELi16ELi320ELi320ELi4ELb1ELi20ELb0ELb0ELNS_15WgradSyncMethodE3ENS_16CompileConditionILi1000EEEEEvPT_S6_S6_PKS5_S8_S8_S8_PKfflPfPj --------------------------
	.section	.nv.info._ZN13group_norm_v218gn_bwd_cuda_kernelI13__nv_bfloat16Li320ELi3ELi16ELi40ELi256ELb1ELb1ELi16ELi320ELi320ELi4ELb1ELi20ELb0ELb0ELNS_15WgradSyncMethodE3ENS_16CompileConditionILi1000EEEEEvPT_S6_S6_PKS5_S8_S8_S8_PKfflPfPj,"",@"SHT_CUDA_INFO"
	.sectionflags	@""
	.align	4


	//----- nvinfo : EIATTR_CUDA_API_VERSION
	.align		4
        /*0000*/ 	.byte	0x04, 0x37
        /*0002*/ 	.short	(.L_513 - .L_512)
.L_512:
        /*0004*/ 	.word	0x00000082


	//----- nvinfo : EIATTR_KPARAM_INFO
	.align		4
.L_513:
        /*0008*/ 	.byte	0x04, 0x17
        /*000a*/ 	.short	(.L_515 - .L_514)
.L_514:
        /*000c*/ 	.word	0x00000000
        /*0010*/ 	.short	0x000b
        /*0012*/ 	.short	0x0058
        /*0014*/ 	.byte	0x00, 0xf5, 0x21, 0x00


	//----- nvinfo : EIATTR_KPARAM_INFO
	.align		4
.L_515:
        /*0018*/ 	.byte	0x04, 0x17
        /*001a*/ 	.short	(.L_517 - .L_516)
.L_516:
        /*001c*/ 	.word	0x00000000
        /*0020*/ 	.short	0x000a
        /*0022*/ 	.short	0x0050
        /*0024*/ 	.byte	0x00, 0xf5, 0x21, 0x00


	//----- nvinfo : EIATTR_KPARAM_INFO
	.align		4
.L_517:
        /*0028*/ 	.byte	0x04, 0x17
        /*002a*/ 	.short	(.L_519 - .L_518)
.L_518:
        /*002c*/ 	.word	0x00000000
        /*0030*/ 	.short	0x0009
        /*0032*/ 	.short	0x0048
        /*0034*/ 	.byte	0x00, 0xf0, 0x21, 0x00


	//----- nvinfo : EIATTR_KPARAM_INFO
	.align		4
.L_519:
        /*0038*/ 	.byte	0x04, 0x17
        /*003a*/ 	.short	(.L_521 - .L_520)
.L_520:
        /*003c*/ 	.word	0x00000000
        /*0040*/ 	.short	0x0008
        /*0042*/ 	.short	0x0040
        /*0044*/ 	.byte	0x00, 0xf0, 0x11, 0x00


	//----- nvinfo : EIATTR_KPARAM_INFO
	.align		4
.L_521:
        /*0048*/ 	.byte	0x04, 0x17
        /*004a*/ 	.short	(.L_523 - .L_522)
.L_522:
        /*004c*/ 	.word	0x00000000
        /*0050*/ 	.short	0x0007
        /*0052*/ 	.short	0x0038
        /*0054*/ 	.byte	0x00, 0xf5, 0x21, 0x00


	//----- nvinfo : EIATTR_KPARAM_INFO
	.align		4
.L_523:
        /*0058*/ 	.byte	0x04, 0x17
        /*005a*/ 	.short	(.L_525 - .L_524)
.L_524:
        /*005c*/ 	.word	0x00000000
        /*0060*/ 	.short	0x0006
        /*0062*/ 	.short	0x0030
        /*0064*/ 	.byte	0x00, 0xf5, 0x21, 0x00


	//----- nvinfo : EIATTR_KPARAM_INFO
	.align		4
.L_525:
        /*0068*/ 	.byte	0x04, 0x17
        /*006a*/ 	.short	(.L_527 - .L_526)
.L_526:
        /*006c*/ 	.word	0x00000000
        /*0070*/ 	.short	0x0005
        /*0072*/ 	.short	0x0028
        /*0074*/ 	.byte	0x00, 0xf5, 0x21, 0x00


	//----- nvinfo : EIATTR_KPARAM_INFO
	.align		4
.L_527:
        /*0078*/ 	.byte	0x04, 0x17
        /*007a*/ 	.short	(.L_529 - .L_528)
.L_528:
        /*007c*/ 	.word	0x00000000
        /*0080*/ 	.short	0x0004
        /*0082*/ 	.short	0x0020
        /*0084*/ 	.byte	0x00, 0xf5, 0x21, 0x00


	//----- nvinfo : EIATTR_KPARAM_INFO
	.align		4
.L_529:
        /*0088*/ 	.byte	0x04, 0x17
        /*008a*/ 	.short	(.L_531 - .L_530)
.L_530:
        /*008c*/ 	.word	0x00000000
        /*0090*/ 	.short	0x0003
        /*0092*/ 	.short	0x0018
        /*0094*/ 	.byte	0x00, 0xf5, 0x21, 0x00


	//----- nvinfo : EIATTR_KPARAM_INFO
	.align		4
.L_531:
        /*0098*/ 	.byte	0x04, 0x17
        /*009a*/ 	.short	(.L_533 - .L_532)
.L_532:
        /*009c*/ 	.word	0x00000000
        /*00a0*/ 	.short	0x0002
        /*00a2*/ 	.short	0x0010
        /*00a4*/ 	.byte	0x00, 0xf5, 0x21, 0x00


	//----- nvinfo : EIATTR_KPARAM_INFO
	.align		4
.L_533:
        /*00a8*/ 	.byte	0x04, 0x17
        /*00aa*/ 	.short	(.L_535 - .L_534)
.L_534:
        /*00ac*/ 	.word	0x00000000
        /*00b0*/ 	.short	0x0001
        /*00b2*/ 	.short	0x0008
        /*00b4*/ 	.byte	0x00, 0xf5, 0x21, 0x00


	//----- nvinfo : EIATTR_KPARAM_INFO
	.align		4
.L_535:
        /*00b8*/ 	.byte	0x04, 0x17
        /*00ba*/ 	.short	(.L_537 - .L_536)
.L_536:
        /*00bc*/ 	.word	0x00000000
        /*00c0*/ 	.short	0x0000
        /*00c2*/ 	.short	0x0000
        /*00c4*/ 	.byte	0x00, 0xf5, 0x21, 0x00


	//----- nvinfo : EIATTR_SPARSE_MMA_MASK
	.align		4
.L_537:
        /*00c8*/ 	.byte	0x03, 0x50
        /*00ca*/ 	.short	0x0000


	//----- nvinfo : EIATTR_MAXREG_COUNT
	.align		4
        /*00cc*/ 	.byte	0x03, 0x1b
        /*00ce*/ 	.short	0x0040


	//----- nvinfo : EIATTR_NUM_BARRIERS
	.align		4
        /*00d0*/ 	.byte	0x02, 0x4c
        /*00d2*/ 	.byte	0x01
	.zero		1


	//----- nvinfo : EIATTR_MERCURY_ISA_VERSION
	.align		4
        /*00d4*/ 	.byte	0x03, 0x5f
        /*00d6*/ 	.short	0x0101


	//----- nvinfo : EIATTR_COOP_GROUP_MASK_REGIDS
	.align		4
        /*00d8*/ 	.byte	0x04, 0x29
        /*00da*/ 	.short	(.L_539 - .L_538)


	//   ....[0]....
.L_538:
        /*00dc*/ 	.word	0xffffffff


	//   ....[1]....
        /*00e0*/ 	.word	0xffffffff


	//   ....[2]....
        /*00e4*/ 	.word	0xffffffff


	//   ....[3]....
        /*00e8*/ 	.word	0xffffffff


	//   ....[4]....
        /*00ec*/ 	.word	0xffffffff


	//   ....[5]....
        /*00f0*/ 	.word	0xffffffff


	//   ....[6]....
        /*00f4*/ 	.word	0xffffffff


	//   ....[7]....
        /*00f8*/ 	.word	0xffffffff


	//   ....[8]....
        /*00fc*/ 	.word	0xffffffff


	//   ....[9]....
        /*0100*/ 	.word	0xffffffff


	//   ....[10]....
        /*0104*/ 	.word	0xffffffff


	//   ....[11]....
        /*0108*/ 	.word	0xffffffff


	//   ....[12]....
        /*010c*/ 	.word	0x05000010


	//   ....[13]....
        /*0110*/ 	.word	0x0500000f


	//   ....[14]....
        /*0114*/ 	.word	0x05000011


	//   ....[15]....
        /*0118*/ 	.word	0x05000012


	//   ....[16]....
        /*011c*/ 	.word	0x05000014


	//   ....[17]....
        /*0120*/ 	.word	0x05000013


	//   ....[18]....
        /*0124*/ 	.word	0x05000015


	//   ....[19]....
        /*0128*/ 	.word	0x0500000a


	//   ....[20]....
        /*012c*/ 	.word	0x05000011


	//   ....[21]....
        /*0130*/ 	.word	0x05000011


	//   ....[22]....
        /*0134*/ 	.word	0x05000011


	//   ....[23]....
        /*0138*/ 	.word	0x05000011


	//   ....[24]....
        /*013c*/ 	.word	0x05000011


	//   ....[25]....
        /*0140*/ 	.word	0x05000011


	//   ....[26]....
        /*0144*/ 	.word	0x05000011


	//   ....[27]....
        /*0148*/ 	.word	0x05000011


	//----- nvinfo : EIATTR_COOP_GROUP_INSTR_OFFSETS
	.align		4
.L_539:
        /*014c*/ 	.byte	0x04, 0x28
        /*014e*/ 	.short	(.L_541 - .L_540)


	//   ....[0]....
.L_540:
        /*0150*/ 	.word	0x000024e0


	//   ....[1]....
        /*0154*/ 	.word	0x00002510


	//   ....[2]....
        /*0158*/ 	.word	0x00002540


	//   ....[3]....
        /*015c*/ 	.word	0x00002550


	//   ....[4]....
        /*0160*/ 	.word	0x00002ad0


	//   ....[5]....
        /*0164*/ 	.word	0x00002ae0


	//   ....[6]....
        /*0168*/ 	.word	0x00002b10


	//   ....[7]....
        /*016c*/ 	.word	0x00002b20


	//   ....[8]....
        /*0170*/ 	.word	0x00002b60


	//   ....[9]....
        /*0174*/ 	.word	0x00002b70


	//   ....[10]....
        /*0178*/ 	.word	0x00002ba0


	//   ....[11]....
        /*017c*/ 	.word	0x00002bb0


	//   ....[12]....
        /*0180*/ 	.word	0x00003c40


	//   ....[13]....
        /*0184*/ 	.word	0x00003c70


	//   ....[14]....
        /*0188*/ 	.word	0x00003cc0


	//   ....[15]....
        /*018c*/ 	.word	0x00003ce0


	//   ....[16]....
        /*0190*/ 	.word	0x00003d10


	//   ....[17]....
        /*0194*/ 	.word	0x00003d20


	//   ....[18]....
        /*0198*/ 	.word	0x00003d50


	//   ....[19]....
        /*019c*/ 	.word	0x00003d60


	//   ....[20]....
        /*01a0*/ 	.word	0x00003f20


	//   ....[21]....
        /*01a4*/ 	.word	0x00003fb0


	//   ....[22]....
        /*01a8*/ 	.word	0x00004020


	//   ....[23]....
        /*01ac*/ 	.word	0x00004080


	//   ....[24]....
        /*01b0*/ 	.word	0x000040f0


	//   ....[25]....
        /*01b4*/ 	.word	0x00004150


	//   ....[26]....
        /*01b8*/ 	.word	0x000041c0


	//   ....[27]....
        /*01bc*/ 	.word	0x00004220


	//----- nvinfo : EIATTR_VRC_CTA_INIT_COUNT
	.align		4
.L_541:
        /*01c0*/ 	.byte	0x02, 0x4a
	.zero		1
	.zero		1


	//----- nvinfo : EIATTR_EXIT_INSTR_OFFSETS
	.align		4
        /*01c4*/ 	.byte	0x04, 0x1c
        /*01c6*/ 	.short	(.L_543 - .L_542)


	//   ....[0]....
.L_542:
        /*01c8*/ 	.word	0x000030d0


	//   ....[1]....
        /*01cc*/ 	.word	0x00003eb0


	//----- nvinfo : EIATTR_MAX_THREADS
	.align		4
.L_543:
        /*01d0*/ 	.byte	0x04, 0x05
        /*01d2*/ 	.short	(.L_545 - .L_544)
.L_544:
        /*01d4*/ 	.word	0x00000140
        /*01d8*/ 	.word	0x00000001
        /*01dc*/ 	.word	0x00000001


	//----- nvinfo : EIATTR_CRS_STACK_SIZE
	.align		4
.L_545:
        /*01e0*/ 	.byte	0x04, 0x1e
        /*01e2*/ 	.short	(.L_547 - .L_546)
.L_546:
        /*01e4*/ 	.word	0x00000000


	//----- nvinfo : EIATTR_CBANK_PARAM_SIZE
	.align		4
.L_547:
        /*01e8*/ 	.byte	0x03, 0x19
        /*01ea*/ 	.short	0x0060


	//----- nvinfo : EIATTR_PARAM_CBANK
	.align		4
        /*01ec*/ 	.byte	0x04, 0x0a
        /*01ee*/ 	.short	(.L_549 - .L_548)
	.align		4
.L_548:
        /*01f0*/ 	.word	index@(.nv.constant0._ZN13group_norm_v218gn_bwd_cuda_kernelI13__nv_bfloat16Li320ELi3ELi16ELi40ELi256ELb1ELb1ELi16ELi320ELi320ELi4ELb1ELi20ELb0ELb0ELNS_15WgradSyncMethodE3ENS_16CompileConditionILi1000EEEEEvPT_S6_S6_PKS5_S8_S8_S8_PKfflPfPj)
        /*01f4*/ 	.short	0x0380
        /*01f6*/ 	.short	0x0060


	//----- nvinfo : EIATTR_SW_WAR
	.align		4
.L_549:
        /*01f8*/ 	.byte	0x04, 0x36
        /*01fa*/ 	.short	(.L_551 - .L_550)
.L_550:
        /*01fc*/ 	.word	0x00000008
.L_551:


//--------------------- .nv.info._ZN13group_norm_v218gn_bwd_cuda_kernelI13__nv_bfloat16Li320ELi1ELi16ELi40ELi256ELb1ELb1ELi32ELi320ELi320ELi4ELb1ELi18ELb0ELb0ELNS_15WgradSyncMethodE3ENS_16CompileConditionILi1000EEEEEvPT_S6_S6_PKS5_S8_S8_S8_PKfflPfPj --------------------------
	.section	.nv.info._ZN13group_norm_v218gn_bwd_cuda_kernelI13__nv_bfloat16Li320ELi1ELi16ELi40ELi256ELb1ELb1ELi32ELi320ELi320ELi4ELb1ELi18ELb0ELb0ELNS_15WgradSyncMethodE3ENS_16CompileConditionILi1000EEEEEvPT_S6_S6_PKS5_S8_S8_S8_PKfflPfPj,"",@"SHT_CUDA_INFO"
	.sectionflags	@""
	.align	4


	//----- nvinfo : EIATTR_CUDA_API_VERSION
	.align		4
        /*0000*/ 	.byte	0x04, 0x37
        /*0002*/ 	.short	(.L_553 - .L_552)
.L_552:
        /*0004*/ 	.word	0x00000082


	//----- nvinfo : EIATTR_KPARAM_INFO
	.align		4
.L_553:
        /*0008*/ 	.byte	0x04, 0x17
        /*000a*/ 	.short	(.L_555 - .L_554)
.L_554:
        /*000c*/ 	.word	0x00000000
        /*0010*/ 	.short	0x000b
        /*0012*/ 	.short	0x0058
        /*0014*/ 	.byte	0x00, 0xf5, 0x21, 0x00


	//----- nvinfo : EIATTR_KPARAM_INFO
	.align		4
.L_555:
        /*0018*/ 	.byte	0x04, 0x17
        /*001a*/ 	.short	(.L_557 - .L_556)
.L_556:
        /*001c*/ 	.word	0x00000000
        /*0020*/ 	.short	0x000a
        /*0022*/ 	.short	0x0050
        /*0024*/ 	.byte	0x00, 0xf5, 0x21, 0x00


	//----- nvinfo : EIATTR_KPARAM_INFO
	.align		4
.L_557:
        /*0028*/ 	.byte	0x04, 0x17
        /*002a*/ 	.short	(.L_559 - .L_558)
.L_558:
        /*002c*/ 	.word	0x00000000
        /*0030*/ 	.short	0x0009
        /*0032*/ 	.short	0x0048
        /*0034*/ 	.byte	0x00, 0xf0, 0x21, 0x00


	//----- nvinfo : EIATTR_KPARAM_INFO
	.align		4
.L_559:
        /*0038*/ 	.byte	0x04, 0x17
        /*003a*/ 	.short	(.L_561 - .L_560)
.L_560:
        /*003c*/ 	.word	0x00000000
        /*0040*/ 	.short	0x0008
        /*0042*/ 	.short	0x0040
        /*0044*/ 	.byte	0x00, 0xf0, 0x11, 0x00


	//----- nvinfo : EIATTR_KPARAM_INFO
	.align		4
.L_561:
        /*0048*/ 	.byte	0x04, 0x17
        /*004a*/ 	.short	(.L_563 - .L_562)
.L_562:
        /*004c*/ 	.word	0x00000000
        /*0050*/ 	.short	0x0007
        /*0052*/ 	.short	0x0038
        /*0054*/ 	.byte	0x00, 0xf5, 0x21, 0x00


	//----- nvinfo : EIATTR_KPARAM_INFO
	.align		4
.L_563:
        /*0058*/ 	.byte	0x04, 0x17
        /*005a*/ 	.short	(.L_565 - .L_564)
.L_564:
        /*005c*/ 	.word	0x00000000
        /*0060*/ 	.short	0x0006
        /*0062*/ 	.short	0x0030
        /*0064*/ 	.byte	0x00, 0xf5, 0x21, 0x00


	//----- nvinfo : EIATTR_KPARAM_INFO
	.align		4
.L_565:
        /*0068*/ 	.byte	0x04, 0x17
        /*006a*/ 	.short	(.L_567 - .L_566)
.L_566:
        /*006c*/ 	.word	0x00000000
        /*0070*/ 	.short	0x0005
        /*0072*/ 	.short	0x0028
        /*0074*/ 	.byte	0x00, 0xf5, 0x21, 0x00


	//----- nvinfo : EIATTR_KPARAM_INFO
	.align		4
.L_567:
        /*0078*/ 	.byte	0x04, 0x17
        /*007a*/ 	.short	(.L_569 - .L_568)
.L_568:
        /*007c*/ 	.word	0x00000000
        /*0080*/ 	.short	0x0004
        /*0082*/ 	.short	0x0020
        /*0084*/ 	.byte	0x00, 0xf5, 0x21, 0x00


	//----- nvinfo : EIATTR_KPARAM_INFO
	.align		4
.L_569:
        /*0088*/ 	.byte	0x04, 0x17
        /*008a*/ 	.short	(.L_571 - .L_570)
.L_570:
        /*008c*/ 	.word	0x00000000
        /*0090*/ 	.short	0x0003
        /*0092*/ 	.short	0x0018
        /*0094*/ 	.byte	0x00, 0xf5, 0x21, 0x00


	//----- nvinfo : EIATTR_KPARAM_INFO
	.align		4
.L_571:
        /*0098*/ 	.byte	0x04, 0x17
        /*009a*/ 	.short	(.L_573 - .L_572)
.L_572:
        /*009c*/ 	.word	0x00000000
        /*00a0*/ 	.short	0x0002
        /*00a2*/ 	.short	0x0010
        /*00a4*/ 	.byte	0x00, 0xf5, 0x21, 0x00


	//----- nvinfo : EIATTR_KPARAM_INFO
	.align		4
.L_573:
        /*00a8*/ 	.byte	0x04, 0x17
        /*00aa*/ 	.short	(.L_575 - .L_574)
.L_574:
        /*00ac*/ 	.word	0x00000000
        /*00b0*/ 	.short	0x0001
        /*00b2*/ 	.short	0x0008
        /*00b4*/ 	.byte	0x00, 0xf5, 0x21, 0x00


	//----- nvinfo : EIATTR_KPARAM_INFO
	.align		4
.L_575:
        /*00b8*/ 	.byte	0x04, 0x17
        /*00ba*/ 	.short	(.L_577 - .L_576)
.L_576:
        /*00bc*/ 	.word	0x00000000
        /*00c0*/ 	.short	0x0000
        /*00c2*/ 	.short	0x0000
        /*00c4*/ 	.byte	0x00, 0xf5, 0x21, 0x00


	//----- nvinfo : EIATTR_SPARSE_MMA_MASK
	.align		4
.L_577:
        /*00c8*/ 	.byte	0x03, 0x50
        /*00ca*/ 	.short	0x0000


	//----- nvinfo : EIATTR_MAXREG_COUNT
	.align		4
        /*00cc*/ 	.byte	0x03, 0x1b
        /*00ce*/ 	.short	0x00a8


	//----- nvinfo : EIATTR_NUM_BARRIERS
	.align		4
        /*00d0*/ 	.byte	0x02, 0x4c
        /*00d2*/ 	.byte	0x01
	.zero		1


	//----- nvinfo : EIATTR_MERCURY_ISA_VERSION
	.align		4
        /*00d4*/ 	.byte	0x03, 0x5f
        /*00d6*/ 	.short	0x0101


	//----- nvinfo : EIATTR_COOP_GROUP_MASK_REGIDS
	.align		4
        /*00d8*/ 	.byte	0x04, 0x29
        /*00da*/ 	.short	(.L_579 - .L_578)


	//   ....[0]....
.L_578:
        /*00dc*/ 	.word	0xffffffff


	//   ....[1]....
        /*00e0*/ 	.word	0xffffffff


	//   ....[2]....
        /*00e4*/ 	.word	0xffffffff


	//   ....[3]....
        /*00e8*/ 	.word	0xffffffff


	//   ....[4]....
        /*00ec*/ 	.word	0xffffffff


	//   ....[5]....
        /*00f0*/ 	.word	0xffffffff


	//   ....[6]....
        /*00f4*/ 	.word	0xffffffff


	//   ....[7]....
        /*00f8*/ 	.word	0xffffffff


	//   ....[8]....
        /*00fc*/ 	.word	0xffffffff


	//   ....[9]....
        /*0100*/ 	.word	0xffffffff


	//   ....[10]....
        /*0104*/ 	.word	0x05000019


	//   ....[11]....
        /*0108*/ 	.word	0x0500001a


	//   ....[12]....
        /*010c*/ 	.word	0x0500001c


	//   ....[13]....
        /*0110*/ 	.word	0x0500001b


	//   ....[14]....
        /*0114*/ 	.word	0x0500001d


	//   ....[15]....
        /*0118*/ 	.word	0x0500001e


	//   ....[16]....
        /*011c*/ 	.word	0x05000020


	//   ....[17]....
        /*0120*/ 	.word	0x0500000d


	//   ....[18]....
        /*0124*/ 	.word	0x0500001b


	//   ....[19]....
        /*0128*/ 	.word	0x0500001b


	//   ....[20]....
        /*012c*/ 	.word	0x0500001b


	//   ....[21]....
        /*0130*/ 	.word	0x0500001b


	//   ....[22]....
        /*0134*/ 	.word	0x0500001b


	//   ....[23]....
        /*0138*/ 	.word	0x0500001b


	//   ....[24]....
        /*013c*/ 	.word	0x0500001b


	//   ....[25]....
        /*0140*/ 	.word	0x0500001b


	//----- nvinfo : EIATTR_COOP_GROUP_INSTR_OFFSETS
	.align		4
.L_579:
        /*0144*/ 	.byte	0x04, 0x28
        /*0146*/ 	.short	(.L_581 - .L_580)


	//   ....[0]....
.L_580:
        /*0148*/ 	.word	0x00003750


	//   ....[1]....
        /*014c*/ 	.word	0x00003770


	//   ....[2]....
        /*0150*/ 	.word	0x000037c0


	//   ....[3]....
        /*0154*/ 	.word	0x000037e0


	//   ....[4]....
        /*0158*/ 	.word	0x00003b10


	//   ....[5]....
        /*015c*/ 	.word	0x00003b50


	//   ....[6]....
        /*0160*/ 	.word	0x00003b80


	//   ....[7]....
        /*0164*/ 	.word	0x00003b90


	//   ....[8]....
        /*0168*/ 	.word	0x00003bc0


	//   ....[9]....
        /*016c*/ 	.word	0x00003bd0


	//   ....[10]....
        /*0170*/ 	.word	0x00004ff0


	//   ....[11]....
        /*0174*/ 	.word	0x00005020


	//   ....[12]....
        /*0178*/ 	.word	0x00005070


	//   ....[13]....
        /*017c*/ 	.word	0x00005090


	//   ....[14]....
        /*0180*/ 	.word	0x000050c0


	//   ....[15]....
        /*0184*/ 	.word	0x000050d0


	//   ....[16]....
        /*0188*/ 	.word	0x00005100


	//   ....[17]....
        /*018c*/ 	.word	0x00005110


	//   ....[18]....
        /*0190*/ 	.word	0x000052e0


	//   ....[19]....
        /*0194*/ 	.word	0x00005370


	//   ....[20]....
        /*0198*/ 	.word	0x000053e0


	//   ....[21]....
        /*019c*/ 	.word	0x00005440


	//   ....[22]....
        /*01a0*/ 	.word	0x000054b0


	//   ....[23]....
        /*01a4*/ 	.word	0x00005510


	//   ....[24]....
        /*01a8*/ 	.word	0x00005580


	//   ....[25]....
        /*01ac*/ 	.word	0x000055e0


	//----- nvinfo : EIATTR_VRC_CTA_INIT_COUNT
	.align		4
.L_581:
        /*01b0*/ 	.byte	0x02, 0x4a
	.zero		1
	.zero		1


	//----- nvinfo : EIATTR_EXIT_INSTR_OFFSETS
	.align		4
        /*01b4*/ 	.byte	0x04, 0x1c
        /*01b6*/ 	.short	(.L_583 - .L_582)


	//   ....[0]....
.L_582:
        /*01b8*/ 	.word	0x00004470


	//   ....[1]....
        /*01bc*/ 	.word	0x00005270


	//----- nvinfo : EIATTR_MAX_THREADS
	.align		4
.L_583:
        /*01c0*/ 	.byte	0x04, 0x05
        /*01c2*/ 	.short	(.L_585 - .L_584)
.L_584:
        /*01c4*/ 	.word	0x00000140
        /*01c8*/ 	.word	0x00000001
        /*01cc*/ 	.word	0x00000001


	//----- nvinfo : EIATTR_CRS_STACK_SIZE
	.align		4
.L_585:
        /*01d0*/ 	.byte	0x04, 0x1e
        /*01d2*/ 	.short	(.L_587 - .L_586)
.L_586:
        /*01d4*/ 	.word	0x00000000


	//----- nvinfo : EIATTR_CBANK_PARAM_SIZE
	.align		4
.L_587:
        /*01d8*/ 	.byte	0x03, 0x19
        /*01da*/ 	.short	0x0060


	//----- nvinfo : EIATTR_PARAM_CBANK
	.align		4
        /*01dc*/ 	.byte	0x04, 0x0a
        /*01de*/ 	.short	(.L_589 - .L_588)
	.align		4
.L_588:
        /*01e0*/ 	.word	index@(.nv.constant0._ZN13group_norm_v218gn_bwd_cuda_kernelI13__nv_bfloat16Li320ELi1ELi16ELi40ELi256ELb1ELb1ELi32ELi320ELi320ELi4ELb1ELi18ELb0ELb0ELNS_15WgradSyncMethodE3ENS_16CompileConditionILi1000EEEEEvPT_S6_S6_PKS5_S8_S8_S8_PKfflPfPj)
        /*01e4*/ 	.short	0x0380
        /*01e6*/ 	.short	0x0060


	//----- nvinfo : EIATTR_SW_WAR
	.align		4
.L_589:
        /*01e8*/ 	.byte	0x04, 0x36
        /*01ea*/ 	.short	(.L_591 - .L_590)
.L_590:
        /*01ec*/ 	.word	0x00000008
.L_591:


//--------------------- .nv.info._ZN13group_norm_v218gn_bwd_cuda_kernelI13__nv_bfloat16Li320ELi3ELi16ELi40ELi256ELb1ELb1ELi32ELi320ELi320ELi4ELb1ELi42ELb0ELb0ELNS_15WgradSyncMethodE3ENS_16CompileConditionILi1000EEEEEvPT_S6_S6_PKS5_S8_S8_S8_PKfflPfPj --------------------------
	.section	.nv.info._ZN13group_norm_v218gn_bwd_cuda_kernelI13__nv_bfloat16Li320ELi3ELi16ELi40ELi256ELb1ELb1ELi32ELi320ELi320ELi4ELb1ELi42ELb0ELb0ELNS_15WgradSyncMethodE3ENS_16CompileConditionILi1000EEEEEvPT_S6_S6_PKS5_S8_S8_S8_PKfflPfPj,"",@"SHT_CUDA_INFO"
	.sectionflags	@""
	.align	4


	//----- nvinfo : EIATTR_CUDA_API_VERSION
	.align		4
        /*0000*/ 	.byte	0x04, 0x37
        /*0002*/ 	.short	(.L_593 - .L_592)
.L_592:
        /*0004*/ 	.word	0x00000082


	//----- nvinfo : EIATTR_KPARAM_INFO
	.align		4
.L_593:
        /*0008*/ 	.byte	0x04, 0x17
        /*000a*/ 	.short	(.L_595 - .L_594)
.L_594:
        /*000c*/ 	.word	0x00000000
        /*0010*/ 	.short	0x000b
        /*0012*/ 	.short	0x0058
        /*0014*/ 	.byte	0x00, 0xf5, 0x21, 0x00


	//----- nvinfo : EIATTR_KPARAM_INFO
	.align		4
.L_595:
        /*0018*/ 	.byte	0x04, 0x17
        /*001a*/ 	.short	(.L_597 - .L_596)
.L_596:
        /*001c*/ 	.word	0x00000000
        /*0020*/ 	.short	0x000a
        /*0022*/ 	.short	0x0050
        /*0024*/ 	.byte	0x00, 0xf5, 0x21, 0x00


	//----- nvinfo : EIATTR_KPARAM_INFO
	.align		4
.L_597:
        /*0028*/ 	.byte	0x04, 0x17
        /*002a*/ 	.short	(.L_599 - .L_598)
.L_598:
        /*002c*/ 	.word	0x00000000
        /*0030*/ 	.short	0x0009
        /*0032*/ 	.short	0x0048
        /*0034*/ 	.byte	0x00, 0xf0, 0x21, 0x00


	//----- nvinfo : EIATTR_KPARAM_INFO
	.align		4
.L_599:
        /*0038*/ 	.byte	0x04, 0x17
        /*003a*/ 	.short	(.L_601 - .L_600)
.L_600:
        /*003c*/ 	.word	0x00000000
        /*0040*/ 	.short	0x0008
        /*0042*/ 	.short	0x0040
        /*0044*/ 	.byte	0x00, 0xf0, 0x11, 0x00


	//----- nvinfo : EIATTR_KPARAM_INFO
	.align		4
.L_601:
        /*0048*/ 	.byte	0x04, 0x17
        /*004a*/ 	.short	(.L_603 - .L_602)
.L_602:
        /*004c*/ 	.word	0x00000000
        /*0050*/ 	.short	0x0007
        /*0052*/ 	.short	0x0038
        /*0054*/ 	.byte	0x00, 0xf5, 0x21, 0x00


	//----- nvinfo : EIATTR_KPARAM_INFO
	.align		4
.L_603:
        /*0058*/ 	.byte	0x04, 0x17
        /*005a*/ 	.short	(.L_605 - .L_604)
.L_604:
        /*005c*/ 	.word	0x00000000
        /*0060*/ 	.short	0x0006
        /*0062*/ 	.short	0x0030
        /*0064*/ 	.byte	0x00, 0xf5, 0x21, 0x00


	//----- nvinfo : EIATTR_KPARAM_INFO
	.align		4
.L_605:
        /*0068*/ 	.byte	0x04, 0x17
        /*006a*/ 	.short	(.L_607 - .L_606)
.L_606:
        /*006c*/ 	.word	0x00000000
        /*0070*/ 	.short	0x0005
        /*0072*/ 	.short	0x0028
        /*0074*/ 	.byte	0x00, 0xf5, 0x21, 0x00


	//----- nvinfo : EIATTR_KPARAM_INFO
	.align		4
.L_607:
        /*0078*/ 	.byte	0x04, 0x17
        /*007a*/ 	.short	(.L_609 - .L_608)
.L_608:
        /*007c*/ 	.word	0x00000000
        /*0080*/ 	.short	0x0004
        /*0082*/ 	.short	0x0020
        /*0084*/ 	.byte	0x00, 0xf5, 0x21, 0x00


	//----- nvinfo : EIATTR_KPARAM_INFO
	.align		4
.L_609:
        /*0088*/ 	.byte	0x04, 0x17
        /*008a*/ 	.short	(.L_611 - .L_610)
.L_610:
        /*008c*/ 	.word	0x00000000
        /*0090*/ 	.short	0x0003
        /*0092*/ 	.short	0x0018
        /*0094*/ 	.byte	0x00, 0xf5, 0x21, 0x00


	//----- nvinfo : EIATTR_KPARAM_INFO
	.align		4
.L_611:
        /*0098*/ 	.byte	0x04, 0x17
        /*009a*/ 	.short	(.L_613 - .L_612)
.L_612:
        /*009c*/ 	.word	0x00000000
        /*00a0*/ 	.short	0x0002
        /*00a2*/ 	.short	0x0010
        /*00a4*/ 	.byte	0x00, 0xf5, 0x21, 0x00


	//----- nvinfo : EIATTR_KPARAM_INFO
	.align		4
.L_613:
        /*00a8*/ 	.byte	0x04, 0x17
        /*00aa*/ 	.short	(.L_615 - .L_614)
.L_614:
        /*00ac*/ 	.word	0x00000000
        /*00b0*/ 	.short	0x0001
        /*00b2*/ 	.short	0x0008
        /*00b4*/ 	.byte	0x00, 0xf5, 0x21, 0x00


	//----- nvinfo : EIATTR_KPARAM_INFO
	.align		4
.L_615:
        /*00b8*/ 	.byte	0x04, 0x17
        /*00ba*/ 	.short	(.L_617 - .L_616)
.L_616:
        /*00bc*/ 	.word	0x00000000
        /*00c0*/ 	.short	0x0000
        /*00c2*/ 	.short	0x0000
        /*00c4*/ 	.byte	0x00, 0xf5, 0x21, 0x00


	//----- nvinfo : EIATTR_SPARSE_MMA_MASK
	.align		4
.L_617:
        /*00c8*/ 	.byte	0x03, 0x50
        /*00ca*/ 	.short	0x0000


	//----- nvinfo : EIATTR_MAXREG_COUNT
	.align		4
        /*00cc*/ 	.byte	0x03, 0x1b
        /*00ce*/ 	.short	0x0040


	//----- nvinfo : EIATTR_NUM_BARRIERS
	.align		4
        /*00d0*/ 	.byte	0x02, 0x4c
        /*00d2*/ 	.byte	0x01
	.zero		1


	//----- nvinfo : EIATTR_ANNOTATIONS
	.align		4
        /*00d4*/ 	.byte	0x04, 0x55
        /*00d6*/ 	.short	(.L_619 - .L_618)


	//   ....[0]....
.L_618:
        /*00d8*/ 	.word	0x00000001
        /*00dc*/ 	.byte	0xc0, 0x03, 0x00, 0x00, 0x01, 0x00, 0x00, 0x00, 0xe0, 0x03, 0x00, 0x00, 0x01, 0x00, 0x00, 0x00
        /* <DEDUP_REMOVED lines=80> */
        /*05ec*/ 	.byte	0xe0, 0x4c, 0x00, 0x00


	//----- nvinfo : EIATTR_MERCURY_ISA_VERSION
	.align		4
.L_619:
        /*05f0*/ 	.byte	0x03, 0x5f
        /*05f2*/ 	.short	0x0101


	//----- nvinfo : EIATTR_COOP_GROUP_MASK_REGIDS
	.align		4
        /*05f4*/ 	.byte	0x04, 0x29
        /*05f6*/ 	.short	(.L_621 - .L_620)


	//   ....[0]....
.L_620:
        /*05f8*/ 	.word	0xffffffff


	//   ....[1]....
        /*05fc*/ 	.word	0xffffffff


	//   ....[2]....
        /*0600*/ 	.word	0xffffffff


	//   ....[3]....
        /*0604*/ 	.word	0xffffffff


	//   ....[4]....
        /*0608*/ 	.word	0xffffffff


	//   ....[5]....
        /*060c*/ 	.word	0xffffffff


	//   ....[6]....
        /*0610*/ 	.word	0xffffffff


	//   ....[7]....
        /*0614*/ 	.word	0xffffffff


	//   ....[8]....
        /*0618*/ 	.word	0xffffffff


	//   ....[9]....
        /*061c*/ 	.word	0xffffffff


	//   ....[10]....
        /*0620*/ 	.word	0x05000010


	//   ....[11]....
        /*0624*/ 	.word	0x0500000f


	//   ....[12]....
        /*0628*/ 	.word	0x05000011


	//   ....[13]....
        /*062c*/ 	.word	0x05000012


	//   ....[14]....
        /*0630*/ 	.word	0x05000014


	//   ....[15]....
        /*0634*/ 	.word	0x05000013


	//   ....[16]....
        /*0638*/ 	.word	0x05000015


	//   ....[17]....
        /*063c*/ 	.word	0x0500000a


	//   ....[18]....
        /*0640*/ 	.word	0x05000011


	//   ....[19]....
        /*0644*/ 	.word	0x05000011


	//   ....[20]....
        /*0648*/ 	.word	0x05000011


	//   ....[21]....
        /*064c*/ 	.word	0x05000011


	//   ....[22]....
        /*0650*/ 	.word	0x05000011


	//   ....[23]....
        /*0654*/ 	.word	0x05000011


	//   ....[24]....
        /*0658*/ 	.word	0x05000011


	//   ....[25]....
        /*065c*/ 	.word	0x05000011


	//----- nvinfo : EIATTR_COOP_GROUP_INSTR_OFFSETS
	.align		4
.L_621:
        /*0660*/ 	.byte	0x04, 0x28
        /*0662*/ 	.short	(.L_623 - .L_622)


	//   ....[0]....
.L_622:
        /*0664*/ 	.word	0x00004020


	//   ....[1]....
        /*0668*/ 	.word	0x00004050


	//   ....[2]....
        /*066c*/ 	.word	0x00004080


	//   ....[3]....
        /*0670*/ 	.word	0x00004090


	//   ....[4]....
        /*0674*/ 	.word	0x00004710


	//   ....[5]....
        /*0678*/ 	.word	0x00004730


	//   ....[6]....
        /*067c*/ 	.word	0x00004750


	//   ....[7]....
        /*0680*/ 	.word	0x00004770


	//   ....[8]....
        /*0684*/ 	.word	0x00004790


	//   ....[9]....
        /*0688*/ 	.word	0x000047c0


	//   ....[10]....
        /*068c*/ 	.word	0x00005dc0


	//   ....[11]....
        /*0690*/ 	.word	0x00005df0


	//   ....[12]....
        /*0694*/ 	.word	0x00005e40


	//   ....[13]....
        /*0698*/ 	.word	0x00005e60


	//   ....[14]....
        /*069c*/ 	.word	0x00005e90


	//   ....[15]....
        /*06a0*/ 	.word	0x00005ea0


	//   ....[16]....
        /*06a4*/ 	.word	0x00005ed0


	//   ....[17]....
        /*06a8*/ 	.word	0x00005ee0


	//   ....[18]....
        /*06ac*/ 	.word	0x000060a0


	//   ....[19]....
        /*06b0*/ 	.word	0x00006130


	//   ....[20]....
        /*06b4*/ 	.word	0x000061a0


	//   ....[21]....
        /*06b8*/ 	.word	0x00006200


	//   ....[22]....
        /*06bc*/ 	.word	0x00006270


	//   ....[23]....
        /*06c0*/ 	.word	0x000062d0


	//   ....[24]....
        /*06c4*/ 	.word	0x00006340


	//   ....[25]....
        /*06c8*/ 	.word	0x000063a0


	//----- nvinfo : EIATTR_VRC_CTA_INIT_COUNT
	.align		4
.L_623:
        /*06cc*/ 	.byte	0x02, 0x4a
	.zero		1
	.zero		1


	//----- nvinfo : EIATTR_EXIT_INSTR_OFFSETS
	.align		4
        /*06d0*/ 	.byte	0x04, 0x1c
        /*06d2*/ 	.short	(.L_625 - .L_624)


	//   ....[0]....
.L_624:
        /*06d4*/ 	.word	0x00005250


	//   ....[1]....
        /*06d8*/ 	.word	0x00006030


	//----- nvinfo : EIATTR_MAX_THREADS
	.align		4
.L_625:
        /*06dc*/ 	.byte	0x04, 0x05
        /*06de*/ 	.short	(.L_627 - .L_626)
.L_626:
        /*06e0*/ 	.word	0x00000140
        /*06e4*/ 	.word	0x00000001
        /*06e8*/ 	.word	0x00000001


	//----- nvinfo : EIATTR_CRS_STACK_SIZE
	.align		4
.L_627:
        /*06ec*/ 	.byte	0x04, 0x1e
        /*06ee*/ 	.short	(.L_629 - .L_628)
.L_628:
        /*06f0*/ 	.word	0x00000000


	//----- nvinfo : EIATTR_CBANK_PARAM_SIZE
	.align		4
.L_629:
        /*06f4*/ 	.byte	0x03, 0x19
        /*06f6*/ 	.short	0x0060


	//----- nvinfo : EIATTR_PARAM_CBANK
	.align		4
        /*06f8*/ 	.byte	0x04, 0x0a
        /*06fa*/ 	.short	(.L_631 - .L_630)
	.align		4
.L_630:
        /*06fc*/ 	.word	index@(.nv.constant0._ZN13group_norm_v218gn_bwd_cuda_kernelI13__nv_bfloat16Li320ELi3ELi16ELi40ELi256ELb1ELb1ELi32ELi320ELi320ELi4ELb1ELi42ELb0ELb0ELNS_15WgradSyncMethodE3ENS_16CompileConditionILi1000EEEEEvPT_S6_S6_PKS5_S8_S8_S8_PKfflPfPj)
        /*0700*/ 	.short	0x0380
        /*0702*/ 	.short	0x0060


	//----- nvinfo : EIATTR_SW_WAR
	.align		4
.L_631:
        /*0704*/ 	.byte	0x04, 0x36
        /*0706*/ 	.short	(.L_633 - .L_632)
.L_632:
        /*0708*/ 	.word	0x00000008
.L_633:


//--------------------- .nv.info._ZN13group_norm_v218gn_bwd_cuda_kernelI13__nv_bfloat16Li320ELi1ELi16ELi40ELi256ELb1ELb1ELi64ELi320ELi320ELi4ELb1ELi36ELb0ELb0ELNS_15WgradSyncMethodE3ENS_16CompileConditionILi1000EEEEEvPT_S6_S6_PKS5_S8_S8_S8_PKfflPfPj --------------------------
	.section	.nv.info._ZN13group_norm_v218gn_bwd_cuda_kernelI13__nv_bfloat16Li320ELi1ELi16ELi40ELi256ELb1ELb1ELi64ELi320ELi320ELi4ELb1ELi36ELb0ELb0ELNS_15WgradSyncMethodE3ENS_16CompileConditionILi1000EEEEEvPT_S6_S6_PKS5_S8_S8_S8_PKfflPfPj,"",@"SHT_CUDA_INFO"
	.sectionflags	@""
	.align	4


	//----- nvinfo : EIATTR_CUDA_API_VERSION
	.align		4
        /*0000*/ 	.byte	0x04, 0x37
        /*0002*/ 	.short	(.L_635 - .L_634)
.L_634:
        /*0004*/ 	.word	0x00000082


	//----- nvinfo : EIATTR_KPARAM_INFO
	.align		4
.L_635:
        /*0008*/ 	.byte	0x04, 0x17
        /*000a*/ 	.short	(.L_637 - .L_636)
.L_636:
        /*000c*/ 	.word	0x00000000
        /*0010*/ 	.short	0x000b
        /*0012*/ 	.short	0x0058
        /*0014*/ 	.byte	0x00, 0xf5, 0x21, 0x00


	//----- nvinfo : EIATTR_KPARAM_INFO
	.align		4
.L_637:
        /*0018*/ 	.byte	0x04, 0x17
        /*001a*/ 	.short	(.L_639 - .L_638)
.L_638:
        /*001c*/ 	.word	0x00000000
        /*0020*/ 	.short	0x000a
        /*0022*/ 	.short	0x0050
        /*0024*/ 	.byte	0x00, 0xf5, 0x21, 0x00


	//----- nvinfo : EIATTR_KPARAM_INFO
	.align		4
.L_639:
        /*0028*/ 	.byte	0x04, 0x17
        /*002a*/ 	.short	(.L_641 - .L_640)
.L_640:
        /*002c*/ 	.word	0x00000000
        /*0030*/ 	.short	0x0009
        /*0032*/ 	.short	0x0048
        /*0034*/ 	.byte	0x00, 0xf0, 0x21, 0x00


	//----- nvinfo : EIATTR_KPARAM_INFO
	.align		4
.L_641:
        /*0038*/ 	.byte	0x04, 0x17
        /*003a*/ 	.short	(.L_643 - .L_642)
.L_642:
        /*003c*/ 	.word	0x00000000
        /*0040*/ 	.short	0x0008
        /*0042*/ 	.short	0x0040
        /*0044*/ 	.byte	0x00, 0xf0, 0x11, 0x00


	//----- nvinfo : EIATTR_KPARAM_INFO
	.align		4
.L_643:
        /*0048*/ 	.byte	0x04, 0x17
        /*004a*/ 	.short	(.L_645 - .L_644)
.L_644:
        /*004c*/ 	.word	0x00000000
        /*0050*/ 	.short	0x0007
        /*0052*/ 	.short	0x0038
        /*0054*/ 	.byte	0x00, 0xf5, 0x21, 0x00


	//----- nvinfo : EIATTR_KPARAM_INFO
	.align		4
.L_645:
        /*0058*/ 	.byte	0x04, 0x17
        /*005a*/ 	.short	(.L_647 - .L_646)
.L_646:
        /*005c*/ 	.word	0x00000000
        /*0060*/ 	.short	0x0006
        /*0062*/ 	.short	0x0030
        /*0064*/ 	.byte	0x00, 0xf5, 0x21, 0x00


	//----- nvinfo : EIATTR_KPARAM_INFO
	.align		4
.L_647:
        /*0068*/ 	.byte	0x04, 0x17
        /*006a*/ 	.short	(.L_649 - .L_648)
.L_648:
        /*006c*/ 	.word	0x00000000
        /*0070*/ 	.short	0x0005
        /*0072*/ 	.short	0x0028
        /*0074*/ 	.byte	0x00, 0xf5, 0x21, 0x00


	//----- nvinfo : EIATTR_KPARAM_INFO
	.align		4
.L_649:
        /*0078*/ 	.byte	0x04, 0x17
        /*007a*/ 	.short	(.L_651 - .L_650)
.L_650:
        /*007c*/ 	.word	0x00000000
        /*0080*/ 	.short	0x0004
        /*0082*/ 	.short	0x0020
        /*0084*/ 	.byte	0x00, 0xf5, 0x21, 0x00


	//----- nvinfo : EIATTR_KPARAM_INFO
	.align		4
.L_651:
        /*0088*/ 	.byte	0x04, 0x17
        /*008a*/ 	.short	(.L_653 - .L_652)
.L_652:
        /*008c*/ 	.word	0x00000000
        /*0090*/ 	.short	0x0003
        /*0092*/ 	.short	0x0018
        /*0094*/ 	.byte	0x00, 0xf5, 0x21, 0x00


	//----- nvinfo : EIATTR_KPARAM_INFO
	.align		4
.L_653:
        /*0098*/ 	.byte	0x04, 0x17
        /*009a*/ 	.short	(.L_655 - .L_654)
.L_654:
        /*009c*/ 	.word	0x00000000
        /*00a0*/ 	.short	0x0002
        /*00a2*/ 	.short	0x0010
        /*00a4*/ 	.byte	0x00, 0xf5, 0x21, 0x00


	//----- nvinfo : EIATTR_KPARAM_INFO
	.align		4
.L_655:
        /*00a8*/ 	.byte	0x04, 0x17
        /*00aa*/ 	.short	(.L_657 - .L_656)
.L_656:
        /*00ac*/ 	.word	0x00000000
        /*00b0*/ 	.short	0x0001
        /*00b2*/ 	.short	0x0008
        /*00b4*/ 	.byte	0x00, 0xf5, 0x21, 0x00


	//----- nvinfo : EIATTR_KPARAM_INFO
	.align		4
.L_657:
        /*00b8*/ 	.byte	0x04, 0x17
        /*00ba*/ 	.short	(.L_659 - .L_658)
.L_658:
        /*00bc*/ 	.word	0x00000000
        /*00c0*/ 	.short	0x0000
        /*00c2*/ 	.short	0x0000
        /*00c4*/ 	.byte	0x00, 0xf5, 0x21, 0x00


	//----- nvinfo : EIATTR_SPARSE_MMA_MASK
	.align		4
.L_659:
        /*00c8*/ 	.byte	0x03, 0x50
        /*00ca*/ 	.short	0x0000


	//----- nvinfo : EIATTR_MAXREG_COUNT
	.align		4
        /*00cc*/ 	.byte	0x03, 0x1b
        /*00ce*/ 	.short	0x00a8


	//----- nvinfo : EIATTR_NUM_BARRIERS
	.align		4
        /*00d0*/ 	.byte	0x02, 0x4c
        /*00d2*/ 	.byte	0x01
	.zero		1


	//----- nvinfo : EIATTR_ANNOTATIONS
	.align		4
        /*00d4*/ 	.byte	0x04, 0x55
        /*00d6*/ 	.short	(.L_661 - .L_660)


	//   ....[0]....
.L_660:
        /* <DEDUP_REMOVED lines=12> */
        /*018c*/ 	.byte	0xd0, 0x5f, 0x00, 0x00, 0x01, 0x00, 0x00, 0x00, 0x50, 0x66, 0x00, 0x00


	//----- nvinfo : EIATTR_MERCURY_ISA_VERSION
	.align		4
.L_661:
        /*0198*/ 	.byte	0x03, 0x5f
        /*019a*/ 	.short	0x0101


	//----- nvinfo : EIATTR_INT_WARP_WIDE_INSTR_OFFSETS
	.align		4
        /*019c*/ 	.byte	0x04, 0x31
        /*019e*/ 	.short	(.L_663 - .L_662)


	//   ....[0]....
.L_662:
        /*01a0*/ 	.word	0x00006200


	//   ....[1]....
        /*01a4*/ 	.word	0x00006630


	//----- nvinfo : EIATTR_COOP_GROUP_MASK_REGIDS
	.align		4
.L_663:
        /*01a8*/ 	.byte	0x04, 0x29
        /*01aa*/ 	.short	(.L_665 - .L_664)


	//   ....[0]....
.L_664:
        /*01ac*/ 	.word	0xffffffff


	//   ....[1]....
        /*01b0*/ 	.word	0xffffffff


	//   ....[2]....
        /*01b4*/ 	.word	0xffffffff


	//   ....[3]....
        /*01b8*/ 	.word	0xffffffff


	//   ....[4]....
        /*01bc*/ 	.word	0xffffffff


	//   ....[5]....
        /*01c0*/ 	.word	0xffffffff


	//   ....[6]....
        /*01c4*/ 	.word	0xffffffff


	//   ....[7]....
        /*01c8*/ 	.word	0xffffffff


	//   ....[8]....
        /*01cc*/ 	.word	0x05000019


	//   ....[9]....
        /*01d0*/ 	.word	0x05000018


	//   ....[10]....
        /*01d4*/ 	.word	0x0500001a


	//   ....[11]....
        /*01d8*/ 	.word	0x0500001b


	//   ....[12]....
        /*01dc*/ 	.word	0x0500001d


	//   ....[13]....
        /*01e0*/ 	.word	0x0500001c


	//   ....[14]....
        /*01e4*/ 	.word	0x0500001e


	//   ....[15]....
        /*01e8*/ 	.word	0x0500000b


	//   ....[16]....
        /*01ec*/ 	.word	0x0500001a


	//   ....[17]....
        /*01f0*/ 	.word	0x0500001a


	//   ....[18]....
        /*01f4*/ 	.word	0x0500001a


	//   ....[19]....
        /*01f8*/ 	.word	0x0500001a


	//   ....[20]....
        /*01fc*/ 	.word	0x0500001a


	//   ....[21]....
        /*0200*/ 	.word	0x0500001a


	//   ....[22]....
        /*0204*/ 	.word	0x0500001a


	//   ....[23]....
        /*0208*/ 	.word	0x0500001a


	//----- nvinfo : EIATTR_COOP_GROUP_INSTR_OFFSETS
	.align		4
.L_665:
        /*020c*/ 	.byte	0x04, 0x28
        /*020e*/ 	.short	(.L_667 - .L_666)


	//   ....[0]....
.L_666:
        /*0210*/ 	.word	0x000061d0


	//   ....[1]....
        /*0214*/ 	.word	0x000061f0


	//   ....[2]....
        /*0218*/ 	.word	0x00006280


	//   ....[3]....
        /*021c*/ 	.word	0x000062a0


	//   ....[4]....
        /*0220*/ 	.word	0x00006760


	//   ....[5]....
        /*0224*/ 	.word	0x00006790


	//   ....[6]....
        /*0228*/ 	.word	0x000067b0


	//   ....[7]....
        /*022c*/ 	.word	0x000067d0


	//   ....[8]....
        /*0230*/ 	.word	0x000083e0


	//   ....[9]....
        /*0234*/ 	.word	0x00008410


	//   ....[10]....
        /*0238*/ 	.word	0x00008460


	//   ....[11]....
        /*023c*/ 	.word	0x00008480


	//   ....[12]....
        /*0240*/ 	.word	0x000084b0


	//   ....[13]....
        /*0244*/ 	.word	0x000084c0


	//   ....[14]....
        /*0248*/ 	.word	0x000084f0


	//   ....[15]....
        /*024c*/ 	.word	0x00008500


	//   ....[16]....
        /*0250*/ 	.word	0x000086d0


	//   ....[17]....
        /*0254*/ 	.word	0x00008760


	//   ....[18]....
        /*0258*/ 	.word	0x000087d0


	//   ....[19]....
        /*025c*/ 	.word	0x00008830


	//   ....[20]....
        /*0260*/ 	.word	0x000088a0


	//   ....[21]....
        /*0264*/ 	.word	0x00008900


	//   ....[22]....
        /*0268*/ 	.word	0x00008970


	//   ....[23]....
        /*026c*/ 	.word	0x000089d0


	//----- nvinfo : EIATTR_VRC_CTA_INIT_COUNT
	.align		4
.L_667:
        /*0270*/ 	.byte	0x02, 0x4a
	.zero		1
	.zero		1


	//----- nvinfo : EIATTR_EXIT_INSTR_OFFSETS
	.align		4
        /*0274*/ 	.byte	0x04, 0x1c
        /*0276*/ 	.short	(.L_669 - .L_668)


	//   ....[0]....
.L_668:
        /*0278*/ 	.word	0x00007840


	//   ....[1]....
        /*027c*/ 	.word	0x00008660


	//----- nvinfo : EIATTR_MAX_THREADS
	.align		4
.L_669:
        /*0280*/ 	.byte	0x04, 0x05
        /*0282*/ 	.short	(.L_671 - .L_670)
.L_670:
        /*0284*/ 	.word	0x00000140
        /*0288*/ 	.word	0x00000001
        /*028c*/ 	.word	0x00000001


	//----- nvinfo : EIATTR_CRS_STACK_SIZE
	.align		4
.L_671:
        /*0290*/ 	.byte	0x04, 0x1e
        /*0292*/ 	.short	(.L_673 - .L_672)
.L_672:
        /*0294*/ 	.word	0x00000000


	//----- nvinfo : EIATTR_CBANK_PARAM_SIZE
	.align		4
.L_673:
        /*0298*/ 	.byte	0x03, 0x19
        /*029a*/ 	.short	0x0060


	//----- nvinfo : EIATTR_PARAM_CBANK
	.align		4
        /*029c*/ 	.byte	0x04, 0x0a
        /*029e*/ 	.short	(.L_675 - .L_674)
	.align		4
.L_674:
        /*02a0*/ 	.word	index@(.nv.constant0._ZN13group_norm_v218gn_bwd_cuda_kernelI13__nv_bfloat16Li320ELi1ELi16ELi40ELi256ELb1ELb1ELi64ELi320ELi320ELi4ELb1ELi36ELb0ELb0ELNS_15WgradSyncMethodE3ENS_16CompileConditionILi1000EEEEEvPT_S6_S6_PKS5_S8_S8_S8_PKfflPfPj)
        /*02a4*/ 	.short	0x0380
        /*02a6*/ 	.short	0x0060


	//----- nvinfo : EIATTR_SW_WAR
	.align		4
.L_675:
        /*02a8*/ 	.byte	0x04, 0x36
        /*02aa*/ 	.short	(.L_677 - .L_676)
.L_676:
        /*02ac*/ 	.word	0x00000008
.L_677:


//--------------------- .nv.info._ZN13group_norm_v214gn_cuda_kernelI13__nv_bfloat16Li320ELi1ELi32ELi20ELi256ELb0ELi256ELi20ELi20ELi4ELb0ELi116ELb0ELb0ENS_16CompileConditionILi1000EEEEEvPT_PKS4_S7_S7_flPfS8_Pj --------------------------
	.section	.nv.info._ZN13group_norm_v214gn_cuda_kernelI13__nv_bfloat16Li320ELi1ELi32ELi20ELi256ELb0ELi256ELi20ELi20ELi4ELb0ELi116ELb0ELb0ENS_16CompileConditionILi1000EEEEEvPT_PKS4_S7_S7_flPfS8_Pj,"",@"SHT_CUDA_INFO"
	.sectionflags	@""
	.align	4


	//----- nvinfo : EIATTR_CUDA_API_VERSION
	.align		4
        /*0000*/ 	.byte	0x04, 0x37
        /*0002*/ 	.short	(.L_679 - .L_678)
.L_678:
        /*0004*/ 	.word	0x00000082


	//----- nvinfo : EIATTR_KPARAM_INFO
	.align		4
.L_679:
        /*0008*/ 	.byte	0x04, 0x17
        /*000a*/ 	.short	(.L_681 - .L_680)
.L_680:
        /*000c*/ 	.word	0x00000000
        /*0010*/ 	.short	0x0008
        /*0012*/ 	.short	0x0040
        /*0014*/ 	.byte	0x00, 0xf5, 0x21, 0x00


	//----- nvinfo : EIATTR_KPARAM_INFO
	.align		4
.L_681:
        /*0018*/ 	.byte	0x04, 0x17
        /*001a*/ 	.short	(.L_683 - .L_682)
.L_682:
        /*001c*/ 	.word	0x00000000
        /*0020*/ 	.short	0x0007
        /*0022*/ 	.short	0x0038
        /*0024*/ 	.byte	0x00, 0xf5, 0x21, 0x00


	//----- nvinfo : EIATTR_KPARAM_INFO
	.align		4
.L_683:
        /*0028*/ 	.byte	0x04, 0x17
        /*002a*/ 	.short	(.L_685 - .L_684)
.L_684:
        /*002c*/ 	.word	0x00000000
        /*0030*/ 	.short	0x0006
        /*0032*/ 	.short	0x0030
        /*0034*/ 	.byte	0x00, 0xf5, 0x21, 0x00


	//----- nvinfo : EIATTR_KPARAM_INFO
	.align		4
.L_685:
        /*0038*/ 	.byte	0x04, 0x17
        /*003a*/ 	.short	(.L_687 - .L_686)
.L_686:
        /*003c*/ 	.word	0x00000000
        /*0040*/ 	.short	0x0005
        /*0042*/ 	.short	0x0028
        /*0044*/ 	.byte	0x00, 0xf0, 0x21, 0x00


	//----- nvinfo : EIATTR_KPARAM_INFO
	.align		4
.L_687:
        /*0048*/ 	.byte	0x04, 0x17
        /*004a*/ 	.short	(.L_689 - .L_688)
.L_688:
        /*004c*/ 	.word	0x00000000
        /*0050*/ 	.short	0x0004
        /*0052*/ 	.short	0x0020
        /*0054*/ 	.byte	0x00, 0xf0, 0x11, 0x00


	//----- nvinfo : EIATTR_KPARAM_INFO
	.align		4
.L_689:
        /*0058*/ 	.byte	0x04, 0x17
        /*005a*/ 	.short	(.L_691 - .L_690)
.L_690:
        /*005c*/ 	.word	0x00000000
        /*0060*/ 	.short	0x0003
        /*0062*/ 	.short	0x0018
        /*0064*/ 	.byte	0x00, 0xf5, 0x21, 0x00


	//----- nvinfo : EIATTR_KPARAM_INFO
	.align		4
.L_691:
        /*0068*/ 	.byte	0x04, 0x17
        /*006a*/ 	.short	(.L_693 - .L_692)
.L_692:
        /*006c*/ 	.word	0x00000000
        /*0070*/ 	.short	0x0002
        /*0072*/ 	.short	0x0010
        /*0074*/ 	.byte	0x00, 0xf5, 0x21, 0x00


	//----- nvinfo : EIATTR_KPARAM_INFO
	.align		4
.L_693:
        /*0078*/ 	.byte	0x04, 0x17
        /*007a*/ 	.short	(.L_695 - .L_694)
.L_694:
        /*007c*/ 	.word	0x00000000
        /*0080*/ 	.short	0x0001
        /*0082*/ 	.short	0x0008
        /*0084*/ 	.byte	0x00, 0xf5, 0x21, 0x00


	//----- nvinfo : EIATTR_KPARAM_INFO
	.align		4
.L_695:
        /*0088*/ 	.byte	0x04, 0x17
        /*008a*/ 	.short	(.L_697 - .L_696)
.L_696:
        /*008c*/ 	.word	0x00000000
        /*0090*/ 	.short	0x0000
        /*0092*/ 	.short	0x0000
        /*0094*/ 	.byte	0x00, 0xf5, 0x21, 0x00


	//----- nvinfo : EIATTR_SPARSE_MMA_MASK
	.align		4
.L_697:
        /*0098*/ 	.byte	0x03, 0x50
        /*009a*/ 	.short	0x0000


	//----- nvinfo : EIATTR_MAXREG_COUNT
	.align		4
        /*009c*/ 	.byte	0x03, 0x1b
        /*009e*/ 	.short	0x00a8


	//----- nvinfo : EIATTR_NUM_BARRIERS
	.align		4
        /*00a0*/ 	.byte	0x02, 0x4c
        /*00a2*/ 	.byte	0x01
	.zero		1


	//----- nvinfo : EIATTR_MERCURY_ISA_VERSION
	.align		4
        /*00a4*/ 	.byte	0x03, 0x5f
        /*00a6*/ 	.short	0x0101


	//----- nvinfo : EIATTR_COOP_GROUP_MASK_REGIDS
	.align		4
        /*00a8*/ 	.byte	0x04, 0x29
        /*00aa*/ 	.short	(.L_699 - .L_698)


	//   ....[0]....
.L_698:
        /*00ac*/ 	.word	0xffffffff


	//   ....[1]....
        /*00b0*/ 	.word	0xffffffff


	//   ....[2]....
        /*00b4*/ 	.word	0xffffffff


	//   ....[3]....
        /*00b8*/ 	.word	0xffffffff


	//   ....[4]....
        /*00bc*/ 	.word	0xffffffff


	//   ....[5]....
        /*00c0*/ 	.word	0xffffffff


	//   ....[6]....
        /*00c4*/ 	.word	0xffffffff


	//   ....[7]....
        /*00c8*/ 	.word	0xffffffff


	//   ....[8]....
        /*00cc*/ 	.word	0xffffffff


	//   ....[9]....
        /*00d0*/ 	.word	0xffffffff


	//   ....[10]....
        /*00d4*/ 	.word	0xffffffff


	//   ....[11]....
        /*00d8*/ 	.word	0xffffffff


	//   ....[12]....
        /*00dc*/ 	.word	0xffffffff


	//   ....[13]....
        /*00e0*/ 	.word	0xffffffff


	//   ....[14]....
        /*00e4*/ 	.word	0xffffffff


	//   ....[15]....
        /*00e8*/ 	.word	0xffffffff


	//   ....[16]....
        /*00ec*/ 	.word	0xffffffff


	//   ....[17]....
        /*00f0*/ 	.word	0xffffffff


	//   ....[18]....
        /*00f4*/ 	.word	0x05000017


	//   ....[19]....
        /*00f8*/ 	.word	0x05000017


	//   ....[20]....
        /*00fc*/ 	.word	0x05000017


	//   ....[21]....
        /*0100*/ 	.word	0x05000017


	//   ....[22]....
        /*0104*/ 	.word	0x05000017


	//   ....[23]....
        /*0108*/ 	.word	0x05000017


	//   ....[24]....
        /*010c*/ 	.word	0x05000017


	//   ....[25]....
        /*0110*/ 	.word	0x05000017


	//----- nvinfo : EIATTR_COOP_GROUP_INSTR_OFFSETS
	.align		4
.L_699:
        /*0114*/ 	.byte	0x04, 0x28
        /*0116*/ 	.short	(.L_701 - .L_700)


	//   ....[0]....
.L_700:
        /*0118*/ 	.word	0x00000600


	//   ....[1]....
        /*011c*/ 	.word	0x00000610


	//   ....[2]....
        /*0120*/ 	.word	0x00000640


	//   ....[3]....
        /*0124*/ 	.word	0x00000650


	//   ....[4]....
        /*0128*/ 	.word	0x00000680


	//   ....[5]....
        /*012c*/ 	.word	0x00000690


	//   ....[6]....
        /*0130*/ 	.word	0x000006c0


	//   ....[7]....
        /*0134*/ 	.word	0x000006d0


	//   ....[8]....
        /*0138*/ 	.word	0x00000710


	//   ....[9]....
        /*013c*/ 	.word	0x00000730


	//   ....[10]....
        /*0140*/ 	.word	0x00000840


	//   ....[11]....
        /*0144*/ 	.word	0x00000850


	//   ....[12]....
        /*0148*/ 	.word	0x00000880


	//   ....[13]....
        /*014c*/ 	.word	0x00000890


	//   ....[14]....
        /*0150*/ 	.word	0x000008c0


	//   ....[15]....
        /*0154*/ 	.word	0x000008d0


	//   ....[16]....
        /*0158*/ 	.word	0x00000900


	//   ....[17]....
        /*015c*/ 	.word	0x00000910


	//   ....[18]....
        /*0160*/ 	.word	0x000010d0


	//   ....[19]....
        /*0164*/ 	.word	0x00001140


	//   ....[20]....
        /*0168*/ 	.word	0x000011c0


	//   ....[21]....
        /*016c*/ 	.word	0x00001230


	//   ....[22]....
        /*0170*/ 	.word	0x000012b0


	//   ....[23]....
        /*0174*/ 	.word	0x00001320


	//   ....[24]....
        /*0178*/ 	.word	0x000013a0


	//   ....[25]....
        /*017c*/ 	.word	0x00001410


	//----- nvinfo : EIATTR_VRC_CTA_INIT_COUNT
	.align		4
.L_701:
        /*0180*/ 	.byte	0x02, 0x4a
	.zero		1
	.zero		1


	//----- nvinfo : EIATTR_EXIT_INSTR_OFFSETS
	.align		4
        /*0184*/ 	.byte	0x04, 0x1c
        /*0186*/ 	.short	(.L_703 - .L_702)


	//   ....[0]....
.L_702:
        /*0188*/ 	.word	0x00001070


	//----- nvinfo : EIATTR_MAX_THREADS
	.align		4
.L_703:
        /*018c*/ 	.byte	0x04, 0x05
        /*018e*/ 	.short	(.L_705 - .L_704)
.L_704:
        /*0190*/ 	.word	0x00000140
        /*0194*/ 	.word	0x00000001
        /*0198*/ 	.word	0x00000001


	//----- nvinfo : EIATTR_CRS_STACK_SIZE
	.align		4
.L_705:
        /*019c*/ 	.byte	0x04, 0x1e
        /*019e*/ 	.short	(.L_707 - .L_706)
.L_706:
        /*01a0*/ 	.word	0x00000000


	//----- nvinfo : EIATTR_CBANK_PARAM_SIZE
	.align		4
.L_707:
        /*01a4*/ 	.byte	0x03, 0x19
        /*01a6*/ 	.short	0x0048


	//----- nvinfo : EIATTR_PARAM_CBANK
	.align		4
        /*01a8*/ 	.byte	0x04, 0x0a
        /*01aa*/ 	.short	(.L_709 - .L_708)
	.align		4
.L_708:
        /*01ac*/ 	.word	index@(.nv.constant0._ZN13group_norm_v214gn_cuda_kernelI13__nv_bfloat16Li320ELi1ELi32ELi20ELi256ELb0ELi256ELi20ELi20ELi4ELb0ELi116ELb0ELb0ENS_16CompileConditionILi1000EEEEEvPT_PKS4_S7_S7_flPfS8_Pj)
        /*01b0*/ 	.short	0x0380
        /*01b2*/ 	.short	0x0048


	//----- nvinfo : EIATTR_SW_WAR
	.align		4
.L_709:
        /*01b4*/ 	.byte	0x04, 0x36
        /*01b6*/ 	.short	(.L_711 - .L_710)
.L_710:
        /*01b8*/ 	.word	0x00000008
.L_711:


//--------------------- .nv.info._ZN13group_norm_v214gn_cuda_kernelI13__nv_bfloat16Li320ELi1ELi32ELi20ELi256ELb0ELi256ELi20ELi20ELi4ELb0ELi148ELb0ELb0ENS_16CompileConditionILi1000EEEEEvPT_PKS4_S7_S7_flPfS8_Pj --------------------------
	.section	.nv.info._ZN13group_norm_v214gn_cuda_kernelI13__nv_bfloat16Li320ELi1ELi32ELi20ELi256ELb0ELi256ELi20ELi20ELi4ELb0ELi148ELb0ELb0ENS_16CompileConditionILi1000EEEEEvPT_PKS4_S7_S7_flPfS8_Pj,"",@"SHT_CUDA_INFO"
	.sectionflags	@""
	.align	4


	//----- nvinfo : EIATTR_CUDA_API_VERSION
	.align		4
        /*0000*/ 	.byte	0x04, 0x37
        /*0002*/ 	.short	(.L_713 - .L_712)
.L_712:
        /*0004*/ 	.word	0x00000082


	//----- nvinfo : EIATTR_KPARAM_INFO
	.align		4
.L_713:
        /*0008*/ 	.byte	0x04, 0x17
        /*000a*/ 	.short	(.L_715 - .L_714)
.L_714:
        /*000c*/ 	.word	0x00000000
        /*0010*/ 	.short	0x0008
        /*0012*/ 	.short	0x0040
        /*0014*/ 	.byte	0x00, 0xf5, 0x21, 0x00


	//----- nvinfo : EIATTR_KPARAM_INFO
	.align		4
.L_715:
        /*0018*/ 	.byte	0x04, 0x17
        /*001a*/ 	.short	(.L_717 - .L_716)
.L_716:
        /*001c*/ 	.word	0x00000000
        /*0020*/ 	.short	0x0007
        /*0022*/ 	.short	0x0038
        /*0024*/ 	.byte	0x00, 0xf5, 0x21, 0x00


	//----- nvinfo : EIATTR_KPARAM_INFO
	.align		4
.L_717:
        /*0028*/ 	.byte	0x04, 0x17
        /*002a*/ 	.short	(.L_719 - .L_718)
.L_718:
        /*002c*/ 	.word	0x00000000
        /*0030*/ 	.short	0x0006
        /*0032*/ 	.short	0x0030
        /*0034*/ 	.byte	0x00, 0xf5, 0x21, 0x00


	//----- nvinfo : EIATTR_KPARAM_INFO
	.align		4
.L_719:
        /*0038*/ 	.byte	0x04, 0x17
        /*003a*/ 	.short	(.L_721 - .L_720)
.L_720:
        /*003c*/ 	.word	0x00000000
        /*0040*/ 	.short	0x0005
        /*0042*/ 	.short	0x0028
        /*0044*/ 	.byte	0x00, 0xf0, 0x21, 0x00


	//----- nvinfo : EIATTR_KPARAM_INFO
	.align		4
.L_721:
        /*0048*/ 	.byte	0x04, 0x17
        /*004a*/ 	.short	(.L_723 - .L_722)
.L_722:
        /*004c*/ 	.word	0x00000000
        /*0050*/ 	.short	0x0004
        /*0052*/ 	.short	0x0020
        /*0054*/ 	.byte	0x00, 0xf0, 0x11, 0x00


	//----- nvinfo : EIATTR_KPARAM_INFO
	.align		4
.L_723:
        /*0058*/ 	.byte	0x04, 0x17
        /*005a*/ 	.short	(.L_725 - .L_724)
.L_724:
        /*005c*/ 	.word	0x00000000
        /*0060*/ 	.short	0x0003
        /*0062*/ 	.short	0x0018
        /*0064*/ 	.byte	0x00, 0xf5, 0x21, 0x00


	//----- nvinfo : EIATTR_KPARAM_INFO
	.align		4
.L_725:
        /*0068*/ 	.byte	0x04, 0x17
        /*006a*/ 	.short	(.L_727 - .L_726)
.L_726:
        /*006c*/ 	.word	0x00000000
        /*0070*/ 	.short	0x0002
        /*0072*/ 	.short	0x0010
        /*0074*/ 	.byte	0x00, 0xf5, 0x21, 0x00


	//----- nvinfo : EIATTR_KPARAM_INFO
	.align		4
.L_727:
        /*0078*/ 	.byte	0x04, 0x17
        /*007a*/ 	.short	(.L_729 - .L_728)
.L_728:
        /*007c*/ 	.word	0x00000000
        /*0080*/ 	.short	0x0001
        /*0082*/ 	.short	0x0008
        /*0084*/ 	.byte	0x00, 0xf5, 0x21, 0x00


	//----- nvinfo : EIATTR_KPARAM_INFO
	.align		4
.L_729:
        /*0088*/ 	.byte	0x04, 0x17
        /*008a*/ 	.short	(.L_731 - .L_730)
.L_730:
        /*008c*/ 	.word	0x00000000
        /*0090*/ 	.short	0x0000
        /*0092*/ 	.short	0x0000
        /*0094*/ 	.byte	0x00, 0xf5, 0x21, 0x00


	//----- nvinfo : EIATTR_SPARSE_MMA_MASK
	.align		4
.L_731:
        /*0098*/ 	.byte	0x03, 0x50
        /*009a*/ 	.short	0x0000


	//----- nvinfo : EIATTR_MAXREG_COUNT
	.align		4
        /*009c*/ 	.byte	0x03, 0x1b
        /*009e*/ 	.short	0x00a8


	//----- nvinfo : EIATTR_NUM_BARRIERS
	.align		4
        /*00a0*/ 	.byte	0x02, 0x4c
        /*00a2*/ 	.byte	0x01
	.zero		1


	//----- nvinfo : EIATTR_MERCURY_ISA_VERSION
	.align		4
        /*00a4*/ 	.byte	0x03, 0x5f
        /*00a6*/ 	.short	0x0101


	//----- nvinfo : EIATTR_COOP_GROUP_MASK_REGIDS
	.align		4
        /*00a8*/ 	.byte	0x04, 0x29
        /*00aa*/ 	.short	(.L_733 - .L_732)


	//   ....[0]....
.L_732:
        /*00ac*/ 	.word	0xffffffff


	//   ....[1]....
        /*00b0*/ 	.word	0xffffffff


	//   ....[2]....
        /*00b4*/ 	.word	0xffffffff


	//   ....[3]....
        /*00b8*/ 	.word	0xffffffff


	//   ....[4]....
        /*00bc*/ 	.word	0xffffffff


	//   ....[5]....
        /*00c0*/ 	.word	0xffffffff


	//   ....[6]....
        /*00c4*/ 	.word	0xffffffff


	//   ....[7]....
        /*00c8*/ 	.word	0xffffffff


	//   ....[8]....
        /*00cc*/ 	.word	0xffffffff


	//   ....[9]....
        /*00d0*/ 	.word	0xffffffff


	//   ....[10]....
        /*00d4*/ 	.word	0xffffffff


	//   ....[11]....
        /*00d8*/ 	.word	0xffffffff


	//   ....[12]....
        /*00dc*/ 	.word	0xffffffff


	//   ....[13]....
        /*00e0*/ 	.word	0xffffffff


	//   ....[14]....
        /*00e4*/ 	.word	0xffffffff


	//   ....[15]....
        /*00e8*/ 	.word	0xffffffff


	//   ....[16]....
        /*00ec*/ 	.word	0xffffffff


	//   ....[17]....
        /*00f0*/ 	.word	0xffffffff


	//   ....[18]....
        /*00f4*/ 	.word	0x05000017


	//   ....[19]....
        /*00f8*/ 	.word	0x05000017


	//   ....[20]....
        /*00fc*/ 	.word	0x05000017


	//   ....[21]....
        /*0100*/ 	.word	0x05000017


	//   ....[22]....
        /*0104*/ 	.word	0x05000017


	//   ....[23]....
        /*0108*/ 	.word	0x05000017


	//   ....[24]....
        /*010c*/ 	.word	0x05000017


	//   ....[25]....
        /*0110*/ 	.word	0x05000017


	//----- nvinfo : EIATTR_COOP_GROUP_INSTR_OFFSETS
	.align		4
.L_733:
        /*0114*/ 	.byte	0x04, 0x28
        /*0116*/ 	.short	(.L_735 - .L_734)


	//   ....[0]....
.L_734:
        /*0118*/ 	.word	0x00000600


	//   ....[1]....
        /*011c*/ 	.word	0x00000610


	//   ....[2]....
        /*0120*/ 	.word	0x00000640


	//   ....[3]....
        /*0124*/ 	.word	0x00000650


	//   ....[4]....
        /*0128*/ 	.word	0x00000680


	//   ....[5]....
        /*012c*/ 	.word	0x00000690


	//   ....[6]....
        /*0130*/ 	.word	0x000006c0


	//   ....[7]....
        /*0134*/ 	.word	0x000006d0


	//   ....[8]....
        /*0138*/ 	.word	0x00000710


	//   ....[9]....
        /*013c*/ 	.word	0x00000730


	//   ....[10]....
        /*0140*/ 	.word	0x00000840


	//   ....[11]....
        /*0144*/ 	.word	0x00000850


	//   ....[12]....
        /*0148*/ 	.word	0x00000880


	//   ....[13]....
        /*014c*/ 	.word	0x00000890


	//   ....[14]....
        /*0150*/ 	.word	0x000008c0


	//   ....[15]....
        /*0154*/ 	.word	0x000008d0


	//   ....[16]....
        /*0158*/ 	.word	0x00000900


	//   ....[17]....
        /*015c*/ 	.word	0x00000910


	//   ....[18]....
        /*0160*/ 	.word	0x000010d0


	//   ....[19]....
        /*0164*/ 	.word	0x00001140


	//   ....[20]....
        /*0168*/ 	.word	0x000011c0


	//   ....[21]....
        /*016c*/ 	.word	0x00001230


	//   ....[22]....
        /*0170*/ 	.word	0x000012b0


	//   ....[23]....
        /*0174*/ 	.word	0x00001320


	//   ....[24]....
        /*0178*/ 	.word	0x000013a0


	//   ....[25]....
        /*017c*/ 	.word	0x00001410


	//----- nvinfo : EIATTR_VRC_CTA_INIT_COUNT
	.align		4
.L_735:
        /*0180*/ 	.byte	0x02, 0x4a
	.zero		1
	.zero		1


	//----- nvinfo : EIATTR_EXIT_INSTR_OFFSETS
	.align		4
        /*0184*/ 	.byte	0x04, 0x1c
        /*0186*/ 	.short	(.L_737 - .L_736)


	//   ....[0]....
.L_736:
        /*0188*/ 	.word	0x00001070


	//----- nvinfo : EIATTR_MAX_THREADS
	.align		4
.L_737:
        /*018c*/ 	.byte	0x04, 0x05
        /*018e*/ 	.short	(.L_739 - .L_738)
.L_738:
        /*0190*/ 	.word	0x00000140
        /*0194*/ 	.word	0x00000001
        /*0198*/ 	.word	0x00000001


	//----- nvinfo : EIATTR_CRS_STACK_SIZE
	.align		4
.L_739:
        /*019c*/ 	.byte	0x04, 0x1e
        /*019e*/ 	.short	(.L_741 - .L_740)
.L_740:
        /*01a0*/ 	.word	0x00000000


	//----- nvinfo : EIATTR_CBANK_PARAM_SIZE
	.align		4
.L_741:
        /*01a4*/ 	.byte	0x03, 0x19
        /*01a6*/ 	.short	0x0048


	//----- nvinfo : EIATTR_PARAM_CBANK
	.align		4
        /*01a8*/ 	.byte	0x04, 0x0a
        /*01aa*/ 	.short	(.L_743 - .L_742)
	.align		4
.L_742:
        /*01ac*/ 	.word	index@(.nv.constant0._ZN13group_norm_v214gn_cuda_kernelI13__nv_bfloat16Li320ELi1ELi32ELi20ELi256ELb0ELi256ELi20ELi20ELi4ELb0ELi148ELb0ELb0ENS_16CompileConditionILi1000EEEEEvPT_PKS4_S7_S7_flPfS8_Pj)
        /*01b0*/ 	.short	0x0380
        /*01b2*/ 	.short	0x0048


	//----- nvinfo : EIATTR_SW_WAR
	.align		4
.L_743:
        /*01b4*/ 	.byte	0x04, 0x36
        /*01b6*/ 	.short	(.L_745 - .L_744)
.L_744:
        /*01b8*/ 	.word	0x00000008
.L_745:


//--------------------- .nv.info._ZN13group_norm_v214gn_cuda_kernelI13__nv_bfloat16Li320ELi1ELi16ELi40ELi256ELb1ELi256ELi40ELi40ELi4ELb0ELi116ELb0ELb0ENS_16CompileConditionILi1000EEEEEvPT_PKS4_S7_S7_flPfS8_Pj --------------------------
	.section	.nv.info._ZN13group_norm_v214gn_cuda_kernelI13__nv_bfloat16Li320ELi1ELi16ELi40ELi256ELb1ELi256ELi40ELi40ELi4ELb0ELi116ELb0ELb0ENS_16CompileConditionILi1000EEEEEvPT_PKS4_S7_S7_flPfS8_Pj,"",@"SHT_CUDA_INFO"
	.sectionflags	@""
	.align	4


	//----- nvinfo : EIATTR_CUDA_API_VERSION
	.align		4
        /*0000*/ 	.byte	0x04, 0x37
        /*0002*/ 	.short	(.L_747 - .L_746)
.L_746:
        /*0004*/ 	.word	0x00000082


	//----- nvinfo : EIATTR_KPARAM_INFO
	.align		4
.L_747:
        /*0008*/ 	.byte	0x04, 0x17
        /*000a*/ 	.short	(.L_749 - .L_748)
.L_748:
        /*000c*/ 	.word	0x00000000
        /*0010*/ 	.short	0x0008
        /*0012*/ 	.short	0x0040
        /*0014*/ 	.byte	0x00, 0xf5, 0x21, 0x00


	//----- nvinfo : EIATTR_KPARAM_INFO
	.align		4
.L_749:
        /*0018*/ 	.byte	0x04, 0x17
        /*001a*/ 	.short	(.L_751 - .L_750)
.L_750:
        /*001c*/ 	.word	0x00000000
        /*0020*/ 	.short	0x0007
        /*0022*/ 	.short	0x0038
        /*0024*/ 	.byte	0x00, 0xf5, 0x21, 0x00


	//----- nvinfo : EIATTR_KPARAM_INFO
	.align		4
.L_751:
        /*0028*/ 	.byte	0x04, 0x17
        /*002a*/ 	.short	(.L_753 - .L_752)
.L_752:
        /*002c*/ 	.word	0x00000000
        /*0030*/ 	.short	0x0006
        /*0032*/ 	.short	0x0030
        /*0034*/ 	.byte	0x00, 0xf5, 0x21, 0x00


	//----- nvinfo : EIATTR_KPARAM_INFO
	.align		4
.L_753:
        /*0038*/ 	.byte	0x04, 0x17
        /*003a*/ 	.short	(.L_755 - .L_754)
.L_754:
        /*003c*/ 	.word	0x00000000
        /*0040*/ 	.short	0x0005
        /*0042*/ 	.short	0x0028
        /*0044*/ 	.byte	0x00, 0xf0, 0x21, 0x00


	//----- nvinfo : EIATTR_KPARAM_INFO
	.align		4
.L_755:
        /*0048*/ 	.byte	0x04, 0x17
        /*004a*/ 	.short	(.L_757 - .L_756)
.L_756:
        /*004c*/ 	.word	0x00000000
        /*0050*/ 	.short	0x0004
        /*0052*/ 	.short	0x0020
        /*0054*/ 	.byte	0x00, 0xf0, 0x11, 0x00


	//----- nvinfo : EIATTR_KPARAM_INFO
	.align		4
.L_757:
        /*0058*/ 	.byte	0x04, 0x17
        /*005a*/ 	.short	(.L_759 - .L_758)
.L_758:
        /*005c*/ 	.word	0x00000000
        /*0060*/ 	.short	0x0003
        /*0062*/ 	.short	0x0018
        /*0064*/ 	.byte	0x00, 0xf5, 0x21, 0x00


	//----- nvinfo : EIATTR_KPARAM_INFO
	.align		4
.L_759:
        /*0068*/ 	.byte	0x04, 0x17
        /*006a*/ 	.short	(.L_761 - .L_760)
.L_760:
        /*006c*/ 	.word	0x00000000
        /*0070*/ 	.short	0x0002
        /*0072*/ 	.short	0x0010
        /*0074*/ 	.byte	0x00, 0xf5, 0x21, 0x00


	//----- nvinfo : EIATTR_KPARAM_INFO
	.align		4
.L_761:
        /*0078*/ 	.byte	0x04, 0x17
        /*007a*/ 	.short	(.L_763 - .L_762)
.L_762:
        /*007c*/ 	.word	0x00000000
        /*0080*/ 	.short	0x0001
        /*0082*/ 	.short	0x0008
        /*0084*/ 	.byte	0x00, 0xf5, 0x21, 0x00


	//----- nvinfo : EIATTR_KPARAM_INFO
	.align		4
.L_763:
        /*0088*/ 	.byte	0x04, 0x17
        /*008a*/ 	.short	(.L_765 - .L_764)
.L_764:
        /*008c*/ 	.word	0x00000000
        /*0090*/ 	.short	0x0000
        /*0092*/ 	.short	0x0000
        /*0094*/ 	.byte	0x00, 0xf5, 0x21, 0x00


	//----- nvinfo : EIATTR_SPARSE_MMA_MASK
	.align		4
.L_765:
        /*0098*/ 	.byte	0x03, 0x50
        /*009a*/ 	.short	0x0000


	//----- nvinfo : EIATTR_MAXREG_COUNT
	.align		4
        /*009c*/ 	.byte	0x03, 0x1b
        /*009e*/ 	.short	0x00a8


	//----- nvinfo : EIATTR_NUM_BARRIERS
	.align		4
        /*00a0*/ 	.byte	0x02, 0x4c
        /*00a2*/ 	.byte	0x01
	.zero		1


	//----- nvinfo : EIATTR_MERCURY_ISA_VERSION
	.align		4
        /*00a4*/ 	.byte	0x03, 0x5f
        /*00a6*/ 	.short	0x0101


	//----- nvinfo : EIATTR_COOP_GROUP_MASK_REGIDS
	.align		4
        /*00a8*/ 	.byte	0x04, 0x29
        /*00aa*/ 	.short	(.L_767 - .L_766)


	//   ....[0]....
.L_766:
        /*00ac*/ 	.word	0xffffffff


	//   ....[1]....
        /*00b0*/ 	.word	0xffffffff


	//   ....[2]....
        /*00b4*/ 	.word	0xffffffff


	//   ....[3]....
        /*00b8*/ 	.word	0xffffffff


	//   ....[4]....
        /*00bc*/ 	.word	0xffffffff


	//   ....[5]....
        /*00c0*/ 	.word	0xffffffff


	//   ....[6]....
        /*00c4*/ 	.word	0xffffffff


	//   ....[7]....
        /*00c8*/ 	.word	0xffffffff


	//   ....[8]....
        /*00cc*/ 	.word	0xffffffff


	//   ....[9]....
        /*00d0*/ 	.word	0xffffffff


	//   ....[10]....
        /*00d4*/ 	.word	0xffffffff


	//   ....[11]....
        /*00d8*/ 	.word	0xffffffff


	//   ....[12]....
        /*00dc*/ 	.word	0xffffffff


	//   ....[13]....
        /*00e0*/ 	.word	0xffffffff


	//   ....[14]....
        /*00e4*/ 	.word	0xffffffff


	//   ....[15]....
        /*00e8*/ 	.word	0xffffffff


	//   ....[16]....
        /*00ec*/ 	.word	0xffffffff


	//   ....[17]....
        /*00f0*/ 	.word	0xffffffff


	//   ....[18]....
        /*00f4*/ 	.word	0x0500001c


	//   ....[19]....
        /*00f8*/ 	.word	0x0500001c


	//   ....[20]....
        /*00fc*/ 	.word	0x0500001c


	//   ....[21]....
        /*0100*/ 	.word	0x0500001c


	//   ....[22]....
        /*0104*/ 	.word	0x0500001c


	//   ....[23]....
        /*0108*/ 	.word	0x0500001c


	//   ....[24]....
        /*010c*/ 	.word	0x0500001c


	//   ....[25]....
        /*0110*/ 	.word	0x0500001c


	//----- nvinfo : EIATTR_COOP_GROUP_INSTR_OFFSETS
	.align		4
.L_767:
        /*0114*/ 	.byte	0x04, 0x28
        /*0116*/ 	.short	(.L_769 - .L_768)


	//   ....[0]....
.L_768:
        /*0118*/ 	.word	0x000009f0


	//   ....[1]....
        /*011c*/ 	.word	0x00000a00


	//   ....[2]....
        /*0120*/ 	.word	0x00000a30


	//   ....[3]....
        /*0124*/ 	.word	0x00000a40


	//   ....[4]....
        /*0128*/ 	.word	0x00000a70


	//   ....[5]....
        /*012c*/ 	.word	0x00000a80


	//   ....[6]....
        /*0130*/ 	.word	0x00000ab0


	//   ....[7]....
        /*0134*/ 	.word	0x00000ac0


	//   ....[8]....
        /*0138*/ 	.word	0x00000af0


	//   ....[9]....
        /*013c*/ 	.word	0x00000b00


	//   ....[10]....
        /*0140*/ 	.word	0x00000c30


	//   ....[11]....
        /*0144*/ 	.word	0x00000c40


	//   ....[12]....
        /*0148*/ 	.word	0x00000c70


	//   ....[13]....
        /*014c*/ 	.word	0x00000c80


	//   ....[14]....
        /*0150*/ 	.word	0x00000cb0


	//   ....[15]....
        /*0154*/ 	.word	0x00000cc0


	//   ....[16]....
        /*0158*/ 	.word	0x00000cf0


	//   ....[17]....
        /*015c*/ 	.word	0x00000d00


	//   ....[18]....
        /*0160*/ 	.word	0x00002280


	//   ....[19]....
        /*0164*/ 	.word	0x000022d0


	//   ....[20]....
        /*0168*/ 	.word	0x00002340


	//   ....[21]....
        /*016c*/ 	.word	0x000023a0


	//   ....[22]....
        /*0170*/ 	.word	0x00002410


	//   ....[23]....
        /*0174*/ 	.word	0x00002470


	//   ....[24]....
        /*0178*/ 	.word	0x000024e0


	//   ....[25]....
        /*017c*/ 	.word	0x00002540


	//----- nvinfo : EIATTR_VRC_CTA_INIT_COUNT
	.align		4
.L_769:
        /*0180*/ 	.byte	0x02, 0x4a
	.zero		1
	.zero		1


	//----- nvinfo : EIATTR_EXIT_INSTR_OFFSETS
	.align		4
        /*0184*/ 	.byte	0x04, 0x1c
        /*0186*/ 	.short	(.L_771 - .L_770)


	//   ....[0]....
.L_770:
        /*0188*/ 	.word	0x00002220


	//----- nvinfo : EIATTR_MAX_THREADS
	.align		4
.L_771:
        /*018c*/ 	.byte	0x04, 0x05
        /*018e*/ 	.short	(.L_773 - .L_772)
.L_772:
        /*0190*/ 	.word	0x00000140
        /*0194*/ 	.word	0x00000001
        /*0198*/ 	.word	0x00000001


	//----- nvinfo : EIATTR_CRS_STACK_SIZE
	.align		4
.L_773:
        /*019c*/ 	.byte	0x04, 0x1e
        /*019e*/ 	.short	(.L_775 - .L_774)
.L_774:
        /*01a0*/ 	.word	0x00000000


	//----- nvinfo : EIATTR_CBANK_PARAM_SIZE
	.align		4
.L_775:
        /*01a4*/ 	.byte	0x03, 0x19
        /*01a6*/ 	.short	0x0048


	//----- nvinfo : EIATTR_PARAM_CBANK
	.align		4
        /*01a8*/ 	.byte	0x04, 0x0a
        /*01aa*/ 	.short	(.L_777 - .L_776)
	.align		4
.L_776:
        /*01ac*/ 	.word	index@(.nv.constant0._ZN13group_norm_v214gn_cuda_kernelI13__nv_bfloat16Li320ELi1ELi16ELi40ELi256ELb1ELi256ELi40ELi40ELi4ELb0ELi116ELb0ELb0ENS_16CompileConditionILi1000EEEEEvPT_PKS4_S7_S7_flPfS8_Pj)
        /*01b0*/ 	.short	0x0380
        /*01b2*/ 	.short	0x0048


	//----- nvinfo : EIATTR_SW_WAR
	.align		4
.L_777:
        /*01b4*/ 	.byte	0x04, 0x36
        /*01b6*/ 	.short	(.L_779 - .L_778)
.L_778:
        /*01b8*/ 	.word	0x00000008
.L_779:


//--------------------- .nv.info._ZN13group_norm_v214gn_cuda_kernelI13__nv_bfloat16Li320ELi1ELi16ELi40ELi256ELb1ELi256ELi40ELi40ELi4ELb0ELi148ELb0ELb0ENS_16CompileConditionILi1000EEEEEvPT_PKS4_S7_S7_flPfS8_Pj --------------------------
	.section	.nv.info._ZN13group_norm_v214gn_cuda_kernelI13__nv_bfloat16Li320ELi1ELi16ELi40ELi256ELb1ELi256ELi40ELi40ELi4ELb0ELi148ELb0ELb0ENS_16CompileConditionILi1000EEEEEvPT_PKS4_S7_S7_flPfS8_Pj,"",@"SHT_CUDA_INFO"
	.sectionflags	@""
	.align	4


	//----- nvinfo : EIATTR_CUDA_API_VERSION
	.align		4
        /*0000*/ 	.byte	0x04, 0x37
        /*0002*/ 	.short	(.L_781 - .L_780)
.L_780:
        /*0004*/ 	.word	0x00000082


	//----- nvinfo : EIATTR_KPARAM_INFO
	.align		4
.L_781:
        /*0008*/ 	.byte	0x04, 0x17
        /*000a*/ 	.short	(.L_783 - .L_782)
.L_782:
        /*000c*/ 	.word	0x00000000
        /*0010*/ 	.short	0x0008
        /*0012*/ 	.short	0x0040
        /*0014*/ 	.byte	0x00, 0xf5, 0x21, 0x00


	//----- nvinfo : EIATTR_KPARAM_INFO
	.align		4
.L_783:
        /*0018*/ 	.byte	0x04, 0x17
        /*001a*/ 	.short	(.L_785 - .L_784)
.L_784:
        /*001c*/ 	.word	0x00000000
        /*0020*/ 	.short	0x0007
        /*0022*/ 	.short	0x0038
        /*0024*/ 	.byte	0x00, 0xf5, 0x21, 0x00


	//----- nvinfo : EIATTR_KPARAM_INFO
	.align		4
.L_785:
        /*0028*/ 	.byte	0x04, 0x17
        /*002a*/ 	.short	(.L_787 - .L_786)
.L_786:
        /*002c*/ 	.word	0x00000000
        /*0030*/ 	.short	0x0006
        /*0032*/ 	.short	0x0030
        /*0034*/ 	.byte	0x00, 0xf5, 0x21, 0x00


	//----- nvinfo : EIATTR_KPARAM_INFO
	.align		4
.L_787:
        /*0038*/ 	.byte	0x04, 0x17
        /*003a*/ 	.short	(.L_789 - .L_788)
.L_788:
        /*003c*/ 	.word	0x00000000
        /*0040*/ 	.short	0x0005
        /*0042*/ 	.short	0x0028
        /*0044*/ 	.byte	0x00, 0xf0, 0x21, 0x00


	//----- nvinfo : EIATTR_KPARAM_INFO
	.align		4
.L_789:
        /*0048*/ 	.byte	0x04, 0x17
        /*004a*/ 	.short	(.L_791 - .L_790)
.L_790:
        /*004c*/ 	.word	0x00000000
        /*0050*/ 	.short	0x0004
        /*0052*/ 	.short	0x0020
        /*0054*/ 	.byte	0x00, 0xf0, 0x11, 0x00


	//----- nvinfo : EIATTR_KPARAM_INFO
	.align		4
.L_791:
        /*0058*/ 	.byte	0x04, 0x17
        /*005a*/ 	.short	(.L_793 - .L_792)
.L_792:
        /*005c*/ 	.word	0x00000000
        /*0060*/ 	.short	0x0003
        /*0062*/ 	.short	0x0018
        /*0064*/ 	.byte	0x00, 0xf5, 0x21, 0x00


	//----- nvinfo : EIATTR_KPARAM_INFO
	.align		4
.L_793:
        /*0068*/ 	.byte	0x04, 0x17
        /*006a*/ 	.short	(.L_795 - .L_794)
.L_794:
        /*006c*/ 	.word	0x00000000
        /*0070*/ 	.short	0x0002
        /*0072*/ 	.short	0x0010
        /*0074*/ 	.byte	0x00, 0xf5, 0x21, 0x00


	//----- nvinfo : EIATTR_KPARAM_INFO
	.align		4
.L_795:
        /*0078*/ 	.byte	0x04, 0x17
        /*007a*/ 	.short	(.L_797 - .L_796)
.L_796:
        /*007c*/ 	.word	0x00000000
        /*0080*/ 	.short	0x0001
        /*0082*/ 	.short	0x0008
        /*0084*/ 	.byte	0x00, 0xf5, 0x21, 0x00


	//----- nvinfo : EIATTR_KPARAM_INFO
	.align		4
.L_797:
        /*0088*/ 	.byte	0x04, 0x17
        /*008a*/ 	.short	(.L_799 - .L_798)
.L_798:
        /*008c*/ 	.word	0x00000000
        /*0090*/ 	.short	0x0000
        /*0092*/ 	.short	0x0000
        /*0094*/ 	.byte	0x00, 0xf5, 0x21, 0x00


	//----- nvinfo : EIATTR_SPARSE_MMA_MASK
	.align		4
.L_799:
        /*0098*/ 	.byte	0x03, 0x50
        /*009a*/ 	.short	0x0000


	//----- nvinfo : EIATTR_MAXREG_COUNT
	.align		4
        /*009c*/ 	.byte	0x03, 0x1b
        /*009e*/ 	.short	0x00a8


	//----- nvinfo : EIATTR_NUM_BARRIERS
	.align		4
        /*00a0*/ 	.byte	0x02, 0x4c
        /*00a2*/ 	.byte	0x01
	.zero		1


	//----- nvinfo : EIATTR_MERCURY_ISA_VERSION
	.align		4
        /*00a4*/ 	.byte	0x03, 0x5f
        /*00a6*/ 	.short	0x0101


	//----- nvinfo : EIATTR_COOP_GROUP_MASK_REGIDS
	.align		4
        /*00a8*/ 	.byte	0x04, 0x29
        /*00aa*/ 	.short	(.L_801 - .L_800)


	//   ....[0]....
.L_800:
        /*00ac*/ 	.word	0xffffffff


	//   ....[1]....
        /*00b0*/ 	.word	0xffffffff


	//   ....[2]....
        /*00b4*/ 	.word	0xffffffff


	//   ....[3]....
        /*00b8*/ 	.word	0xffffffff


	//   ....[4]....
        /*00bc*/ 	.word	0xffffffff


	//   ....[5]....
        /*00c0*/ 	.word	0xffffffff


	//   ....[6]....
        /*00c4*/ 	.word	0xffffffff


	//   ....[7]....
        /*00c8*/ 	.word	0xffffffff


	//   ....[8]....
        /*00cc*/ 	.word	0xffffffff


	//   ....[9]....
        /*00d0*/ 	.word	0xffffffff


	//   ....[10]....
        /*00d4*/ 	.word	0xffffffff


	//   ....[11]....
        /*00d8*/ 	.word	0xffffffff


	//   ....[12]....
        /*00dc*/ 	.word	0xffffffff


	//   ....[13]....
        /*00e0*/ 	.word	0xffffffff


	//   ....[14]....
        /*00e4*/ 	.word	0xffffffff


	//   ....[15]....
        /*00e8*/ 	.word	0xffffffff


	//   ....[16]....
        /*00ec*/ 	.word	0xffffffff


	//   ....[17]....
        /*00f0*/ 	.word	0xffffffff


	//   ....[18]....
        /*00f4*/ 	.word	0x0500001c


	//   ....[19]....
        /*00f8*/ 	.word	0x0500001c


	//   ....[20]....
        /*00fc*/ 	.word	0x0500001c


	//   ....[21]....
        /*0100*/ 	.word	0x0500001c


	//   ....[22]....
        /*0104*/ 	.word	0x0500001c


	//   ....[23]....
        /*0108*/ 	.word	0x0500001c


	//   ....[24]....
        /*010c*/ 	.word	0x0500001c


	//   ....[25]....
        /*0110*/ 	.word	0x0500001c


	//----- nvinfo : EIATTR_COOP_GROUP_INSTR_OFFSETS
	.align		4
.L_801:
        /*0114*/ 	.byte	0x04, 0x28
        /*0116*/ 	.short	(.L_803 - .L_802)


	//   ....[0]....
.L_802:
        /*0118*/ 	.word	0x000009f0


	//   ....[1]....
        /*011c*/ 	.word	0x00000a00


	//   ....[2]....
        /*0120*/ 	.word	0x00000a30


	//   ....[3]....
        /*0124*/ 	.word	0x00000a40


	//   ....[4]....
        /*0128*/ 	.word	0x00000a70


	//   ....[5]....
        /*012c*/ 	.word	0x00000a80


	//   ....[6]....
        /*0130*/ 	.word	0x00000ab0


	//   ....[7]....
        /*0134*/ 	.word	0x00000ac0


	//   ....[8]....
        /*0138*/ 	.word	0x00000af0


	//   ....[9]....
        /*013c*/ 	.word	0x00000b00


	//   ....[10]....
        /*0140*/ 	.word	0x00000c30


	//   ....[11]....
        /*0144*/ 	.word	0x00000c40


	//   ....[12]....
        /*0148*/ 	.word	0x00000c70


	//   ....[13]....
        /*014c*/ 	.word	0x00000c80


	//   ....[14]....
        /*0150*/ 	.word	0x00000cb0


	//   ....[15]....
        /*0154*/ 	.word	0x00000cc0


	//   ....[16]....
        /*0158*/ 	.word	0x00000cf0


	//   ....[17]....
        /*015c*/ 	.word	0x00000d00


	//   ....[18]....
        /*0160*/ 	.word	0x00002280


	//   ....[19]....
        /*0164*/ 	.word	0x000022d0


	//   ....[20]....
        /*0168*/ 	.word	0x00002340


	//   ....[21]....
        /*016c*/ 	.word	0x000023a0


	//   ....[22]....
        /*0170*/ 	.word	0x00002410


	//   ....[23]....
        /*0174*/ 	.word	0x00002470


	//   ....[24]....
        /*0178*/ 	.word	0x000024e0


	//   ....[25]....
        /*017c*/ 	.word	0x00002540


	//----- nvinfo : EIATTR_VRC_CTA_INIT_COUNT
	.align		4
.L_803:
        /*0180*/ 	.byte	0x02, 0x4a
	.zero		1
	.zero		1


	//----- nvinfo : EIATTR_EXIT_INSTR_OFFSETS
	.align		4
        /*0184*/ 	.byte	0x04, 0x1c
        /*0186*/ 	.short	(.L_805 - .L_804)


	//   ....[0]....
.L_804:
        /*0188*/ 	.word	0x00002220


	//----- nvinfo : EIATTR_MAX_THREADS
	.align		4
.L_805:
        /*018c*/ 	.byte	0x04, 0x05
        /*018e*/ 	.short	(.L_807 - .L_806)
.L_806:
        /*0190*/ 	.word	0x00000140
        /*0194*/ 	.word	0x00000001
        /*0198*/ 	.word	0x00000001


	//----- nvinfo : EIATTR_CRS_STACK_SIZE
	.align		4
.L_807:
        /*019c*/ 	.byte	0x04, 0x1e
        /*019e*/ 	.short	(.L_809 - .L_808)
.L_808:
        /*01a0*/ 	.word	0x00000000


	//----- nvinfo : EIATTR_CBANK_PARAM_SIZE
	.align		4
.L_809:
        /*01a4*/ 	.byte	0x03, 0x19
        /*01a6*/ 	.short	0x0048


	//----- nvinfo : EIATTR_PARAM_CBANK
	.align		4
        /*01a8*/ 	.byte	0x04, 0x0a
        /*01aa*/ 	.short	(.L_811 - .L_810)
	.align		4
.L_810:
        /*01ac*/ 	.word	index@(.nv.constant0._ZN13group_norm_v214gn_cuda_kernelI13__nv_bfloat16Li320ELi1ELi16ELi40ELi256ELb1ELi256ELi40ELi40ELi4ELb0ELi148ELb0ELb0ENS_16CompileConditionILi1000EEEEEvPT_PKS4_S7_S7_flPfS8_Pj)
        /*01b0*/ 	.short	0x0380
        /*01b2*/ 	.short	0x0048


	//----- nvinfo : EIATTR_SW_WAR
	.align		4
.L_811:
        /*01b4*/ 	.byte	0x04, 0x36
        /*01b6*/ 	.short	(.L_813 - .L_812)
.L_812:
        /*01b8*/ 	.word	0x00000008
.L_813:


//--------------------- .nv.info._ZN13group_norm_v218gn_bwd_cuda_kernelI6__halfLi320ELi1ELi32ELi20ELi256ELb0ELb1ELi256ELi20ELi20ELi4ELb1ELi96ELb0ELb0ELNS_15WgradSyncMethodE3ENS_16CompileConditionILi1000EEEEEvPT_S6_S6_PKS5_S8_S8_S8_PKfflPfPj --------------------------
	.section	.nv.info._ZN13group_norm_v218gn_bwd_cuda_kernelI6__halfLi320ELi1ELi32ELi20ELi256ELb0ELb1ELi256ELi20ELi20ELi4ELb1ELi96ELb0ELb0ELNS_15WgradSyncMethodE3ENS_16CompileConditionILi1000EEEEEvPT_S6_S6_PKS5_S8_S8_S8_PKfflPfPj,"",@"SHT_CUDA_INFO"
	.sectionflags	@""
	.align	4


	//----- nvinfo : EIATTR_CUDA_API_VERSION
	.align		4
        /*0000*/ 	.byte	0x04, 0x37
        /*0002*/ 	.short	(.L_815 - .L_814)
.L_814:
        /*0004*/ 	.word	0x00000082


	//----- nvinfo : EIATTR_KPARAM_INFO
	.align		4
.L_815:
        /*0008*/ 	.byte	0x04, 0x17
        /*000a*/ 	.short	(.L_817 - .L_816)
.L_816:
        /*000c*/ 	.word	0x00000000
        /*0010*/ 	.short	0x000b
        /*0012*/ 	.short	0x0058
        /*0014*/ 	.byte	0x00, 0xf5, 0x21, 0x00


	//----- nvinfo : EIATTR_KPARAM_INFO
	.align		4
.L_817:
        /*0018*/ 	.byte	0x04, 0x17
        /*001a*/ 	.short	(.L_819 - .L_818)
.L_818:
        /*001c*/ 	.word	0x00000000
        /*0020*/ 	.short	0x000a
        /*0022*/ 	.short	0x0050
        /*0024*/ 	.byte	0x00, 0xf5, 0x21, 0x00


	//----- nvinfo : EIATTR_KPARAM_INFO
	.align		4
.L_819:
        /*0028*/ 	.byte	0x04, 0x17
        /*002a*/ 	.short	(.L_821 - .L_820)
.L_820:
        /*002c*/ 	.word	0x00000000
        /*0030*/ 	.short	0x0009
        /*0032*/ 	.short	0x0048
        /*0034*/ 	.byte	0x00, 0xf0, 0x21, 0x00


	//----- nvinfo : EIATTR_KPARAM_INFO
	.align		4
.L_821:
        /*0038*/ 	.byte	0x04, 0x17
        /*003a*/ 	.short	(.L_823 - .L_822)
.L_822:
        /*003c*/ 	.word	0x00000000
        /*0040*/ 	.short	0x0008
        /*0042*/ 	.short	0x0040
        /*0044*/ 	.byte	0x00, 0xf0, 0x11, 0x00


	//----- nvinfo : EIATTR_KPARAM_INFO
	.align		4
.L_823:
        /*0048*/ 	.byte	0x04, 0x17
        /*004a*/ 	.short	(.L_825 - .L_824)
.L_824:
        /*004c*/ 	.word	0x00000000
        /*0050*/ 	.short	0x0007
        /*0052*/ 	.short	0x0038
        /*0054*/ 	.byte	0x00, 0xf5, 0x21, 0x00


	//----- nvinfo : EIATTR_KPARAM_INFO
	.align		4
.L_825:
        /*0058*/ 	.byte	0x04, 0x17
        /*005a*/ 	.short	(.L_827 - .L_826)
.L_826:
        /*005c*/ 	.word	0x00000000
        /*0060*/ 	.short	0x0006
        /*0062*/ 	.short	0x0030
        /*0064*/ 	.byte	0x00, 0xf5, 0x21, 0x00


	//----- nvinfo : EIATTR_KPARAM_INFO
	.align		4
.L_827:
        /*0068*/ 	.byte	0x04, 0x17
        /*006a*/ 	.short	(.L_829 - .L_828)
.L_828:
        /*006c*/ 	.word	0x00000000
        /*0070*/ 	.short	0x0005
        /*0072*/ 	.short	0x0028
        /*0074*/ 	.byte	0x00, 0xf5, 0x21, 0x00


	//----- nvinfo : EIATTR_KPARAM_INFO
	.align		4
.L_829:
        /*0078*/ 	.byte	0x04, 0x17
        /*007a*/ 	.short	(.L_831 - .L_830)
.L_830:
        /*007c*/ 	.word	0x00000000
        /*0080*/ 	.short	0x0004
        /*0082*/ 	.short	0x0020
        /*0084*/ 	.byte	0x00, 0xf5, 0x21, 0x00


	//----- nvinfo : EIATTR_KPARAM_INFO
	.align		4
.L_831:
        /*0088*/ 	.byte	0x04, 0x17
        /*008a*/ 	.short	(.L_833 - .L_832)
.L_832:
        /*008c*/ 	.word	0x00000000
        /*0090*/ 	.short	0x0003
        /*0092*/ 	.short	0x0018
        /*0094*/ 	.byte	0x00, 0xf5, 0x21, 0x00


	//----- nvinfo : EIATTR_KPARAM_INFO
	.align		4
.L_833:
        /*0098*/ 	.byte	0x04, 0x17
        /*009a*/ 	.short	(.L_835 - .L_834)
.L_834:
        /*009c*/ 	.word	0x00000000
        /*00a0*/ 	.short	0x0002
        /*00a2*/ 	.short	0x0010
        /*00a4*/ 	.byte	0x00, 0xf5, 0x21, 0x00


	//----- nvinfo : EIATTR_KPARAM_INFO
	.align		4
.L_835:
        /*00a8*/ 	.byte	0x04, 0x17
        /*00aa*/ 	.short	(.L_837 - .L_836)
.L_836:
        /*00ac*/ 	.word	0x00000000
        /*00b0*/ 	.short	0x0001
        /*00b2*/ 	.short	0x0008
        /*00b4*/ 	.byte	0x00, 0xf5, 0x21, 0x00


	//----- nvinfo : EIATTR_KPARAM_INFO
	.align		4
.L_837:
        /*00b8*/ 	.byte	0x04, 0x17
        /*00ba*/ 	.short	(.L_839 - .L_838)
.L_838:
        /*00bc*/ 	.word	0x00000000
        /*00c0*/ 	.short	0x0000
        /*00c2*/ 	.short	0x0000
        /*00c4*/ 	.byte	0x00, 0xf5, 0x21, 0x00


	//----- nvinfo : EIATTR_SPARSE_MMA_MASK
	.align		4
.L_839:
        /*00c8*/ 	.byte	0x03, 0x50
        /*00ca*/ 	.short	0x0000


	//----- nvinfo : EIATTR_MAXREG_COUNT
	.align		4
        /*00cc*/ 	.byte	0x03, 0x1b
        /*00ce*/ 	.short	0x00a8


	//----- nvinfo : EIATTR_NUM_BARRIERS
	.align		4
        /*00d0*/ 	.byte	0x02, 0x4c
        /*00d2*/ 	.byte	0x01
	.zero		1


	//----- nvinfo : EIATTR_MERCURY_ISA_VERSION
	.align		4
        /*00d4*/ 	.byte	0x03, 0x5f
        /*00d6*/ 	.short	0x0101


	//----- nvinfo : EIATTR_COOP_GROUP_MASK_REGIDS
	.align		4
        /*00d8*/ 	.byte	0x04, 0x29
        /*00da*/ 	.short	(.L_841 - .L_840)


	//   ....[0]....
.L_840:
        /*00dc*/ 	.word	0xffffffff


	//   ....[1]....
        /*00e0*/ 	.word	0xffffffff


	//   ....[2]....
        /*00e4*/ 	.word	0xffffffff


	//   ....[3]....
        /*00e8*/ 	.word	0xffffffff


	//   ....[4]....
        /*00ec*/ 	.word	0xffffffff


	//   ....[5]....
        /*00f0*/ 	.word	0xffffffff


	//   ....[6]....
        /*00f4*/ 	.word	0xffffffff


	//   ....[7]....
        /*00f8*/ 	.word	0xffffffff


	//   ....[8]....
        /*00fc*/ 	.word	0xffffffff


	//   ....[9]....
        /*0100*/ 	.word	0xffffffff


	//   ....[10]....
        /*0104*/ 	.word	0xffffffff


	//   ....[11]....
        /*0108*/ 	.word	0xffffffff


	//   ....[12]....
        /*010c*/ 	.word	0xffffffff


	//   ....[13]....
        /*0110*/ 	.word	0xffffffff


	//   ....[14]....
        /*0114*/ 	.word	0xffffffff


	//   ....[15]....
        /*0118*/ 	.word	0xffffffff


	//   ....[16]....
        /*011c*/ 	.word	0xffffffff


	//   ....[17]....
        /*0120*/ 	.word	0xffffffff


	//   ....[18]....
        /*0124*/ 	.word	0x05000018


	//   ....[19]....
        /*0128*/ 	.word	0x05000019


	//   ....[20]....
        /*012c*/ 	.word	0x05000021


	//   ....[21]....
        /*0130*/ 	.word	0x0500001a


	//   ....[22]....
        /*0134*/ 	.word	0x0500001c


	//   ....[23]....
        /*0138*/ 	.word	0x05000023


	//   ....[24]....
        /*013c*/ 	.word	0x05000025


	//   ....[25]....
        /*0140*/ 	.word	0x05000044


	//   ....[26]....
        /*0144*/ 	.word	0x05000040


	//   ....[27]....
        /*0148*/ 	.word	0x05000040


	//   ....[28]....
        /*014c*/ 	.word	0x05000040


	//   ....[29]....
        /*0150*/ 	.word	0x05000040


	//   ....[30]....
        /*0154*/ 	.word	0x05000040


	//   ....[31]....
        /*0158*/ 	.word	0x05000040


	//   ....[32]....
        /*015c*/ 	.word	0x05000040


	//   ....[33]....
        /*0160*/ 	.word	0x05000040


	//   ....[34]....
        /*0164*/ 	.word	0x05000040


	//   ....[35]....
        /*0168*/ 	.word	0x05000040


	//   ....[36]....
        /*016c*/ 	.word	0x05000040


	//   ....[37]....
        /*0170*/ 	.word	0x05000040


	//   ....[38]....
        /*0174*/ 	.word	0x05000040


	//   ....[39]....
        /*0178*/ 	.word	0x05000040


	//   ....[40]....
        /*017c*/ 	.word	0x05000040


	//   ....[41]....
        /*0180*/ 	.word	0x05000040


	//----- nvinfo : EIATTR_COOP_GROUP_INSTR_OFFSETS
	.align		4
.L_841:
        /*0184*/ 	.byte	0x04, 0x28
        /*0186*/ 	.short	(.L_843 - .L_842)


	//   ....[0]....
.L_842:
        /*0188*/ 	.word	0x00001330


	//   ....[1]....
        /*018c*/ 	.word	0x00001340


	//   ....[2]....
        /*0190*/ 	.word	0x00001370


	//   ....[3]....
        /*0194*/ 	.word	0x00001380


	//   ....[4]....
        /*0198*/ 	.word	0x000013b0


	//   ....[5]....
        /*019c*/ 	.word	0x000013c0


	//   ....[6]....
        /*01a0*/ 	.word	0x000013f0


	//   ....[7]....
        /*01a4*/ 	.word	0x00001400


	//   ....[8]....
        /*01a8*/ 	.word	0x00001430


	//   ....[9]....
        /*01ac*/ 	.word	0x00001440


	//   ....[10]....
        /*01b0*/ 	.word	0x00002870


	//   ....[11]....
        /*01b4*/ 	.word	0x00002880


	//   ....[12]....
        /*01b8*/ 	.word	0x000028b0


	//   ....[13]....
        /*01bc*/ 	.word	0x000028c0


	//   ....[14]....
        /*01c0*/ 	.word	0x000028f0


	//   ....[15]....
        /*01c4*/ 	.word	0x00002900


	//   ....[16]....
        /*01c8*/ 	.word	0x00002930


	//   ....[17]....
        /*01cc*/ 	.word	0x00002940


	//   ....[18]....
        /*01d0*/ 	.word	0x00003390


	//   ....[19]....
        /*01d4*/ 	.word	0x000033c0


	//   ....[20]....
        /*01d8*/ 	.word	0x00003420


	//   ....[21]....
        /*01dc*/ 	.word	0x00003430


	//   ....[22]....
        /*01e0*/ 	.word	0x00003460


	//   ....[23]....
        /*01e4*/ 	.word	0x00003470


	//   ....[24]....
        /*01e8*/ 	.word	0x000034a0


	//   ....[25]....
        /*01ec*/ 	.word	0x000034b0


	//   ....[26]....
        /*01f0*/ 	.word	0x00003610


	//   ....[27]....
        /*01f4*/ 	.word	0x00003660


	//   ....[28]....
        /*01f8*/ 	.word	0x000036d0


	//   ....[29]....
        /*01fc*/ 	.word	0x00003730


	//   ....[30]....
        /*0200*/ 	.word	0x000037a0


	//   ....[31]....
        /*0204*/ 	.word	0x00003800


	//   ....[32]....
        /*0208*/ 	.word	0x00003870


	//   ....[33]....
        /*020c*/ 	.word	0x000038d0


	//   ....[34]....
        /*0210*/ 	.word	0x00003970


	//   ....[35]....
        /*0214*/ 	.word	0x00003a00


	//   ....[36]....
        /*0218*/ 	.word	0x00003a70


	//   ....[37]....
        /*021c*/ 	.word	0x00003ad0


	//   ....[38]....
        /*0220*/ 	.word	0x00003b40


	//   ....[39]....
        /*0224*/ 	.word	0x00003ba0


	//   ....[40]....
        /*0228*/ 	.word	0x00003c10


	//   ....[41]....
        /*022c*/ 	.word	0x00003c70


	//----- nvinfo : EIATTR_VRC_CTA_INIT_COUNT
	.align		4
.L_843:
        /*0230*/ 	.byte	0x02, 0x4a
	.zero		1
	.zero		1


	//----- nvinfo : EIATTR_EXIT_INSTR_OFFSETS
	.align		4
        /*0234*/ 	.byte	0x04, 0x1c
        /*0236*/ 	.short	(.L_845 - .L_844)


	//   ....[0]....
.L_844:
        /*0238*/ 	.word	0x00002fa0


	//   ....[1]....
        /*023c*/ 	.word	0x000035b0


	//----- nvinfo : EIATTR_MAX_THREADS
	.align		4
.L_845:
        /*0240*/ 	.byte	0x04, 0x05
        /*0242*/ 	.short	(.L_847 - .L_846)
.L_846:
        /*0244*/ 	.word	0x00000140
        /*0248*/ 	.word	0x00000001
        /*024c*/ 	.word	0x00000001


	//----- nvinfo : EIATTR_CRS_STACK_SIZE
	.align		4
.L_847:
        /*0250*/ 	.byte	0x04, 0x1e
        /*0252*/ 	.short	(.L_849 - .L_848)
.L_848:
        /*0254*/ 	.word	0x00000000


	//----- nvinfo : EIATTR_CBANK_PARAM_SIZE
	.align		4
.L_849:
        /*0258*/ 	.byte	0x03, 0x19
        /*025a*/ 	.short	0x0060


	//----- nvinfo : EIATTR_PARAM_CBANK
	.align		4
        /*025c*/ 	.byte	0x04, 0x0a
        /*025e*/ 	.short	(.L_851 - .L_850)
	.align		4
.L_850:
        /*0260*/ 	.word	index@(.nv.constant0._ZN13group_norm_v218gn_bwd_cuda_kernelI6__halfLi320ELi1ELi32ELi20ELi256ELb0ELb1ELi256ELi20ELi20ELi4ELb1ELi96ELb0ELb0ELNS_15WgradSyncMethodE3ENS_16CompileConditionILi1000EEEEEvPT_S6_S6_PKS5_S8_S8_S8_PKfflPfPj)
        /*0264*/ 	.short	0x0380
        /*0266*/ 	.short	0x0060


	//----- nvinfo : EIATTR_SW_WAR
	.align		4
.L_851:
        /*0268*/ 	.byte	0x04, 0x36
        /*026a*/ 	.short	(.L_853 - .L_852)
.L_852:
        /*026c*/ 	.word	0x00000008
.L_853:


//--------------------- .nv.info._ZN13group_norm_v218gn_bwd_cuda_kernelI6__halfLi320ELi1ELi32ELi20ELi256ELb0ELb1ELi256ELi20ELi20ELi4ELb1ELi128ELb0ELb0ELNS_15WgradSyncMethodE3ENS_16CompileConditionILi1000EEEEEvPT_S6_S6_PKS5_S8_S8_S8_PKfflPfPj --------------------------
	.section	.nv.info._ZN13group_norm_v218gn_bwd_cuda_kernelI6__halfLi320ELi1ELi32ELi20ELi256ELb0ELb1ELi256ELi20ELi20ELi4ELb1ELi128ELb0ELb0ELNS_15WgradSyncMethodE3ENS_16CompileConditionILi1000EEEEEvPT_S6_S6_PKS5_S8_S8_S8_PKfflPfPj,"",@"SHT_CUDA_INFO"
	.sectionflags	@""
	.align	4


	//----- nvinfo : EIATTR_CUDA_API_VERSION
	.align		4
        /*0000*/ 	.byte	0x04, 0x37
        /*0002*/ 	.short	(.L_855 - .L_854)
.L_854:
        /*0004*/ 	.word	0x00000082


	//----- nvinfo : EIATTR_KPARAM_INFO
	.align		4
.L_855:
        /*0008*/ 	.byte	0x04, 0x17
        /*000a*/ 	.short	(.L_857 - .L_856)
.L_856:
        /*000c*/ 	.word	0x00000000
        /*0010*/ 	.short	0x000b
        /*0012*/ 	.short	0x0058
        /*0014*/ 	.byte	0x00, 0xf5, 0x21, 0x00


	//----- nvinfo : EIATTR_KPARAM_INFO
	.align		4
.L_857:
        /*0018*/ 	.byte	0x04, 0x17
        /*001a*/ 	.short	(.L_859 - .L_858)
.L_858:
        /*001c*/ 	.word	0x00000000
        /*0020*/ 	.short	0x000a
        /*0022*/ 	.short	0x0050
        /*0024*/ 	.byte	0x00, 0xf5, 0x21, 0x00


	//----- nvinfo : EIATTR_KPARAM_INFO
	.align		4
.L_859:
        /*0028*/ 	.byte	0x04, 0x17
        /*002a*/ 	.short	(.L_861 - .L_860)
.L_860:
        /*002c*/ 	.word	0x00000000
        /*0030*/ 	.short	0x0009
        /*0032*/ 	.short	0x0048
        /*0034*/ 	.byte	0x00, 0xf0, 0x21, 0x00


	//----- nvinfo : EIATTR_KPARAM_INFO
	.align		4
.L_861:
        /*0038*/ 	.byte	0x04, 0x17
        /*003a*/ 	.short	(.L_863 - .L_862)
.L_862:
        /*003c*/ 	.word	0x00000000
        /*0040*/ 	.short	0x0008
        /*0042*/ 	.short	0x0040
        /*0044*/ 	.byte	0x00, 0xf0, 0x11, 0x00


	//----- nvinfo : EIATTR_KPARAM_INFO
	.align		4
.L_863:
        /*0048*/ 	.byte	0x04, 0x17
        /*004a*/ 	.short	(.L_865 - .L_864)
.L_864:
        /*004c*/ 	.word	0x00000000
        /*0050*/ 	.short	0x0007
        /*0052*/ 	.short	0x0038
        /*0054*/ 	.byte	0x00, 0xf5, 0x21, 0x00


	//----- nvinfo : EIATTR_KPARAM_INFO
	.align		4
.L_865:
        /*0058*/ 	.byte	0x04, 0x17
        /*005a*/ 	.short	(.L_867 - .L_866)
.L_866:
        /*005c*/ 	.word	0x00000000
        /*0060*/ 	.short	0x0006
        /*0062*/ 	.short	0x0030
        /*0064*/ 	.byte	0x00, 0xf5, 0x21, 0x00


	//----- nvinfo : EIATTR_KPARAM_INFO
	.align		4
.L_867:
        /*0068*/ 	.byte	0x04, 0x17
        /*006a*/ 	.short	(.L_869 - .L_868)
.L_868:
        /*006c*/ 	.word	0x00000000
        /*0070*/ 	.short	0x0005
        /*0072*/ 	.short	0x0028
        /*0074*/ 	.byte	0x00, 0xf5, 0x21, 0x00


	//----- nvinfo : EIATTR_KPARAM_INFO
	.align		4
.L_869:
        /*0078*/ 	.byte	0x04, 0x17
        /*007a*/ 	.short	(.L_871 - .L_870)
.L_870:
        /*007c*/ 	.word	0x00000000
        /*0080*/ 	.short	0x0004
        /*0082*/ 	.short	0x0020
        /*0084*/ 	.byte	0x00, 0xf5, 0x21, 0x00


	//----- nvinfo : EIATTR_KPARAM_INFO
	.align		4
.L_871:
        /*0088*/ 	.byte	0x04, 0x17
        /*008a*/ 	.short	(.L_873 - .L_872)
.L_872:
        /*008c*/ 	.word	0x00000000
        /*0090*/ 	.short	0x0003
        /*0092*/ 	.short	0x0018
        /*0094*/ 	.byte	0x00, 0xf5, 0x21, 0x00


	//----- nvinfo : EIATTR_KPARAM_INFO
	.align		4
.L_873:
        /*0098*/ 	.byte	0x04, 0x17
        /*009a*/ 	.short	(.L_875 - .L_874)
.L_874:
        /*009c*/ 	.word	0x00000000
        /*00a0*/ 	.short	0x0002
        /*00a2*/ 	.short	0x0010
        /*00a4*/ 	.byte	0x00, 0xf5, 0x21, 0x00


	//----- nvinfo : EIATTR_KPARAM_INFO
	.align		4
.L_875:
        /*00a8*/ 	.byte	0x04, 0x17
        /*00aa*/ 	.short	(.L_877 - .L_876)
.L_876:
        /*00ac*/ 	.word	0x00000000
        /*00b0*/ 	.short	0x0001
        /*00b2*/ 	.short	0x0008
        /*00b4*/ 	.byte	0x00, 0xf5, 0x21, 0x00


	//----- nvinfo : EIATTR_KPARAM_INFO
	.align		4
.L_877:
        /*00b8*/ 	.byte	0x04, 0x17
        /*00ba*/ 	.short	(.L_879 - .L_878)
.L_878:
        /*00bc*/ 	.word	0x00000000
        /*00c0*/ 	.short	0x0000
        /*00c2*/ 	.short	0x0000
        /*00c4*/ 	.byte	0x00, 0xf5, 0x21, 0x00


	//----- nvinfo : EIATTR_SPARSE_MMA_MASK
	.align		4
.L_879:
        /*00c8*/ 	.byte	0x03, 0x50
        /*00ca*/ 	.short	0x0000


	//----- nvinfo : EIATTR_MAXREG_COUNT
	.align		4
        /*00cc*/ 	.byte	0x03, 0x1b
        /*00ce*/ 	.short	0x00a8


	//----- nvinfo : EIATTR_NUM_BARRIERS
	.align		4
        /*00d0*/ 	.byte	0x02, 0x4c
        /*00d2*/ 	.byte	0x01
	.zero		1


	//----- nvinfo : EIATTR_MERCURY_ISA_VERSION
	.align		4
        /*00d4*/ 	.byte	0x03, 0x5f
        /*00d6*/ 	.short	0x0101


	//----- nvinfo : EIATTR_COOP_GROUP_MASK_REGIDS
	.align		4
        /*00d8*/ 	.byte	0x04, 0x29
        /*00da*/ 	.short	(.L_881 - .L_880)


	//   ....[0]....
.L_880:
        /*00dc*/ 	.word	0xffffffff


	//   ....[1]....
        /*00e0*/ 	.word	0xffffffff


	//   ....[2]....
        /*00e4*/ 	.word	0xffffffff


	//   ....[3]....
        /*00e8*/ 	.word	0xffffffff


	//   ....[4]....
        /*00ec*/ 	.word	0xffffffff


	//   ....[5]....
        /*00f0*/ 	.word	0xffffffff


	//   ....[6]....
        /*00f4*/ 	.word	0xffffffff


	//   ....[7]....
        /*00f8*/ 	.word	0xffffffff


	//   ....[8]....
        /*00fc*/ 	.word	0xffffffff


	//   ....[9]....
        /*0100*/ 	.word	0xffffffff


	//   ....[10]....
        /*0104*/ 	.word	0xffffffff


	//   ....[11]....
        /*0108*/ 	.word	0xffffffff


	//   ....[12]....
        /*010c*/ 	.word	0xffffffff


	//   ....[13]....
        /*0110*/ 	.word	0xffffffff


	//   ....[14]....
        /*0114*/ 	.word	0xffffffff


	//   ....[15]....
        /*0118*/ 	.word	0xffffffff


	//   ....[16]....
        /*011c*/ 	.word	0xffffffff


	//   ....[17]....
        /*0120*/ 	.word	0xffffffff


	//   ....[18]....
        /*0124*/ 	.word	0x05000018


	//   ....[19]....
        /*0128*/ 	.word	0x05000019


	//   ....[20]....
        /*012c*/ 	.word	0x05000021


	//   ....[21]....
        /*0130*/ 	.word	0x0500001a


	//   ....[22]....
        /*0134*/ 	.word	0x0500001c


	//   ....[23]....
        /*0138*/ 	.word	0x05000023


	//   ....[24]....
        /*013c*/ 	.word	0x05000025


	//   ....[25]....
        /*0140*/ 	.word	0x05000044


	//   ....[26]....
        /*0144*/ 	.word	0x05000040


	//   ....[27]....
        /*0148*/ 	.word	0x05000040


	//   ....[28]....
        /*014c*/ 	.word	0x05000040


	//   ....[29]....
        /*0150*/ 	.word	0x05000040


	//   ....[30]....
        /*0154*/ 	.word	0x05000040


	//   ....[31]....
        /*0158*/ 	.word	0x05000040


	//   ....[32]....
        /*015c*/ 	.word	0x05000040


	//   ....[33]....
        /*0160*/ 	.word	0x05000040


	//   ....[34]....
        /*0164*/ 	.word	0x05000040


	//   ....[35]....
        /*0168*/ 	.word	0x05000040


	//   ....[36]....
        /*016c*/ 	.word	0x05000040


	//   ....[37]....
        /*0170*/ 	.word	0x05000040


	//   ....[38]....
        /*0174*/ 	.word	0x05000040


	//   ....[39]....
        /*0178*/ 	.word	0x05000040


	//   ....[40]....
        /*017c*/ 	.word	0x05000040


	//   ....[41]....
        /*0180*/ 	.word	0x05000040


	//----- nvinfo : EIATTR_COOP_GROUP_INSTR_OFFSETS
	.align		4
.L_881:
        /*0184*/ 	.byte	0x04, 0x28
        /*0186*/ 	.short	(.L_883 - .L_882)


	//   ....[0]....
.L_882:
        /*0188*/ 	.word	0x00001330


	//   ....[1]....
        /*018c*/ 	.word	0x00001340


	//   ....[2]....
        /*0190*/ 	.word	0x00001370


	//   ....[3]....
        /*0194*/ 	.word	0x00001380


	//   ....[4]....
        /*0198*/ 	.word	0x000013b0


	//   ....[5]....
        /*019c*/ 	.word	0x000013c0


	//   ....[6]....
        /*01a0*/ 	.word	0x000013f0


	//   ....[7]....
        /*01a4*/ 	.word	0x00001400


	//   ....[8]....
        /*01a8*/ 	.word	0x00001430


	//   ....[9]....
        /*01ac*/ 	.word	0x00001440


	//   ....[10]....
        /*01b0*/ 	.word	0x00002870


	//   ....[11]....
        /*01b4*/ 	.word	0x00002880


	//   ....[12]....
        /*01b8*/ 	.word	0x000028b0


	//   ....[13]....
        /*01bc*/ 	.word	0x000028c0


	//   ....[14]....
        /*01c0*/ 	.word	0x000028f0


	//   ....[15]....
        /*01c4*/ 	.word	0x00002900


	//   ....[16]....
        /*01c8*/ 	.word	0x00002930


	//   ....[17]....
        /*01cc*/ 	.word	0x00002940


	//   ....[18]....
        /*01d0*/ 	.word	0x00003390


	//   ....[19]....
        /*01d4*/ 	.word	0x000033c0


	//   ....[20]....
        /*01d8*/ 	.word	0x00003420


	//   ....[21]....
        /*01dc*/ 	.word	0x00003430


	//   ....[22]....
        /*01e0*/ 	.word	0x00003460


	//   ....[23]....
        /*01e4*/ 	.word	0x00003470


	//   ....[24]....
        /*01e8*/ 	.word	0x000034a0


	//   ....[25]....
        /*01ec*/ 	.word	0x000034b0


	//   ....[26]....
        /*01f0*/ 	.word	0x00003610


	//   ....[27]....
        /*01f4*/ 	.word	0x00003660


	//   ....[28]....
        /*01f8*/ 	.word	0x000036d0


	//   ....[29]....
        /*01fc*/ 	.word	0x00003730


	//   ....[30]....
        /*0200*/ 	.word	0x000037a0


	//   ....[31]....
        /*0204*/ 	.word	0x00003800


	//   ....[32]....
        /*0208*/ 	.word	0x00003870


	//   ....[33]....
        /*020c*/ 	.word	0x000038d0


	//   ....[34]....
        /*0210*/ 	.word	0x00003970


	//   ....[35]....
        /*0214*/ 	.word	0x00003a00


	//   ....[36]....
        /*0218*/ 	.word	0x00003a70


	//   ....[37]....
        /*021c*/ 	.word	0x00003ad0


	//   ....[38]....
        /*0220*/ 	.word	0x00003b40


	//   ....[39]....
        /*0224*/ 	.word	0x00003ba0


	//   ....[40]....
        /*0228*/ 	.word	0x00003c10


	//   ....[41]....
        /*022c*/ 	.word	0x00003c70


	//----- nvinfo : EIATTR_VRC_CTA_INIT_COUNT
	.align		4
.L_883:
        /*0230*/ 	.byte	0x02, 0x4a
	.zero		1
	.zero		1


	//----- nvinfo : EIATTR_EXIT_INSTR_OFFSETS
	.align		4
        /*0234*/ 	.byte	0x04, 0x1c
        /*0236*/ 	.short	(.L_885 - .L_884)


	//   ....[0]....
.L_884:
        /*0238*/ 	.word	0x00002fa0


	//   ....[1]....
        /*023c*/ 	.word	0x000035b0


	//----- nvinfo : EIATTR_MAX_THREADS
	.align		4
.L_885:
        /*0240*/ 	.byte	0x04, 0x05
        /*0242*/ 	.short	(.L_887 - .L_886)
.L_886:
        /*0244*/ 	.word	0x00000140
        /*0248*/ 	.word	0x00000001
        /*024c*/ 	.word	0x00000001


	//----- nvinfo : EIATTR_CRS_STACK_SIZE
	.align		4
.L_887:
        /*0250*/ 	.byte	0x04, 0x1e
        /*0252*/ 	.short	(.L_889 - .L_888)
.L_888:
        /*0254*/ 	.word	0x00000000


	//----- nvinfo : EIATTR_CBANK_PARAM_SIZE
	.align		4
.L_889:
        /*0258*/ 	.byte	0x03, 0x19
        /*025a*/ 	.short	0x0060


	//----- nvinfo : EIATTR_PARAM_CBANK
	.align		4
        /*025c*/ 	.byte	0x04, 0x0a
        /*025e*/ 	.short	(.L_891 - .L_890)
	.align		4
.L_890:
        /*0260*/ 	.word	index@(.nv.constant0._ZN13group_norm_v218gn_bwd_cuda_kernelI6__halfLi320ELi1ELi32ELi20ELi256ELb0ELb1ELi256ELi20ELi20ELi4ELb1ELi128ELb0ELb0ELNS_15WgradSyncMethodE3ENS_16CompileConditionILi1000EEEEEvPT_S6_S6_PKS5_S8_S8_S8_PKfflPfPj)
        /*0264*/ 	.short	0x0380
        /*0266*/ 	.short	0x0060


	//----- nvinfo : EIATTR_SW_WAR
	.align		4
.L_891:
        /*0268*/ 	.byte	0x04, 0x36
        /*026a*/ 	.short	(.L_893 - .L_892)
.L_892:
        /*026c*/ 	.word	0x00000008
.L_893:


//--------------------- .nv.info._ZN13group_norm_v218gn_bwd_cuda_kernelI6__halfLi320ELi3ELi16ELi40ELi256ELb1ELb1ELi2ELi320ELi320ELi2ELb1ELi2ELb0ELb0ELNS_15WgradSyncMethodE3ENS_16CompileConditionILi1000EEEEEvPT_S6_S6_PKS5_S8_S8_S8_PKfflPfPj --------------------------
	.section	.nv.info._ZN13group_norm_v218gn_bwd_cuda_kernelI6__halfLi320ELi3ELi16ELi40ELi256ELb1ELb1ELi2ELi320ELi320ELi2ELb1ELi2ELb0ELb0ELNS_15WgradSyncMethodE3ENS_16CompileConditionILi1000EEEEEvPT_S6_S6_PKS5_S8_S8_S8_PKfflPfPj,"",@"SHT_CUDA_INFO"
	.sectionflags	@""
	.align	4


	//----- nvinfo : EIATTR_CUDA_API_VERSION
	.align		4
        /*0000*/ 	.byte	0x04, 0x37
        /*0002*/ 	.short	(.L_895 - .L_894)
.L_894:
        /*0004*/ 	.word	0x00000082


	//----- nvinfo : EIATTR_KPARAM_INFO
	.align		4
.L_895:
        /*0008*/ 	.byte	0x04, 0x17
        /*000a*/ 	.short	(.L_897 - .L_896)
.L_896:
        /*000c*/ 	.word	0x00000000
        /*0010*/ 	.short	0x000b
        /*0012*/ 	.short	0x0058
        /*0014*/ 	.byte	0x00, 0xf5, 0x21, 0x00


	//----- nvinfo : EIATTR_KPARAM_INFO
	.align		4
.L_897:
        /*0018*/ 	.byte	0x04, 0x17
        /*001a*/ 	.short	(.L_899 - .L_898)
.L_898:
        /*001c*/ 	.word	0x00000000
        /*0020*/ 	.short	0x000a
        /*0022*/ 	.short	0x0050
        /*0024*/ 	.byte	0x00, 0xf5, 0x21, 0x00


	//----- nvinfo : EIATTR_KPARAM_INFO
	.align		4
.L_899:
        /*0028*/ 	.byte	0x04, 0x17
        /*002a*/ 	.short	(.L_901 - .L_900)
.L_900:
        /*002c*/ 	.word	0x00000000
        /*0030*/ 	.short	0x0009
        /*0032*/ 	.short	0x0048
        /*0034*/ 	.byte	0x00, 0xf0, 0x21, 0x00


	//----- nvinfo : EIATTR_KPARAM_INFO
	.align		4
.L_901:
        /*0038*/ 	.byte	0x04, 0x17
        /*003a*/ 	.short	(.L_903 - .L_902)
.L_902:
        /*003c*/ 	.word	0x00000000
        /*0040*/ 	.short	0x0008
        /*0042*/ 	.short	0x0040
        /*0044*/ 	.byte	0x00, 0xf0, 0x11, 0x00


	//----- nvinfo : EIATTR_KPARAM_INFO
	.align		4
.L_903:
        /*0048*/ 	.byte	0x04, 0x17
        /*004a*/ 	.short	(.L_905 - .L_904)
.L_904:
        /*004c*/ 	.word	0x00000000
        /*0050*/ 	.short	0x0007
        /*0052*/ 	.short	0x0038
        /*0054*/ 	.byte	0x00, 0xf5, 0x21, 0x00


	//----- nvinfo : EIATTR_KPARAM_INFO
	.align		4
.L_905:
        /*0058*/ 	.byte	0x04, 0x17
        /*005a*/ 	.short	(.L_907 - .L_906)
.L_906:
        /*005c*/ 	.word	0x00000000
        /*0060*/ 	.short	0x0006
        /*0062*/ 	.short	0x0030
        /*0064*/ 	.byte	0x00, 0xf5, 0x21, 0x00


	//----- nvinfo : EIATTR_KPARAM_INFO
	.align		4
.L_907:
        /*0068*/ 	.byte	0x04, 0x17
        /*006a*/ 	.short	(.L_909 - .L_908)
.L_908:
        /*006c*/ 	.word	0x00000000
        /*0070*/ 	.short	0x0005
        /*0072*/ 	.short	0x0028
        /*0074*/ 	.byte	0x00, 0xf5, 0x21, 0x00


	//----- nvinfo : EIATTR_KPARAM_INFO
	.align		4
.L_909:
        /*0078*/ 	.byte	0x04, 0x17
        /*007a*/ 	.short	(.L_911 - .L_910)
.L_910:
        /*007c*/ 	.word	0x00000000
        /*0080*/ 	.short	0x0004
        /*0082*/ 	.short	0x0020
        /*0084*/ 	.byte	0x00, 0xf5, 0x21, 0x00


	//----- nvinfo : EIATTR_KPARAM_INFO
	.align		4
.L_911:
        /*0088*/ 	.byte	0x04, 0x17
        /*008a*/ 	.short	(.L_913 - .L_912)
.L_912:
        /*008c*/ 	.word	0x00000000
        /*0090*/ 	.short	0x0003
        /*0092*/ 	.short	0x0018
        /*0094*/ 	.byte	0x00, 0xf5, 0x21, 0x00


	//----- nvinfo : EIATTR_KPARAM_INFO
	.align		4
.L_913:
        /*0098*/ 	.byte	0x04, 0x17
        /*009a*/ 	.short	(.L_915 - .L_914)
.L_914:
        /*009c*/ 	.word	0x00000000
        /*00a0*/ 	.short	0x0002
        /*00a2*/ 	.short	0x0010
        /*00a4*/ 	.byte	0x00, 0xf5, 0x21, 0x00


	//----- nvinfo : EIATTR_KPARAM_INFO
	.align		4
.L_915:
        /*00a8*/ 	.byte	0x04, 0x17
        /*00aa*/ 	.short	(.L_917 - .L_916)
.L_916:
        /*00ac*/ 	.word	0x00000000
        /*00b0*/ 	.short	0x0001
        /*00b2*/ 	.short	0x0008
        /*00b4*/ 	.byte	0x00, 0xf5, 0x21, 0x00


	//----- nvinfo : EIATTR_KPARAM_INFO
	.align		4
.L_917:
        /*00b8*/ 	.byte	0x04, 0x17
        /*00ba*/ 	.short	(.L_919 - .L_918)
.L_918:
        /*00bc*/ 	.word	0x00000000
        /*00c0*/ 	.short	0x0000
        /*00c2*/ 	.short	0x0000
        /*00c4*/ 	.byte	0x00, 0xf5, 0x21, 0x00


	//----- nvinfo : EIATTR_SPARSE_MMA_MASK
	.align		4
.L_919:
        /*00c8*/ 	.byte	0x03, 0x50
        /*00ca*/ 	.short	0x0000


	//----- nvinfo : EIATTR_MAXREG_COUNT
	.align		4
        /*00cc*/ 	.byte	0x03, 0x1b
        /*00ce*/ 	.short	0x0040


	//----- nvinfo : EIATTR_NUM_BARRIERS
	.align		4
        /*00d0*/ 	.byte	0x02, 0x4c
        /*00d2*/ 	.byte	0x01
	.zero		1


	//----- nvinfo : EIATTR_MERCURY_ISA_VERSION
	.align		4
        /*00d4*/ 	.byte	0x03, 0x5f
        /*00d6*/ 	.short	0x0101


	//----- nvinfo : EIATTR_COOP_GROUP_MASK_REGIDS
	.align		4
        /*00d8*/ 	.byte	0x04, 0x29
        /*00da*/ 	.short	(.L_921 - .L_920)


	//   ....[0]....
.L_920:
        /*00dc*/ 	.word	0xffffffff


	//   ....[1]....
        /*00e0*/ 	.word	0xffffffff


	//   ....[2]....
        /*00e4*/ 	.word	0xffffffff


	//   ....[3]....
        /*00e8*/ 	.word	0xffffffff


	//   ....[4]....
        /*00ec*/ 	.word	0xffffffff


	//   ....[5]....
        /*00f0*/ 	.word	0xffffffff


	//   ....[6]....
        /*00f4*/ 	.word	0xffffffff


	//   ....[7]....
        /*00f8*/ 	.word	0xffffffff


	//   ....[8]....
        /*00fc*/ 	.word	0xffffffff


	//   ....[9]....
        /*0100*/ 	.word	0xffffffff


	//   ....[10]....
        /*0104*/ 	.word	0xffffffff


	//   ....[11]....
        /*0108*/ 	.word	0xffffffff


	//   ....[12]....
        /*010c*/ 	.word	0x0500000f


	//   ....[13]....
        /*0110*/ 	.word	0x05000011


	//   ....[14]....
        /*0114*/ 	.word	0x05000010


	//   ....[15]....
        /*0118*/ 	.word	0x05000012


	//   ....[16]....
        /*011c*/ 	.word	0x05000013


	//   ....[17]....
        /*0120*/ 	.word	0x05000015


	//   ....[18]....
        /*0124*/ 	.word	0x05000014


	//   ....[19]....
        /*0128*/ 	.word	0x0500000a


	//   ....[20]....
        /*012c*/ 	.word	0x05000010


	//   ....[21]....
        /*0130*/ 	.word	0x05000010


	//   ....[22]....
        /*0134*/ 	.word	0x05000010


	//   ....[23]....
        /*0138*/ 	.word	0x05000010


	//   ....[24]....
        /*013c*/ 	.word	0x05000010


	//   ....[25]....
        /*0140*/ 	.word	0x05000010


	//   ....[26]....
        /*0144*/ 	.word	0x05000010


	//   ....[27]....
        /*0148*/ 	.word	0x05000010


	//----- nvinfo : EIATTR_COOP_GROUP_INSTR_OFFSETS
	.align		4
.L_921:
        /*014c*/ 	.byte	0x04, 0x28
        /*014e*/ 	.short	(.L_923 - .L_922)


	//   ....[0]....
.L_922:
        /*0150*/ 	.word	0x000015c0


	//   ....[1]....
        /*0154*/ 	.word	0x000015f0


	//   ....[2]....
        /*0158*/ 	.word	0x00001b00


	//   ....[3]....
        /*015c*/ 	.word	0x00001b40


	//   ....[4]....
        /*0160*/ 	.word	0x00001bb0


	//   ....[5]....
        /*0164*/ 	.word	0x00001bc0


	//   ....[6]....
        /*0168*/ 	.word	0x00001bf0


	//   ....[7]....
        /*016c*/ 	.word	0x00001c00


	//   ....[8]....
        /*0170*/ 	.word	0x00001c30


	//   ....[9]....
        /*0174*/ 	.word	0x00001c50


	//   ....[10]....
        /*0178*/ 	.word	0x00001c80


	//   ....[11]....
        /*017c*/ 	.word	0x00001c90


	//   ....[12]....
        /*0180*/ 	.word	0x00002940


	//   ....[13]....
        /*0184*/ 	.word	0x00002970


	//   ....[14]....
        /*0188*/ 	.word	0x000029a0


	//   ....[15]....
        /*018c*/ 	.word	0x000029c0


	//   ....[16]....
        /*0190*/ 	.word	0x000029f0


	//   ....[17]....
        /*0194*/ 	.word	0x00002a00


	//   ....[18]....
        /*0198*/ 	.word	0x00002a30


	//   ....[19]....
        /*019c*/ 	.word	0x00002a40


	//   ....[20]....
        /*01a0*/ 	.word	0x00002c00


	//   ....[21]....
        /*01a4*/ 	.word	0x00002c90


	//   ....[22]....
        /*01a8*/ 	.word	0x00002d00


	//   ....[23]....
        /*01ac*/ 	.word	0x00002d60


	//   ....[24]....
        /*01b0*/ 	.word	0x00002dd0


	//   ....[25]....
        /*01b4*/ 	.word	0x00002e30


	//   ....[26]....
        /*01b8*/ 	.word	0x00002ea0


	//   ....[27]....
        /*01bc*/ 	.word	0x00002f00


	//----- nvinfo : EIATTR_VRC_CTA_INIT_COUNT
	.align		4
.L_923:
        /*01c0*/ 	.byte	0x02, 0x4a
	.zero		1
	.zero		1


	//----- nvinfo : EIATTR_EXIT_INSTR_OFFSETS
	.align		4
        /*01c4*/ 	.byte	0x04, 0x1c
        /*01c6*/ 	.short	(.L_925 - .L_924)


	//   ....[0]....
.L_924:
        /*01c8*/ 	.word	0x00001e80


	//   ....[1]....
        /*01cc*/ 	.word	0x00002b90


	//----- nvinfo : EIATTR_MAX_THREADS
	.align		4
.L_925:
        /*01d0*/ 	.byte	0x04, 0x05
        /*01d2*/ 	.short	(.L_927 - .L_926)
.L_926:
        /*01d4*/ 	.word	0x00000140
        /*01d8*/ 	.word	0x00000001
        /*01dc*/ 	.word	0x00000001


	//----- nvinfo : EIATTR_CRS_STACK_SIZE
	.align		4
.L_927:
        /*01e0*/ 	.byte	0x04, 0x1e
        /*01e2*/ 	.short	(.L_929 - .L_928)
.L_928:
        /*01e4*/ 	.word	0x00000000


	//----- nvinfo : EIATTR_CBANK_PARAM_SIZE
	.align		4
.L_929:
        /*01e8*/ 	.byte	0x03, 0x19
        /*01ea*/ 	.short	0x0060


	//----- nvinfo : EIATTR_PARAM_CBANK
	.align		4
        /*01ec*/ 	.byte	0x04, 0x0a
        /*01ee*/ 	.short	(.L_931 - .L_930)
	.align		4
.L_930:
        /*01f0*/ 	.word	index@(.nv.constant0._ZN13group_norm_v218gn_bwd_cuda_kernelI6__halfLi320ELi3ELi16ELi40ELi256ELb1ELb1ELi2ELi320ELi320ELi2ELb1ELi2ELb0ELb0ELNS_15WgradSyncMethodE3ENS_16CompileConditionILi1000EEEEEvPT_S6_S6_PKS5_S8_S8_S8_PKfflPfPj)
        /*01f4*/ 	.short	0x0380
        /*01f6*/ 	.short	0x0060


	//----- nvinfo : EIATTR_SW_WAR
	.align		4
.L_931:
        /*01f8*/ 	.byte	0x04, 0x36
        /*01fa*/ 	.short	(.L_933 - .L_932)
.L_932:
        /*01fc*/ 	.word	0x00000008
.L_933:


//--------------------- .nv.info._ZN13group_norm_v218gn_bwd_cuda_kernelI6__halfLi320ELi1ELi16ELi40ELi256ELb1ELb1ELi4ELi320ELi320ELi4ELb1ELi2ELb0ELb0ELNS_15WgradSyncMethodE3ENS_16CompileConditionILi1000EEEEEvPT_S6_S6_PKS5_S8_S8_S8_PKfflPfPj --------------------------
	.section	.nv.info._ZN13group_norm_v218gn_bwd_cuda_kernelI6__halfLi320ELi1ELi16ELi40ELi256ELb1ELb1ELi4ELi320ELi320ELi4ELb1ELi2ELb0ELb0ELNS_15WgradSyncMethodE3ENS_16CompileConditionILi1000EEEEEvPT_S6_S6_PKS5_S8_S8_S8_PKfflPfPj,"",@"SHT_CUDA_INFO"
	.sectionflags	@""
	.align	4


	//----- nvinfo : EIATTR_CUDA_API_VERSION
	.align		4
        /*0000*/ 	.byte	0x04, 0x37
        /*0002*/ 	.short	(.L_935 - .L_934)
.L_934:
        /*0004*/ 	.word	0x00000082


	//----- nvinfo : EIATTR_KPARAM_INFO
	.align		4
.L_935:
        /*0008*/ 	.byte	0x04, 0x17
        /*000a*/ 	.short	(.L_937 - .L_936)
.L_936:
        /*000c*/ 	.word	0x00000000
        /*0010*/ 	.short	0x000b
        /*0012*/ 	.short	0x0058
        /*0014*/ 	.byte	0x00, 0xf5, 0x21, 0x00


	//----- nvinfo : EIATTR_KPARAM_INFO
	.align		4
.L_937:
        /*0018*/ 	.byte	0x04, 0x17
        /*001a*/ 	.short	(.L_939 - .L_938)
.L_938:
        /*001c*/ 	.word	0x00000000
        /*0020*/ 	.short	0x000a
        /*0022*/ 	.short	0x0050
        /*0024*/ 	.byte	0x00, 0xf5, 0x21, 0x00


	//----- nvinfo : EIATTR_KPARAM_INFO
	.align		4
.L_939:
        /*0028*/ 	.byte	0x04, 0x17
        /*002a*/ 	.short	(.L_941 - .L_940)
.L_940:
        /*002c*/ 	.word	0x00000000
        /*0030*/ 	.short	0x0009
        /*0032*/ 	.short	0x0048
        /*0034*/ 	.byte	0x00, 0xf0, 0x21, 0x00


	//----- nvinfo : EIATTR_KPARAM_INFO
	.align		4
.L_941:
        /*0038*/ 	.byte	0x04, 0x17
        /*003a*/ 	.short	(.L_943 - .L_942)
.L_942:
        /*003c*/ 	.word	0x00000000
        /*0040*/ 	.short	0x0008
        /*0042*/ 	.short	0x0040
        /*0044*/ 	.byte	0x00, 0xf0, 0x11, 0x00


	//----- nvinfo : EIATTR_KPARAM_INFO
	.align		4
.L_943:
        /*0048*/ 	.byte	0x04, 0x17
        /*004a*/ 	.short	(.L_945 - .L_944)
.L_944:
        /*004c*/ 	.word	0x00000000
        /*0050*/ 	.short	0x0007
        /*0052*/ 	.short	0x0038
        /*0054*/ 	.byte	0x00, 0xf5, 0x21, 0x00


	//----- nvinfo : EIATTR_KPARAM_INFO
	.align		4
.L_945:
        /*0058*/ 	.byte	0x04, 0x17
        /*005a*/ 	.short	(.L_947 - .L_946)
.L_946:
        /*005c*/ 	.word	0x00000000
        /*0060*/ 	.short	0x0006
        /*0062*/ 	.short	0x0030
        /*0064*/ 	.byte	0x00, 0xf5, 0x21, 0x00


	//----- nvinfo : EIATTR_KPARAM_INFO
	.align		4
.L_947:
        /*0068*/ 	.byte	0x04, 0x17
        /*006a*/ 	.short	(.L_949 - .L_948)
.L_948:
        /*006c*/ 	.word	0x00000000
        /*0070*/ 	.short	0x0005
        /*0072*/ 	.short	0x0028
        /*0074*/ 	.byte	0x00, 0xf5, 0x21, 0x00


	//----- nvinfo : EIATTR_KPARAM_INFO
	.align		4
.L_949:
        /*0078*/ 	.byte	0x04, 0x17
        /*007a*/ 	.short	(.L_951 - .L_950)
.L_950:
        /*007c*/ 	.word	0x00000000
        /*0080*/ 	.short	0x0004
        /*0082*/ 	.short	0x0020
        /*0084*/ 	.byte	0x00, 0xf5, 0x21, 0x00


	//----- nvinfo : EIATTR_KPARAM_INFO
	.align		4
.L_951:
        /*0088*/ 	.byte	0x04, 0x17
        /*008a*/ 	.short	(.L_953 - .L_952)
.L_952:
        /*008c*/ 	.word	0x00000000
        /*0090*/ 	.short	0x0003
        /*0092*/ 	.short	0x0018
        /*0094*/ 	.byte	0x00, 0xf5, 0x21, 0x00


	//----- nvinfo : EIATTR_KPARAM_INFO
	.align		4
.L_953:
        /*0098*/ 	.byte	0x04, 0x17
        /*009a*/ 	.short	(.L_955 - .L_954)
.L_954:
        /*009c*/ 	.word	0x00000000
        /*00a0*/ 	.short	0x0002
        /*00a2*/ 	.short	0x0010
        /*00a4*/ 	.byte	0x00, 0xf5, 0x21, 0x00


	//----- nvinfo : EIATTR_KPARAM_INFO
	.align		4
.L_955:
        /*00a8*/ 	.byte	0x04, 0x17
        /*00aa*/ 	.short	(.L_957 - .L_956)
.L_956:
        /*00ac*/ 	.word	0x00000000
        /*00b0*/ 	.short	0x0001
        /*00b2*/ 	.short	0x0008
        /*00b4*/ 	.byte	0x00, 0xf5, 0x21, 0x00


	//----- nvinfo : EIATTR_KPARAM_INFO
	.align		4
.L_957:
        /*00b8*/ 	.byte	0x04, 0x17
        /*00ba*/ 	.short	(.L_959 - .L_958)
.L_958:
        /*00bc*/ 	.word	0x00000000
        /*00c0*/ 	.short	0x0000
        /*00c2*/ 	.short	0x0000
        /*00c4*/ 	.byte	0x00, 0xf5, 0x21, 0x00


	//----- nvinfo : EIATTR_SPARSE_MMA_MASK
	.align		4
.L_959:
        /*00c8*/ 	.byte	0x03, 0x50
        /*00ca*/ 	.short	0x0000


	//----- nvinfo : EIATTR_MAXREG_COUNT
	.align		4
        /*00cc*/ 	.byte	0x03, 0x1b
        /*00ce*/ 	.short	0x00a8


	//----- nvinfo : EIATTR_NUM_BARRIERS
	.align		4
        /*00d0*/ 	.byte	0x02, 0x4c
        /*00d2*/ 	.byte	0x01
	.zero		1


	//----- nvinfo : EIATTR_MERCURY_ISA_VERSION
	.align		4
        /*00d4*/ 	.byte	0x03, 0x5f
        /*00d6*/ 	.short	0x0101


	//----- nvinfo : EIATTR_COOP_GROUP_MASK_REGIDS
	.align		4
        /*00d8*/ 	.byte	0x04, 0x29
        /*00da*/ 	.short	(.L_961 - .L_960)


	//   ....[0]....
.L_960:
        /*00dc*/ 	.word	0xffffffff


	//   ....[1]....
        /*00e0*/ 	.word	0xffffffff


	//   ....[2]....
        /*00e4*/ 	.word	0xffffffff


	//   ....[3]....
        /*00e8*/ 	.word	0xffffffff


	//   ....[4]....
        /*00ec*/ 	.word	0xffffffff


	//   ....[5]....
        /*00f0*/ 	.word	0xffffffff


	//   ....[6]....
        /*00f4*/ 	.word	0xffffffff


	//   ....[7]....
        /*00f8*/ 	.word	0xffffffff


	//   ....[8]....
        /*00fc*/ 	.word	0xffffffff


	//   ....[9]....
        /*0100*/ 	.word	0xffffffff


	//   ....[10]....
        /*0104*/ 	.word	0xffffffff


	//   ....[11]....
        /*0108*/ 	.word	0xffffffff


	//   ....[12]....
        /*010c*/ 	.word	0xffffffff


	//   ....[13]....
        /*0110*/ 	.word	0xffffffff


	//   ....[14]....
        /*0114*/ 	.word	0x0500001d


	//   ....[15]....
        /*0118*/ 	.word	0x0500001e


	//   ....[16]....
        /*011c*/ 	.word	0x05000020


	//   ....[17]....
        /*0120*/ 	.word	0x0500001f


	//   ....[18]....
        /*0124*/ 	.word	0x05000021


	//   ....[19]....
        /*0128*/ 	.word	0x05000022


	//   ....[20]....
        /*012c*/ 	.word	0x05000024


	//   ....[21]....
        /*0130*/ 	.word	0x0500000f


	//   ....[22]....
        /*0134*/ 	.word	0x0500001f


	//   ....[23]....
        /*0138*/ 	.word	0x0500001f


	//   ....[24]....
        /*013c*/ 	.word	0x0500001f


	//   ....[25]....
        /*0140*/ 	.word	0x0500001f


	//   ....[26]....
        /*0144*/ 	.word	0x0500001f


	//   ....[27]....
        /*0148*/ 	.word	0x0500001f


	//   ....[28]....
        /*014c*/ 	.word	0x0500001f


	//   ....[29]....
        /*0150*/ 	.word	0x0500001f


	//----- nvinfo : EIATTR_COOP_GROUP_INSTR_OFFSETS
	.align		4
.L_961:
        /*0154*/ 	.byte	0x04, 0x28
        /*0156*/ 	.short	(.L_963 - .L_962)


	//   ....[0]....
.L_962:
        /*0158*/ 	.word	0x000014b0


	//   ....[1]....
        /*015c*/ 	.word	0x000014d0


	//   ....[2]....
        /*0160*/ 	.word	0x00001530


	//   ....[3]....
        /*0164*/ 	.word	0x00001540


	//   ....[4]....
        /*0168*/ 	.word	0x000018e0


	//   ....[5]....
        /*016c*/ 	.word	0x00001920


	//   ....[6]....
        /*0170*/ 	.word	0x00001950


	//   ....[7]....
        /*0174*/ 	.word	0x00001960


	//   ....[8]....
        /*0178*/ 	.word	0x00001990


	//   ....[9]....
        /*017c*/ 	.word	0x000019a0


	//   ....[10]....
        /*0180*/ 	.word	0x000019d0


	//   ....[11]....
        /*0184*/ 	.word	0x000019e0


	//   ....[12]....
        /*0188*/ 	.word	0x00001a10


	//   ....[13]....
        /*018c*/ 	.word	0x00001a20


	//   ....[14]....
        /*0190*/ 	.word	0x00002780


	//   ....[15]....
        /*0194*/ 	.word	0x000027b0


	//   ....[16]....
        /*0198*/ 	.word	0x000027e0


	//   ....[17]....
        /*019c*/ 	.word	0x00002800


	//   ....[18]....
        /*01a0*/ 	.word	0x00002830


	//   ....[19]....
        /*01a4*/ 	.word	0x00002840


	//   ....[20]....
        /*01a8*/ 	.word	0x00002870


	//   ....[21]....
        /*01ac*/ 	.word	0x00002880


	//   ....[22]....
        /*01b0*/ 	.word	0x00002a50


	//   ....[23]....
        /*01b4*/ 	.word	0x00002ae0


	//   ....[24]....
        /*01b8*/ 	.word	0x00002b50


	//   ....[25]....
        /*01bc*/ 	.word	0x00002bb0


	//   ....[26]....
        /*01c0*/ 	.word	0x00002c20


	//   ....[27]....
        /*01c4*/ 	.word	0x00002c80


	//   ....[28]....
        /*01c8*/ 	.word	0x00002cf0


	//   ....[29]....
        /*01cc*/ 	.word	0x00002d50


	//----- nvinfo : EIATTR_VRC_CTA_INIT_COUNT
	.align		4
.L_963:
        /*01d0*/ 	.byte	0x02, 0x4a
	.zero		1
	.zero		1


	//----- nvinfo : EIATTR_EXIT_INSTR_OFFSETS
	.align		4
        /*01d4*/ 	.byte	0x04, 0x1c
        /*01d6*/ 	.short	(.L_965 - .L_964)


	//   ....[0]....
.L_964:
        /*01d8*/ 	.word	0x00001c30


	//   ....[1]....
        /*01dc*/ 	.word	0x000029e0


	//----- nvinfo : EIATTR_MAX_THREADS
	.align		4
.L_965:
        /*01e0*/ 	.byte	0x04, 0x05
        /*01e2*/ 	.short	(.L_967 - .L_966)
.L_966:
        /*01e4*/ 	.word	0x00000140
        /*01e8*/ 	.word	0x00000001
        /*01ec*/ 	.word	0x00000001


	//----- nvinfo : EIATTR_CRS_STACK_SIZE
	.align		4
.L_967:
        /*01f0*/ 	.byte	0x04, 0x1e
        /*01f2*/ 	.short	(.L_969 - .L_968)
.L_968:
        /*01f4*/ 	.word	0x00000000


	//----- nvinfo : EIATTR_CBANK_PARAM_SIZE
	.align		4
.L_969:
        /*01f8*/ 	.byte	0x03, 0x19
        /*01fa*/ 	.short	0x0060


	//----- nvinfo : EIATTR_PARAM_CBANK
	.align		4
        /*01fc*/ 	.byte	0x04, 0x0a
        /*01fe*/ 	.short	(.L_971 - .L_970)
	.align		4
.L_970:
        /*0200*/ 	.word	index@(.nv.constant0._ZN13group_norm_v218gn_bwd_cuda_kernelI6__halfLi320ELi1ELi16ELi40ELi256ELb1ELb1ELi4ELi320ELi320ELi4ELb1ELi2ELb0ELb0ELNS_15WgradSyncMethodE3ENS_16CompileConditionILi1000EEEEEvPT_S6_S6_PKS5_S8_S8_S8_PKfflPfPj)
        /*0204*/ 	.short	0x0380
        /*0206*/ 	.short	0x0060


	//----- nvinfo : EIATTR_SW_WAR
	.align		4
.L_971:
        /*0208*/ 	.byte	0x04, 0x36
        /*020a*/ 	.short	(.L_973 - .L_972)
.L_972:
        /*020c*/ 	.word	0x00000008
.L_973:


//--------------------- .nv.info._ZN13group_norm_v218gn_bwd_cuda_kernelI6__halfLi320ELi3ELi16ELi40ELi256ELb1ELb1ELi4ELi320ELi320ELi4ELb1ELi4ELb0ELb0ELNS_15WgradSyncMethodE3ENS_16CompileConditionILi1000EEEEEvPT_S6_S6_PKS5_S8_S8_S8_PKfflPfPj --------------------------
	.section	.nv.info._ZN13group_norm_v218gn_bwd_cuda_kernelI6__halfLi320ELi3ELi16ELi40ELi256ELb1ELb1ELi4ELi320ELi320ELi4ELb1ELi4ELb0ELb0ELNS_15WgradSyncMethodE3ENS_16CompileConditionILi1000EEEEEvPT_S6_S6_PKS5_S8_S8_S8_PKfflPfPj,"",@"SHT_CUDA_INFO"
	.sectionflags	@""
	.align	4


	//----- nvinfo : EIATTR_CUDA_API_VERSION
	.align		4
        /*0000*/ 	.byte	0x04, 0x37
        /*0002*/ 	.short	(.L_975 - .L_974)
.L_974:
        /*0004*/ 	.word	0x00000082


	//----- nvinfo : EIATTR_KPARAM_INFO
	.align		4
.L_975:
        /*0008*/ 	.byte	0x04, 0x17
        /*000a*/ 	.short	(.L_977 - .L_976)
.L_976:
        /*000c*/ 	.word	0x00000000
        /*0010*/ 	.short	0x000b
        /*0012*/ 	.short	0x0058
        /*0014*/ 	.byte	0x00, 0xf5, 0x21, 0x00


	//----- nvinfo : EIATTR_KPARAM_INFO
	.align		4
.L_977:
        /*0018*/ 	.byte	0x04, 0x17
        /*001a*/ 	.short	(.L_979 - .L_978)
.L_978:
        /*001c*/ 	.word	0x00000000
        /*0020*/ 	.short	0x000a
        /*0022*/ 	.short	0x0050
        /*0024*/ 	.byte	0x00, 0xf5, 0x21, 0x00


	//----- nvinfo : EIATTR_KPARAM_INFO
	.align		4
.L_979:
        /*0028*/ 	.byte	0x04, 0x17
        /*002a*/ 	.short	(.L_981 - .L_980)
.L_980:
        /*002c*/ 	.word	0x00000000
        /*0030*/ 	.short	0x0009
        /*0032*/ 	.short	0x0048
        /*0034*/ 	.byte	0x00, 0xf0, 0x21, 0x00


	//----- nvinfo : EIATTR_KPARAM_INFO
	.align		4
.L_981:
        /*0038*/ 	.byte	0x04, 0x17
        /*003a*/ 	.short	(.L_983 - .L_982)
.L_982:
        /*003c*/ 	.word	0x00000000
        /*0040*/ 	.short	0x0008
        /*0042*/ 	.short	0x0040
        /*0044*/ 	.byte	0x00, 0xf0, 0x11, 0x00


	//----- nvinfo : EIATTR_KPARAM_INFO
	.align		4
.L_983:
        /*0048*/ 	.byte	0x04, 0x17
        /*004a*/ 	.short	(.L_985 - .L_984)
.L_984:
        /*004c*/ 	.word	0x00000000
        /*0050*/ 	.short	0x0007
        /*0052*/ 	.short	0x0038
        /*0054*/ 	.byte	0x00, 0xf5, 0x21, 0x00


	//----- nvinfo : EIATTR_KPARAM_INFO
	.align		4
.L_985:
        /*0058*/ 	.byte	0x04, 0x17
        /*005a*/ 	.short	(.L_987 - .L_986)
.L_986:
        /*005c*/ 	.word	0x00000000
        /*0060*/ 	.short	0x0006
        /*0062*/ 	.short	0x0030
        /*0064*/ 	.byte	0x00, 0xf5, 0x21, 0x00


	//----- nvinfo : EIATTR_KPARAM_INFO
	.align		4
.L_987:
        /*0068*/ 	.byte	0x04, 0x17
        /*006a*/ 	.short	(.L_989 - .L_988)
.L_988:
        /*006c*/ 	.word	0x00000000
        /*0070*/ 	.short	0x0005
        /*0072*/ 	.short	0x0028
        /*0074*/ 	.byte	0x00, 0xf5, 0x21, 0x00


	//----- nvinfo : EIATTR_KPARAM_INFO
	.align		4
.L_989:
        /*0078*/ 	.byte	0x04, 0x17
        /*007a*/ 	.short	(.L_991 - .L_990)
.L_990:
        /*007c*/ 	.word	0x00000000
        /*0080*/ 	.short	0x0004
        /*0082*/ 	.short	0x0020
        /*0084*/ 	.byte	0x00, 0xf5, 0x21, 0x00


	//----- nvinfo : EIATTR_KPARAM_INFO
	.align		4
.L_991:
        /*0088*/ 	.byte	0x04, 0x17
        /*008a*/ 	.short	(.L_993 - .L_992)
.L_992:
        /*008c*/ 	.word	0x00000000
        /*0090*/ 	.short	0x0003
        /*0092*/ 	.short	0x0018
        /*0094*/ 	.byte	0x00, 0xf5, 0x21, 0x00


	//----- nvinfo : EIATTR_KPARAM_INFO
	.align		4
.L_993:
        /*0098*/ 	.byte	0x04, 0x17
        /*009a*/ 	.short	(.L_995 - .L_994)
.L_994:
        /*009c*/ 	.word	0x00000000
        /*00a0*/ 	.short	0x0002
        /*00a2*/ 	.short	0x0010
        /*00a4*/ 	.byte	0x00, 0xf5, 0x21, 0x00


	//----- nvinfo : EIATTR_KPARAM_INFO
	.align		4
.L_995:
        /*00a8*/ 	.byte	0x04, 0x17
        /*00aa*/ 	.short	(.L_997 - .L_996)
.L_996:
        /*00ac*/ 	.word	0x00000000
        /*00b0*/ 	.short	0x0001
        /*00b2*/ 	.short	0x0008
        /*00b4*/ 	.byte	0x00, 0xf5, 0x21, 0x00


	//----- nvinfo : EIATTR_KPARAM_INFO
	.align		4
.L_997:
        /*00b8*/ 	.byte	0x04, 0x17
        /*00ba*/ 	.short	(.L_999 - .L_998)
.L_998:
        /*00bc*/ 	.word	0x00000000
        /*00c0*/ 	.short	0x0000
        /*00c2*/ 	.short	0x0000
        /*00c4*/ 	.byte	0x00, 0xf5, 0x21, 0x00


	//----- nvinfo : EIATTR_SPARSE_MMA_MASK
	.align		4
.L_999:
        /*00c8*/ 	.byte	0x03, 0x50
        /*00ca*/ 	.short	0x0000


	//----- nvinfo : EIATTR_MAXREG_COUNT
	.align		4
        /*00cc*/ 	.byte	0x03, 0x1b
        /*00ce*/ 	.short	0x0040


	//----- nvinfo : EIATTR_NUM_BARRIERS
	.align		4
        /*00d0*/ 	.byte	0x02, 0x4c
        /*00d2*/ 	.byte	0x01
	.zero		1


	//----- nvinfo : EIATTR_MERCURY_ISA_VERSION
	.align		4
        /*00d4*/ 	.byte	0x03, 0x5f
        /*00d6*/ 	.short	0x0101


	//----- nvinfo : EIATTR_COOP_GROUP_MASK_REGIDS
	.align		4
        /*00d8*/ 	.byte	0x04, 0x29
        /*00da*/ 	.short	(.L_1001 - .L_1000)


	//   ....[0]....
.L_1000:
        /*00dc*/ 	.word	0xffffffff


	//   ....[1]....
        /*00e0*/ 	.word	0xffffffff


	//   ....[2]....
        /*00e4*/ 	.word	0xffffffff


	//   ....[3]....
        /*00e8*/ 	.word	0xffffffff


	//   ....[4]....
        /*00ec*/ 	.word	0xffffffff


	//   ....[5]....
        /*00f0*/ 	.word	0xffffffff


	//   ....[6]....
        /*00f4*/ 	.word	0xffffffff


	//   ....[7]....
        /*00f8*/ 	.word	0xffffffff


	//   ....[8]....
        /*00fc*/ 	.word	0xffffffff


	//   ....[9]....
        /*0100*/ 	.word	0xffffffff


	//   ....[10]....
        /*0104*/ 	.word	0xffffffff


	//   ....[11]....
        /*0108*/ 	.word	0xffffffff


	//   ....[12]....
        /*010c*/ 	.word	0xffffffff


	//   ....[13]....
        /*0110*/ 	.word	0xffffffff


	//   ....[14]....
        /*0114*/ 	.word	0x05000010


	//   ....[15]....
        /*0118*/ 	.word	0x0500000f


	//   ....[16]....
        /*011c*/ 	.word	0x05000011


	//   ....[17]....
        /*0120*/ 	.word	0x05000012


	//   ....[18]....
        /*0124*/ 	.word	0x05000014


	//   ....[19]....
        /*0128*/ 	.word	0x05000013


	//   ....[20]....
        /*012c*/ 	.word	0x05000015


	//   ....[21]....
        /*0130*/ 	.word	0x0500000a


	//   ....[22]....
        /*0134*/ 	.word	0x05000011


	//   ....[23]....
        /*0138*/ 	.word	0x05000011


	//   ....[24]....
        /*013c*/ 	.word	0x05000011


	//   ....[25]....
        /*0140*/ 	.word	0x05000011


	//   ....[26]....
        /*0144*/ 	.word	0x05000011


	//   ....[27]....
        /*0148*/ 	.word	0x05000011


	//   ....[28]....
        /*014c*/ 	.word	0x05000011


	//   ....[29]....
        /*0150*/ 	.word	0x05000011


	//----- nvinfo : EIATTR_COOP_GROUP_INSTR_OFFSETS
	.align		4
.L_1001:
        /*0154*/ 	.byte	0x04, 0x28
        /*0156*/ 	.short	(.L_1003 - .L_1002)


	//   ....[0]....
.L_1002:
        /*0158*/ 	.word	0x00001410


	//   ....[1]....
        /*015c*/ 	.word	0x00001430


	//   ....[2]....
        /*0160*/ 	.word	0x00001470


	//   ....[3]....
        /*0164*/ 	.word	0x00001490


	//   ....[4]....
        /*0168*/ 	.word	0x00001950


	//   ....[5]....
        /*016c*/ 	.word	0x00001960


	//   ....[6]....
        /*0170*/ 	.word	0x00001990


	//   ....[7]....
        /*0174*/ 	.word	0x000019a0


	//   ....[8]....
        /*0178*/ 	.word	0x000019d0


	//   ....[9]....
        /*017c*/ 	.word	0x000019e0


	//   ....[10]....
        /*0180*/ 	.word	0x00001a10


	//   ....[11]....
        /*0184*/ 	.word	0x00001a20


	//   ....[12]....
        /*0188*/ 	.word	0x00001a60


	//   ....[13]....
        /*018c*/ 	.word	0x00001a80


	//   ....[14]....
        /*0190*/ 	.word	0x00002820


	//   ....[15]....
        /*0194*/ 	.word	0x00002850


	//   ....[16]....
        /*0198*/ 	.word	0x00002890


	//   ....[17]....
        /*019c*/ 	.word	0x000028b0


	//   ....[18]....
        /*01a0*/ 	.word	0x000028e0


	//   ....[19]....
        /*01a4*/ 	.word	0x000028f0


	//   ....[20]....
        /*01a8*/ 	.word	0x00002920


	//   ....[21]....
        /*01ac*/ 	.word	0x00002930


	//   ....[22]....
        /*01b0*/ 	.word	0x00002af0


	//   ....[23]....
        /*01b4*/ 	.word	0x00002b80


	//   ....[24]....
        /*01b8*/ 	.word	0x00002bf0


	//   ....[25]....
        /*01bc*/ 	.word	0x00002c50


	//   ....[26]....
        /*01c0*/ 	.word	0x00002cc0


	//   ....[27]....
        /*01c4*/ 	.word	0x00002d20


	//   ....[28]....
        /*01c8*/ 	.word	0x00002d90


	//   ....[29]....
        /*01cc*/ 	.word	0x00002df0


	//----- nvinfo : EIATTR_VRC_CTA_INIT_COUNT
	.align		4
.L_1003:
        /*01d0*/ 	.byte	0x02, 0x4a
	.zero		1
	.zero		1


	//----- nvinfo : EIATTR_EXIT_INSTR_OFFSETS
	.align		4
        /*01d4*/ 	.byte	0x04, 0x1c
        /*01d6*/ 	.short	(.L_1005 - .L_1004)


	//   ....[0]....
.L_1004:
        /*01d8*/ 	.word	0x00001ca0


	//   ....[1]....
        /*01dc*/ 	.word	0x00002a80


	//----- nvinfo : EIATTR_MAX_THREADS
	.align		4
.L_1005:
        /*01e0*/ 	.byte	0x04, 0x05
        /*01e2*/ 	.short	(.L_1007 - .L_1006)
.L_1006:
        /*01e4*/ 	.word	0x00000140
        /*01e8*/ 	.word	0x00000001
        /*01ec*/ 	.word	0x00000001


	//----- nvinfo : EIATTR_CRS_STACK_SIZE
	.align		4
.L_1007:
        /*01f0*/ 	.byte	0x04, 0x1e
        /*01f2*/ 	.short	(.L_1009 - .L_1008)
.L_1008:
        /*01f4*/ 	.word	0x00000000


	//----- nvinfo : EIATTR_CBANK_PARAM_SIZE
	.align		4
.L_1009:
        /*01f8*/ 	.byte	0x03, 0x19
        /*01fa*/ 	.short	0x0060


	//----- nvinfo : EIATTR_PARAM_CBANK
	.align		4
        /*01fc*/ 	.byte	0x04, 0x0a
        /*01fe*/ 	.short	(.L_1011 - .L_1010)
	.align		4
.L_1010:
        /*0200*/ 	.word	index@(.nv.constant0._ZN13group_norm_v218gn_bwd_cuda_kernelI6__halfLi320ELi3ELi16ELi40ELi256ELb1ELb1ELi4ELi320ELi320ELi4ELb1ELi4ELb0ELb0ELNS_15WgradSyncMethodE3ENS_16CompileConditionILi1000EEEEEvPT_S6_S6_PKS5_S8_S8_S8_PKfflPfPj)
        /*0204*/ 	.short	0x0380
        /*0206*/ 	.short	0x0060


	//----- nvinfo : EIATTR_SW_WAR
	.align		4
.L_1011:
        /*0208*/ 	.byte	0x04, 0x36
        /*020a*/ 	.short	(.L_1013 - .L_1012)
.L_1012:
        /*020c*/ 	.word	0x00000008
.L_1013:


//--------------------- .nv.info._ZN13group_norm_v218gn_bwd_cuda_kernelI6__halfLi320ELi1ELi16ELi40ELi256ELb1ELb1ELi8ELi320ELi320ELi4ELb1ELi4ELb0ELb0ELNS_15WgradSyncMethodE3ENS_16CompileConditionILi1000EEEEEvPT_S6_S6_PKS5_S8_S8_S8_PKfflPfPj --------------------------
	.section	.nv.info._ZN13group_norm_v218gn_bwd_cuda_kernelI6__halfLi320ELi1ELi16ELi40ELi256ELb1ELb1ELi8ELi320ELi320ELi4ELb1ELi4ELb0ELb0ELNS_15WgradSyncMethodE3ENS_16CompileConditionILi1000EEEEEvPT_S6_S6_PKS5_S8_S8_S8_PKfflPfPj,"",@"SHT_CUDA_INFO"
	.sectionflags	@""
	.align	4


	//----- nvinfo : EIATTR_CUDA_API_VERSION
	.align		4
        /*0000*/ 	.byte	0x04, 0x37
        /*0002*/ 	.short	(.L_1015 - .L_1014)
.L_1014:
        /*0004*/ 	.word	0x00000082


	//----- nvinfo : EIATTR_KPARAM_INFO
	.align		4
.L_1015:
        /*0008*/ 	.byte	0x04, 0x17
        /*000a*/ 	.short	(.L_1017 - .L_1016)
.L_1016:
        /*000c*/ 	.word	0x00000000
        /*0010*/ 	.short	0x000b
        /*0012*/ 	.short	0x0058
        /*0014*/ 	.byte	0x00, 0xf5, 0x21, 0x00


	//----- nvinfo : EIATTR_KPARAM_INFO
	.align		4
.L_1017:
        /*0018*/ 	.byte	0x04, 0x17
        /*001a*/ 	.short	(.L_1019 - .L_1018)
.L_1018:
        /*001c*/ 	.word	0x00000000
        /*0020*/ 	.short	0x000a
        /*0022*/ 	.short	0x0050
        /*0024*/ 	.byte	0x00, 0xf5, 0x21, 0x00


	//----- nvinfo : EIATTR_KPARAM_INFO
	.align		4
.L_1019:
        /*0028*/ 	.byte	0x04, 0x17
        /*002a*/ 	.short	(.L_1021 - .L_1020)
.L_1020:
        /*002c*/ 	.word	0x00000000
        /*0030*/ 	.short	0x0009
        /*0032*/ 	.short	0x0048
        /*0034*/ 	.byte	0x00, 0xf0, 0x21, 0x00


	//----- nvinfo : EIATTR_KPARAM_INFO
	.align		4
.L_1021:
        /*0038*/ 	.byte	0x04, 0x17
        /*003a*/ 	.short	(.L_1023 - .L_1022)
.L_1022:
        /*003c*/ 	.word	0x00000000
        /*0040*/ 	.short	0x0008
        /*0042*/ 	.short	0x0040
        /*0044*/ 	.byte	0x00, 0xf0, 0x11, 0x00


	//----- nvinfo : EIATTR_KPARAM_INFO
	.align		4
.L_1023:
        /*0048*/ 	.byte	0x04, 0x17
        /*004a*/ 	.short	(.L_1025 - .L_1024)
.L_1024:
        /*004c*/ 	.word	0x00000000
        /*0050*/ 	.short	0x0007
        /*0052*/ 	.short	0x0038
        /*0054*/ 	.byte	0x00, 0xf5, 0x21, 0x00


	//----- nvinfo : EIATTR_KPARAM_INFO
	.align		4
.L_1025:
        /*0058*/ 	.byte	0x04, 0x17
        /*005a*/ 	.short	(.L_1027 - .L_1026)
.L_1026:
        /*005c*/ 	.word	0x00000000
        /*0060*/ 	.short	0x0006
        /*0062*/ 	.short	0x0030
        /*0064*/ 	.byte	0x00, 0xf5, 0x21, 0x00


	//----- nvinfo : EIATTR_KPARAM_INFO
	.align		4
.L_1027:
        /*0068*/ 	.byte	0x04, 0x17
        /*006a*/ 	.short	(.L_1029 - .L_1028)
.L_1028:
        /*006c*/ 	.word	0x00000000
        /*0070*/ 	.short	0x0005
        /*0072*/ 	.short	0x0028
        /*0074*/ 	.byte	0x00, 0xf5, 0x21, 0x00


	//----- nvinfo : EIATTR_KPARAM_INFO
	.align		4
.L_1029:
        /*0078*/ 	.byte	0x04, 0x17
        /*007a*/ 	.short	(.L_1031 - .L_1030)
.L_1030:
        /*007c*/ 	.word	0x00000000
        /*0080*/ 	.short	0x0004
        /*0082*/ 	.short	0x0020
        /*0084*/ 	.byte	0x00, 0xf5, 0x21, 0x00


	//----- nvinfo : EIATTR_KPARAM_INFO
	.align		4
.L_1031:
        /*0088*/ 	.byte	0x04, 0x17
        /*008a*/ 	.short	(.L_1033 - .L_1032)
.L_1032:
        /*008c*/ 	.word	0x00000000
        /*0090*/ 	.short	0x0003
        /*0092*/ 	.short	0x0018
        /*0094*/ 	.byte	0x00, 0xf5, 0x21, 0x00


	//----- nvinfo : EIATTR_KPARAM_INFO
	.align		4
.L_1033:
        /*0098*/ 	.byte	0x04, 0x17
        /*009a*/ 	.short	(.L_1035 - .L_1034)
.L_1034:
        /*009c*/ 	.word	0x00000000
        /*00a0*/ 	.short	0x0002
        /*00a2*/ 	.short	0x0010
        /*00a4*/ 	.byte	0x00, 0xf5, 0x21, 0x00


	//----- nvinfo : EIATTR_KPARAM_INFO
	.align		4
.L_1035:
        /*00a8*/ 	.byte	0x04, 0x17
        /*00aa*/ 	.short	(.L_1037 - .L_1036)
.L_1036:
        /*00ac*/ 	.word	0x00000000
        /*00b0*/ 	.short	0x0001
        /*00b2*/ 	.short	0x0008
        /*00b4*/ 	.byte	0x00, 0xf5, 0x21, 0x00


	//----- nvinfo : EIATTR_KPARAM_INFO
	.align		4
.L_1037:
        /*00b8*/ 	.byte	0x04, 0x17
        /*00ba*/ 	.short	(.L_1039 - .L_1038)
.L_1038:
        /*00bc*/ 	.word	0x00000000
        /*00c0*/ 	.short	0x0000
        /*00c2*/ 	.short	0x0000
        /*00c4*/ 	.byte	0x00, 0xf5, 0x21, 0x00


	//----- nvinfo : EIATTR_SPARSE_MMA_MASK
	.align		4
.L_1039:
        /*00c8*/ 	.byte	0x03, 0x50
        /*00ca*/ 	.short	0x0000


	//----- nvinfo : EIATTR_MAXREG_COUNT
	.align		4
        /*00cc*/ 	.byte	0x03, 0x1b
        /*00ce*/ 	.short	0x00a8


	//----- nvinfo : EIATTR_NUM_BARRIERS
	.align		4
        /*00d0*/ 	.byte	0x02, 0x4c
        /*00d2*/ 	.byte	0x01
	.zero		1


	//----- nvinfo : EIATTR_MERCURY_ISA_VERSION
	.align		4
        /*00d4*/ 	.byte	0x03, 0x5f
        /*00d6*/ 	.short	0x0101


	//----- nvinfo : EIATTR_COOP_GROUP_MASK_REGIDS
	.align		4
        /*00d8*/ 	.byte	0x04, 0x29
        /*00da*/ 	.short	(.L_1041 - .L_1040)


	//   ....[0]....
.L_1040:
        /*00dc*/ 	.word	0xffffffff


	//   ....[1]....
        /*00e0*/ 	.word	0xffffffff


	//   ....[2]....
        /*00e4*/ 	.word	0xffffffff


	//   ....[3]....
        /*00e8*/ 	.word	0xffffffff


	//   ....[4]....
        /*00ec*/ 	.word	0xffffffff


	//   ....[5]....
        /*00f0*/ 	.word	0xffffffff


	//   ....[6]....
        /*00f4*/ 	.word	0xffffffff


	//   ....[7]....
        /*00f8*/ 	.word	0xffffffff


	//   ....[8]....
        /*00fc*/ 	.word	0xffffffff


	//   ....[9]....
        /*0100*/ 	.word	0xffffffff


	//   ....[10]....
        /*0104*/ 	.word	0xffffffff


	//   ....[11]....
        /*0108*/ 	.word	0xffffffff


	//   ....[12]....
        /*010c*/ 	.word	0xffffffff


	//   ....[13]....
        /*0110*/ 	.word	0xffffffff


	//   ....[14]....
        /*0114*/ 	.word	0x0500001d


	//   ....[15]....
        /*0118*/ 	.word	0x0500001e


	//   ....[16]....
        /*011c*/ 	.word	0x05000020


	//   ....[17]....
        /*0120*/ 	.word	0x0500001f


	//   ....[18]....
        /*0124*/ 	.word	0x05000021


	//   ....[19]....
        /*0128*/ 	.word	0x05000022


	//   ....[20]....
        /*012c*/ 	.word	0x05000024


	//   ....[21]....
        /*0130*/ 	.word	0x0500000f


	//   ....[22]....
        /*0134*/ 	.word	0x0500001f


	//   ....[23]....
        /*0138*/ 	.word	0x0500001f


	//   ....[24]....
        /*013c*/ 	.word	0x0500001f


	//   ....[25]....
        /*0140*/ 	.word	0x0500001f


	//   ....[26]....
        /*0144*/ 	.word	0x0500001f


	//   ....[27]....
        /*0148*/ 	.word	0x0500001f


	//   ....[28]....
        /*014c*/ 	.word	0x0500001f


	//   ....[29]....
        /*0150*/ 	.word	0x0500001f


	//----- nvinfo : EIATTR_COOP_GROUP_INSTR_OFFSETS
	.align		4
.L_1041:
        /*0154*/ 	.byte	0x04, 0x28
        /*0156*/ 	.short	(.L_1043 - .L_1042)


	//   ....[0]....
.L_1042:
        /*0158*/ 	.word	0x00001960


	//   ....[1]....
        /*015c*/ 	.word	0x00001980


	//   ....[2]....
        /*0160*/ 	.word	0x000019e0


	//   ....[3]....
        /*0164*/ 	.word	0x000019f0


	//   ....[4]....
        /*0168*/ 	.word	0x00001d20


	//   ....[5]....
        /*016c*/ 	.word	0x00001d60


	//   ....[6]....
        /*0170*/ 	.word	0x00001d90


	//   ....[7]....
        /*0174*/ 	.word	0x00001da0


	//   ....[8]....
        /*0178*/ 	.word	0x00001dd0


	//   ....[9]....
        /*017c*/ 	.word	0x00001de0


	//   ....[10]....
        /*0180*/ 	.word	0x00001e10


	//   ....[11]....
        /*0184*/ 	.word	0x00001e20


	//   ....[12]....
        /*0188*/ 	.word	0x00001e50


	//   ....[13]....
        /*018c*/ 	.word	0x00001e60


	//   ....[14]....
        /*0190*/ 	.word	0x00002c90


	//   ....[15]....
        /*0194*/ 	.word	0x00002cc0


	//   ....[16]....
        /*0198*/ 	.word	0x00002d10


	//   ....[17]....
        /*019c*/ 	.word	0x00002d30


	//   ....[18]....
        /*01a0*/ 	.word	0x00002d60


	//   ....[19]....
        /*01a4*/ 	.word	0x00002d70


	//   ....[20]....
        /*01a8*/ 	.word	0x00002da0


	//   ....[21]....
        /*01ac*/ 	.word	0x00002db0


	//   ....[22]....
        /*01b0*/ 	.word	0x00002f80


	//   ....[23]....
        /*01b4*/ 	.word	0x00003010


	//   ....[24]....
        /*01b8*/ 	.word	0x00003080


	//   ....[25]....
        /*01bc*/ 	.word	0x000030e0


	//   ....[26]....
        /*01c0*/ 	.word	0x00003150


	//   ....[27]....
        /*01c4*/ 	.word	0x000031b0


	//   ....[28]....
        /*01c8*/ 	.word	0x00003220


	//   ....[29]....
        /*01cc*/ 	.word	0x00003280


	//----- nvinfo : EIATTR_VRC_CTA_INIT_COUNT
	.align		4
.L_1043:
        /*01d0*/ 	.byte	0x02, 0x4a
	.zero		1
	.zero		1


	//----- nvinfo : EIATTR_EXIT_INSTR_OFFSETS
	.align		4
        /*01d4*/ 	.byte	0x04, 0x1c
        /*01d6*/ 	.short	(.L_1045 - .L_1044)


	//   ....[0]....
.L_1044:
        /*01d8*/ 	.word	0x00002160


	//   ....[1]....
        /*01dc*/ 	.word	0x00002f10


	//----- nvinfo : EIATTR_MAX_THREADS
	.align		4
.L_1045:
        /*01e0*/ 	.byte	0x04, 0x05
        /*01e2*/ 	.short	(.L_1047 - .L_1046)
.L_1046:
        /*01e4*/ 	.word	0x00000140
        /*01e8*/ 	.word	0x00000001
        /*01ec*/ 	.word	0x00000001


	//----- nvinfo : EIATTR_CRS_STACK_SIZE
	.align		4
.L_1047:
        /*01f0*/ 	.byte	0x04, 0x1e
        /*01f2*/ 	.short	(.L_1049 - .L_1048)
.L_1048:
        /*01f4*/ 	.word	0x00000000


	//----- nvinfo : EIATTR_CBANK_PARAM_SIZE
	.align		4
.L_1049:
        /*01f8*/ 	.byte	0x03, 0x19
        /*01fa*/ 	.short	0x0060


	//----- nvinfo : EIATTR_PARAM_CBANK
	.align		4
        /*01fc*/ 	.byte	0x04, 0x0a
        /*01fe*/ 	.short	(.L_1051 - .L_1050)
	.align		4
.L_1050:
        /*0200*/ 	.word	index@(.nv.constant0._ZN13group_norm_v218gn_bwd_cuda_kernelI6__halfLi320ELi1ELi16ELi40ELi256ELb1ELb1ELi8ELi320ELi320ELi4ELb1ELi4ELb0ELb0ELNS_15WgradSyncMethodE3ENS_16CompileConditionILi1000EEEEEvPT_S6_S6_PKS5_S8_S8_S8_PKfflPfPj)
        /*0204*/ 	.short	0x0380
        /*0206*/ 	.short	0x0060


	//----- nvinfo : EIATTR_SW_WAR
	.align		4
.L_1051:
        /*0208*/ 	.byte	0x04, 0x36
        /*020a*/ 	.short	(.L_1053 - .L_1052)
.L_1052:
        /*020c*/ 	.word	0x00000008
.L_1053:


//--------------------- .nv.info._ZN13group_norm_v218gn_bwd_cuda_kernelI6__halfLi320ELi3ELi16ELi40ELi256ELb1ELb1ELi8ELi320ELi320ELi4ELb1ELi10ELb0ELb0ELNS_15WgradSyncMethodE3ENS_16CompileConditionILi1000EEEEEvPT_S6_S6_PKS5_S8_S8_S8_PKfflPfPj --------------------------
	.section	.nv.info._ZN13group_norm_v218gn_bwd_cuda_kernelI6__halfLi320ELi3ELi16ELi40ELi256ELb1ELb1ELi8ELi320ELi320ELi4ELb1ELi10ELb0ELb0ELNS_15WgradSyncMethodE3ENS_16CompileConditionILi1000EEEEEvPT_S6_S6_PKS5_S8_S8_S8_PKfflPfPj,"",@"SHT_CUDA_INFO"
	.sectionflags	@""
	.align	4


	//----- nvinfo : EIATTR_CUDA_API_VERSION
	.align		4
        /*0000*/ 	.byte	0x04, 0x37
        /*0002*/ 	.short	(.L_1055 - .L_1054)
.L_1054:
        /*0004*/ 	.word	0x00000082


	//----- nvinfo : EIATTR_KPARAM_INFO
	.align		4
.L_1055:
        /*0008*/ 	.byte	0x04, 0x17
        /*000a*/ 	.short	(.L_1057 - .L_1056)
.L_1056:
        /*000c*/ 	.word	0x00000000
        /*0010*/ 	.short	0x000b
        /*0012*/ 	.short	0x0058
        /*0014*/ 	.byte	0x00, 0xf5, 0x21, 0x00


	//----- nvinfo : EIATTR_KPARAM_INFO
	.align		4
.L_1057:
        /*0018*/ 	.byte	0x04, 0x17
        /*001a*/ 	.short	(.L_1059 - .L_1058)
.L_1058:
        /*001c*/ 	.word	0x00000000
        /*0020*/ 	.short	0x000a
        /*0022*/ 	.short	0x0050
        /*0024*/ 	.byte	0x00, 0xf5, 0x21, 0x00


	//----- nvinfo : EIATTR_KPARAM_INFO
	.align		4
.L_1059:
        /*0028*/ 	.byte	0x04, 0x17
        /*002a*/ 	.short	(.L_1061 - .L_1060)
.L_1060:
        /*002c*/ 	.word	0x00000000
        /*0030*/ 	.short	0x0009
        /*0032*/ 	.short	0x0048
        /*0034*/ 	.byte	0x00, 0xf0, 0x21, 0x00


	//----- nvinfo : EIATTR_KPARAM_INFO
	.align		4
.L_1061:
        /*0038*/ 	.byte	0x04, 0x17
        /*003a*/ 	.short	(.L_1063 - .L_1062)
.L_1062:
        /*003c*/ 	.word	0x00000000
        /*0040*/ 	.short	0x0008
        /*0042*/ 	.short	0x0040
        /*0044*/ 	.byte	0x00, 0xf0, 0x11, 0x00


	//----- nvinfo : EIATTR_KPARAM_INFO
	.align		4
.L_1063:
        /*0048*/ 	.byte	0x04, 0x17
        /*004a*/ 	.short	(.L_1065 - .L_1064)
.L_1064:
        /*004c*/ 	.word	0x00000000
        /*0050*/ 	.short	0x0007
        /*0052*/ 	.short	0x0038
        /*0054*/ 	.byte	0x00, 0xf5, 0x21, 0x00


	//----- nvinfo : EIATTR_KPARAM_INFO
	.align		4
.L_1065:
        /*0058*/ 	.byte	0x04, 0x17
        /*005a*/ 	.short	(.L_1067 - .L_1066)
.L_1066:
        /*005c*/ 	.word	0x00000000
        /*0060*/ 	.short	0x0006
        /*0062*/ 	.short	0x0030
        /*0064*/ 	.byte	0x00, 0xf5, 0x21, 0x00


	//----- nvinfo : EIATTR_KPARAM_INFO
	.align		4
.L_1067:
        /*0068*/ 	.byte	0x04, 0x17
        /*006a*/ 	.short	(.L_1069 - .L_1068)
.L_1068:
        /*006c*/ 	.word	0x00000000
        /*0070*/ 	.short	0x0005
        /*0072*/ 	.short	0x0028
        /*0074*/ 	.byte	0x00, 0xf5, 0x21, 0x00


	//----- nvinfo : EIATTR_KPARAM_INFO
	.align		4
.L_1069:
        /*0078*/ 	.byte	0x04, 0x17
        /*007a*/ 	.short	(.L_1071 - .L_1070)
.L_1070:
        /*007c*/ 	.word	0x00000000
        /*0080*/ 	.short	0x0004
        /*0082*/ 	.short	0x0020
        /*0084*/ 	.byte	0x00, 0xf5, 0x21, 0x00


	//----- nvinfo : EIATTR_KPARAM_INFO
	.align		4
.L_1071:
        /*0088*/ 	.byte	0x04, 0x17
        /*008a*/ 	.short	(.L_1073 - .L_1072)
.L_1072:
        /*008c*/ 	.word	0x00000000
        /*0090*/ 	.short	0x0003
        /*0092*/ 	.short	0x0018
        /*0094*/ 	.byte	0x00, 0xf5, 0x21, 0x00


	//----- nvinfo : EIATTR_KPARAM_INFO
	.align		4
.L_1073:
        /*0098*/ 	.byte	0x04, 0x17
        /*009a*/ 	.short	(.L_1075 - .L_1074)
.L_1074:
        /*009c*/ 	.word	0x00000000
        /*00a0*/ 	.short	0x0002
        /*00a2*/ 	.short	0x0010
        /*00a4*/ 	.byte	0x00, 0xf5, 0x21, 0x00


	//----- nvinfo : EIATTR_KPARAM_INFO
	.align		4
.L_1075:
        /*00a8*/ 	.byte	0x04, 0x17
        /*00aa*/ 	.short	(.L_1077 - .L_1076)
.L_1076:
        /*00ac*/ 	.word	0x00000000
        /*00b0*/ 	.short	0x0001
        /*00b2*/ 	.short	0x0008
        /*00b4*/ 	.byte	0x00, 0xf5, 0x21, 0x00


	//----- nvinfo : EIATTR_KPARAM_INFO
	.align		4
.L_1077:
        /*00b8*/ 	.byte	0x04, 0x17
        /*00ba*/ 	.short	(.L_1079 - .L_1078)
.L_1078:
        /*00bc*/ 	.word	0x00000000
        /*00c0*/ 	.short	0x0000
        /*00c2*/ 	.short	0x0000
        /*00c4*/ 	.byte	0x00, 0xf5, 0x21, 0x00


	//----- nvinfo : EIATTR_SPARSE_MMA_MASK
	.align		4
.L_1079:
        /*00c8*/ 	.byte	0x03, 0x50
        /*00ca*/ 	.short	0x0000


	//----- nvinfo : EIATTR_MAXREG_COUNT
	.align		4
        /*00cc*/ 	.byte	0x03, 0x1b
        /*00ce*/ 	.short	0x0040


	//----- nvinfo : EIATTR_NUM_BARRIERS
	.align		4
        /*00d0*/ 	.byte	0x02, 0x4c
        /*00d2*/ 	.byte	0x01
	.zero		1


	//----- nvinfo : EIATTR_MERCURY_ISA_VERSION
	.align		4
        /*00d4*/ 	.byte	0x03, 0x5f
        /*00d6*/ 	.short	0x0101


	//----- nvinfo : EIATTR_COOP_GROUP_MASK_REGIDS
	.align		4
        /*00d8*/ 	.byte	0x04, 0x29
        /*00da*/ 	.short	(.L_1081 - .L_1080)


	//   ....[0]....
.L_1080:
        /*00dc*/ 	.word	0xffffffff


	//   ....[1]....
        /*00e0*/ 	.word	0xffffffff


	//   ....[2]....
        /*00e4*/ 	.word	0xffffffff


	//   ....[3]....
        /*00e8*/ 	.word	0xffffffff


	//   ....[4]....
        /*00ec*/ 	.word	0xffffffff


	//   ....[5]....
        /*00f0*/ 	.word	0xffffffff


	//   ....[6]....
        /*00f4*/ 	.word	0xffffffff


	//   ....[7]....
        /*00f8*/ 	.word	0xffffffff


	//   ....[8]....
        /*00fc*/ 	.word	0xffffffff


	//   ....[9]....
        /*0100*/ 	.word	0xffffffff


	//   ....[10]....
        /*0104*/ 	.word	0xffffffff


	//   ....[11]....
        /*0108*/ 	.word	0xffffffff


	//   ....[12]....
        /*010c*/ 	.word	0xffffffff


	//   ....[13]....
        /*0110*/ 	.word	0xffffffff


	//   ....[14]....
        /*0114*/ 	.word	0x05000010


	//   ....[15]....
        /*0118*/ 	.word	0x0500000f


	//   ....[16]....
        /*011c*/ 	.word	0x05000011


	//   ....[17]....
        /*0120*/ 	.word	0x05000012


	//   ....[18]....
        /*0124*/ 	.word	0x05000014


	//   ....[19]....
        /*0128*/ 	.word	0x05000013


	//   ....[20]....
        /*012c*/ 	.word	0x05000015


	//   ....[21]....
        /*0130*/ 	.word	0x0500000a


	//   ....[22]....
        /*0134*/ 	.word	0x05000011


	//   ....[23]....
        /*0138*/ 	.word	0x05000011


	//   ....[24]....
        /*013c*/ 	.word	0x05000011


	//   ....[25]....
        /*0140*/ 	.word	0x05000011


	//   ....[26]....
        /*0144*/ 	.word	0x05000011


	//   ....[27]....
        /*0148*/ 	.word	0x05000011


	//   ....[28]....
        /*014c*/ 	.word	0x05000011


	//   ....[29]....
        /*0150*/ 	.word	0x05000011


	//----- nvinfo : EIATTR_COOP_GROUP_INSTR_OFFSETS
	.align		4
.L_1081:
        /*0154*/ 	.byte	0x04, 0x28
        /*0156*/ 	.short	(.L_1083 - .L_1082)


	//   ....[0]....
.L_1082:
        /*0158*/ 	.word	0x000018b0


	//   ....[1]....
        /*015c*/ 	.word	0x000018e0


	//   ....[2]....
        /*0160*/ 	.word	0x00001910


	//   ....[3]....
        /*0164*/ 	.word	0x00001920


	//   ....[4]....
        /*0168*/ 	.word	0x00001dd0


	//   ....[5]....
        /*016c*/ 	.word	0x00001de0


	//   ....[6]....
        /*0170*/ 	.word	0x00001e10


	//   ....[7]....
        /*0174*/ 	.word	0x00001e20


	//   ....[8]....
        /*0178*/ 	.word	0x00001e50


	//   ....[9]....
        /*017c*/ 	.word	0x00001e60


	//   ....[10]....
        /*0180*/ 	.word	0x00001e90


	//   ....[11]....
        /*0184*/ 	.word	0x00001ea0


	//   ....[12]....
        /*0188*/ 	.word	0x00001ed0


	//   ....[13]....
        /*018c*/ 	.word	0x00001ee0


	//   ....[14]....
        /*0190*/ 	.word	0x00002da0


	//   ....[15]....
        /*0194*/ 	.word	0x00002dd0


	//   ....[16]....
        /*0198*/ 	.word	0x00002e20


	//   ....[17]....
        /*019c*/ 	.word	0x00002e40


	//   ....[18]....
        /*01a0*/ 	.word	0x00002e70


	//   ....[19]....
        /*01a4*/ 	.word	0x00002e80


	//   ....[20]....
        /*01a8*/ 	.word	0x00002eb0


	//   ....[21]....
        /*01ac*/ 	.word	0x00002ec0


	//   ....[22]....
        /*01b0*/ 	.word	0x00003080


	//   ....[23]....
        /*01b4*/ 	.word	0x00003110


	//   ....[24]....
        /*01b8*/ 	.word	0x00003180


	//   ....[25]....
        /*01bc*/ 	.word	0x000031e0


	//   ....[26]....
        /*01c0*/ 	.word	0x00003250


	//   ....[27]....
        /*01c4*/ 	.word	0x000032b0


	//   ....[28]....
        /*01c8*/ 	.word	0x00003320


	//   ....[29]....
        /*01cc*/ 	.word	0x00003380


	//----- nvinfo : EIATTR_VRC_CTA_INIT_COUNT
	.align		4
.L_1083:
        /*01d0*/ 	.byte	0x02, 0x4a
	.zero		1
	.zero		1


	//----- nvinfo : EIATTR_EXIT_INSTR_OFFSETS
	.align		4
        /*01d4*/ 	.byte	0x04, 0x1c
        /*01d6*/ 	.short	(.L_1085 - .L_1084)


	//   ....[0]....
.L_1084:
        /*01d8*/ 	.word	0x00002230


	//   ....[1]....
        /*01dc*/ 	.word	0x00003010


	//----- nvinfo : EIATTR_MAX_THREADS
	.align		4
.L_1085:
        /*01e0*/ 	.byte	0x04, 0x05
        /*01e2*/ 	.short	(.L_1087 - .L_1086)
.L_1086:
        /*01e4*/ 	.word	0x00000140
        /*01e8*/ 	.word	0x00000001
        /*01ec*/ 	.word	0x00000001


	//----- nvinfo : EIATTR_CRS_STACK_SIZE
	.align		4
.L_1087:
        /*01f0*/ 	.byte	0x04, 0x1e
        /*01f2*/ 	.short	(.L_1089 - .L_1088)
.L_1088:
        /*01f4*/ 	.word	0x00000000


	//----- nvinfo : EIATTR_CBANK_PARAM_SIZE
	.align		4
.L_1089:
        /*01f8*/ 	.byte	0x03, 0x19
        /*01fa*/ 	.short	0x0060


	//----- nvinfo : EIATTR_PARAM_CBANK
	.align		4
        /*01fc*/ 	.byte	0x04, 0x0a
        /*01fe*/ 	.short	(.L_1091 - .L_1090)
	.align		4
.L_1090:
        /*0200*/ 	.word	index@(.nv.constant0._ZN13group_norm_v218gn_bwd_cuda_kernelI6__halfLi320ELi3ELi16ELi40ELi256ELb1ELb1ELi8ELi320ELi320ELi4ELb1ELi10ELb0ELb0ELNS_15WgradSyncMethodE3ENS_16CompileConditionILi1000EEEEEvPT_S6_S6_PKS5_S8_S8_S8_PKfflPfPj)
        /*0204*/ 	.short	0x0380
        /*0206*/ 	.short	0x0060


	//----- nvinfo : EIATTR_SW_WAR
	.align		4
.L_1091:
        /*0208*/ 	.byte	0x04, 0x36
        /*020a*/ 	.short	(.L_1093 - .L_1092)
.L_1092:
        /*020c*/ 	.word	0x00000008
.L_1093:


//--------------------- .nv.info._ZN13group_norm_v218gn_bwd_cuda_kernelI6__halfLi320ELi1ELi16ELi40ELi256ELb1ELb1ELi16ELi320ELi320ELi4ELb1ELi8ELb0ELb0ELNS_15WgradSyncMethodE3ENS_16CompileConditionILi1000EEEEEvPT_S6_S6_PKS5_S8_S8_S8_PKfflPfPj --------------------------
	.section	.nv.info._ZN13group_norm_v218gn_bwd_cuda_kernelI6__halfLi320ELi1ELi16ELi40ELi256ELb1ELb1ELi16ELi320ELi320ELi4ELb1ELi8ELb0ELb0ELNS_15WgradSyncMethodE3ENS_16CompileConditionILi1000EEEEEvPT_S6_S6_PKS5_S8_S8_S8_PKfflPfPj,"",@"SHT_CUDA_INFO"
	.sectionflags	@""
	.align	4


	//----- nvinfo : EIATTR_CUDA_API_VERSION
	.align		4
        /*0000*/ 	.byte	0x04, 0x37
        /*0002*/ 	.short	(.L_1095 - .L_1094)
.L_1094:
        /*0004*/ 	.word	0x00000082


	//----- nvinfo : EIATTR_KPARAM_INFO
	.align		4
.L_1095:
        /*0008*/ 	.byte	0x04, 0x17
        /*000a*/ 	.short	(.L_1097 - .L_1096)
.L_1096:
        /*000c*/ 	.word	0x00000000
        /*0010*/ 	.short	0x000b
        /*0012*/ 	.short	0x0058
        /*0014*/ 	.byte	0x00, 0xf5, 0x21, 0x00


	//----- nvinfo : EIATTR_KPARAM_INFO
	.align		4
.L_1097:
        /*0018*/ 	.byte	0x04, 0x17
        /*001a*/ 	.short	(.L_1099 - .L_1098)
.L_1098:
        /*001c*/ 	.word	0x00000000
        /*0020*/ 	.short	0x000a
        /*0022*/ 	.short	0x0050
        /*0024*/ 	.byte	0x00, 0xf5, 0x21, 0x00


	//----- nvinfo : EIATTR_KPARAM_INFO
	.align		4
.L_1099:
        /*0028*/ 	.byte	0x04, 0x17
        /*002a*/ 	.short	(.L_1101 - .L_1100)
.L_1100:
        /*002c*/ 	.word	0x00000000
        /*0030*/ 	.short	0x0009
        /*0032*/ 	.short	0x0048
        /*0034*/ 	.byte	0x00, 0xf0, 0x21, 0x00


	//----- nvinfo : EIATTR_KPARAM_INFO
	.align		4
.L_1101:
        /*0038*/ 	.byte	0x04, 0x17
        /*003a*/ 	.short	(.L_1103 - .L_1102)
.L_1102:
        /*003c*/ 	.word	0x00000000
        /*0040*/ 	.short	0x0008
        /*0042*/ 	.short	0x0040
        /*0044*/ 	.byte	0x00, 0xf0, 0x11, 0x00


	//----- nvinfo : EIATTR_KPARAM_INFO
	.align		4
.L_1103:
        /*0048*/ 	.byte	0x04, 0x17
        /*004a*/ 	.short	(.L_1105 - .L_1104)
.L_1104:
        /*004c*/ 	.word	0x00000000
        /*0050*/ 	.short	0x0007
        /*0052*/ 	.short	0x0038
        /*0054*/ 	.byte	0x00, 0xf5, 0x21, 0x00


	//----- nvinfo : EIATTR_KPARAM_INFO
	.align		4
.L_1105:
        /*0058*/ 	.byte	0x04, 0x17
        /*005a*/ 	.short	(.L_1107 - .L_1106)
.L_1106:
        /*005c*/ 	.word	0x00000000
        /*0060*/ 	.short	0x0006
        /*0062*/ 	.short	0x0030
        /*0064*/ 	.byte	0x00, 0xf5, 0x21, 0x00


	//----- nvinfo : EIATTR_KPARAM_INFO
	.align		4
.L_1107:
        /*0068*/ 	.byte	0x04, 0x17
        /*006a*/ 	.short	(.L_1109 - .L_1108)
.L_1108:
        /*006c*/ 	.word	0x00000000
        /*0070*/ 	.short	0x0005
        /*0072*/ 	.short	0x0028
        /*0074*/ 	.byte	0x00, 0xf5, 0x21, 0x00


	//----- nvinfo : EIATTR_KPARAM_INFO
	.align		4
.L_1109:
        /*0078*/ 	.byte	0x04, 0x17
        /*007a*/ 	.short	(.L_1111 - .L_1110)
.L_1110:
        /*007c*/ 	.word	0x00000000
        /*0080*/ 	.short	0x0004
        /*0082*/ 	.short	0x0020
        /*0084*/ 	.byte	0x00, 0xf5, 0x21, 0x00


	//----- nvinfo : EIATTR_KPARAM_INFO
	.align		4
.L_1111:
        /*0088*/ 	.byte	0x04, 0x17
        /*008a*/ 	.short	(.L_1113 - .L_1112)
.L_1112:
        /*008c*/ 	.word	0x00000000
        /*0090*/ 	.short	0x0003
        /*0092*/ 	.short	0x0018
        /*0094*/ 	.byte	0x00, 0xf5, 0x21, 0x00


	//----- nvinfo : EIATTR_KPARAM_INFO
	.align		4
.L_1113:
        /*0098*/ 	.byte	0x04, 0x17
        /*009a*/ 	.short	(.L_1115 - .L_1114)
.L_1114:
        /*009c*/ 	.word	0x00000000
        /*00a0*/ 	.short	0x0002
        /*00a2*/ 	.short	0x0010
        /*00a4*/ 	.byte	0x00, 0xf5, 0x21, 0x00


	//----- nvinfo : EIATTR_KPARAM_INFO
	.align		4
.L_1115:
        /*00a8*/ 	.byte	0x04, 0x17
        /*00aa*/ 	.short	(.L_1117 - .L_1116)
.L_1116:
        /*00ac*/ 	.word	0x00000000
        /*00b0*/ 	.short	0x0001
        /*00b2*/ 	.short	0x0008
        /*00b4*/ 	.byte	0x00, 0xf5, 0x21, 0x00


	//----- nvinfo : EIATTR_KPARAM_INFO
	.align		4
.L_1117:
        /*00b8*/ 	.byte	0x04, 0x17
        /*00ba*/ 	.short	(.L_1119 - .L_1118)
.L_1118:
        /*00bc*/ 	.word	0x00000000
        /*00c0*/ 	.short	0x0000
        /*00c2*/ 	.short	0x0000
        /*00c4*/ 	.byte	0x00, 0xf5, 0x21, 0x00


	//----- nvinfo : EIATTR_SPARSE_MMA_MASK
	.align		4
.L_1119:
        /*00c8*/ 	.byte	0x03, 0x50
        /*00ca*/ 	.short	0x0000


	//----- nvinfo : EIATTR_MAXREG_COUNT
	.align		4
        /*00cc*/ 	.byte	0x03, 0x1b
        /*00ce*/ 	.short	0x00a8


	//----- nvinfo : EIATTR_NUM_BARRIERS
	.align		4
        /*00d0*/ 	.byte	0x02, 0x4c
        /*00d2*/ 	.byte	0x01
	.zero		1


	//----- nvinfo : EIATTR_MERCURY_ISA_VERSION
	.align		4
        /*00d4*/ 	.byte	0x03, 0x5f
        /*00d6*/ 	.short	0x0101


	//----- nvinfo : EIATTR_COOP_GROUP_MASK_REGIDS
	.align		4
        /*00d8*/ 	.byte	0x04, 0x29
        /*00da*/ 	.short	(.L_1121 - .L_1120)


	//   ....[0]....
.L_1120:
        /*00dc*/ 	.word	0xffffffff


	//   ....[1]....
        /*00e0*/ 	.word	0xffffffff


	//   ....[2]....
        /*00e4*/ 	.word	0xffffffff


	//   ....[3]....
        /*00e8*/ 	.word	0xffffffff


	//   ....[4]....
        /*00ec*/ 	.word	0xffffffff


	//   ....[5]....
        /*00f0*/ 	.word	0xffffffff


	//   ....[6]....
        /*00f4*/ 	.word	0xffffffff


	//   ....[7]....
        /*00f8*/ 	.word	0xffffffff


	//   ....[8]....
        /*00fc*/ 	.word	0xffffffff


	//   ....[9]....
        /*0100*/ 	.word	0xffffffff


	//   ....[10]....
        /*0104*/ 	.word	0xffffffff


	//   ....[11]....
        /*0108*/ 	.word	0xffffffff


	//   ....[12]....
        /*010c*/ 	.word	0x0500001d


	//   ....[13]....
        /*0110*/ 	.word	0x0500001e


	//   ....[14]....
        /*0114*/ 	.word	0x05000020


	//   ....[15]....
        /*0118*/ 	.word	0x0500001f


	//   ....[16]....
        /*011c*/ 	.word	0x05000021


	//   ....[17]....
        /*0120*/ 	.word	0x05000022


	//   ....[18]....
        /*0124*/ 	.word	0x05000024


	//   ....[19]....
        /*0128*/ 	.word	0x05000017


	//   ....[20]....
        /*012c*/ 	.word	0x0500001f


	//   ....[21]....
        /*0130*/ 	.word	0x0500001f


	//   ....[22]....
        /*0134*/ 	.word	0x0500001f


	//   ....[23]....
        /*0138*/ 	.word	0x0500001f


	//   ....[24]....
        /*013c*/ 	.word	0x0500001f


	//   ....[25]....
        /*0140*/ 	.word	0x0500001f


	//   ....[26]....
        /*0144*/ 	.word	0x0500001f


	//   ....[27]....
        /*0148*/ 	.word	0x0500001f


	//----- nvinfo : EIATTR_COOP_GROUP_INSTR_OFFSETS
	.align		4
.L_1121:
        /*014c*/ 	.byte	0x04, 0x28
        /*014e*/ 	.short	(.L_1123 - .L_1122)


	//   ....[0]....
.L_1122:
        /*0150*/ 	.word	0x00002290


	//   ....[1]....
        /*0154*/ 	.word	0x000022b0


	//   ....[2]....
        /*0158*/ 	.word	0x000022f0


	//   ....[3]....
        /*015c*/ 	.word	0x00002310


	//   ....[4]....
        /*0160*/ 	.word	0x00002650


	//   ....[5]....
        /*0164*/ 	.word	0x00002690


	//   ....[6]....
        /*0168*/ 	.word	0x000026c0


	//   ....[7]....
        /*016c*/ 	.word	0x000026d0


	//   ....[8]....
        /*0170*/ 	.word	0x00002700


	//   ....[9]....
        /*0174*/ 	.word	0x00002710


	//   ....[10]....
        /*0178*/ 	.word	0x00002740


	//   ....[11]....
        /*017c*/ 	.word	0x00002750


	//   ....[12]....
        /*0180*/ 	.word	0x00003770


	//   ....[13]....
        /*0184*/ 	.word	0x000037a0


	//   ....[14]....
        /*0188*/ 	.word	0x000037f0


	//   ....[15]....
        /*018c*/ 	.word	0x00003810


	//   ....[16]....
        /*0190*/ 	.word	0x00003840


	//   ....[17]....
        /*0194*/ 	.word	0x00003850


	//   ....[18]....
        /*0198*/ 	.word	0x00003880


	//   ....[19]....
        /*019c*/ 	.word	0x00003890


	//   ....[20]....
        /*01a0*/ 	.word	0x00003a60


	//   ....[21]....
        /*01a4*/ 	.word	0x00003af0


	//   ....[22]....
        /*01a8*/ 	.word	0x00003b60


	//   ....[23]....
        /*01ac*/ 	.word	0x00003bc0


	//   ....[24]....
        /*01b0*/ 	.word	0x00003c30


	//   ....[25]....
        /*01b4*/ 	.word	0x00003c90


	//   ....[26]....
        /*01b8*/ 	.word	0x00003d00


	//   ....[27]....
        /*01bc*/ 	.word	0x00003d60


	//----- nvinfo : EIATTR_VRC_CTA_INIT_COUNT
	.align		4
.L_1123:
        /*01c0*/ 	.byte	0x02, 0x4a
	.zero		1
	.zero		1


	//----- nvinfo : EIATTR_EXIT_INSTR_OFFSETS
	.align		4
        /*01c4*/ 	.byte	0x04, 0x1c
        /*01c6*/ 	.short	(.L_1125 - .L_1124)


	//   ....[0]....
.L_1124:
        /*01c8*/ 	.word	0x00002c30


	//   ....[1]....
        /*01cc*/ 	.word	0x000039f0


	//----- nvinfo : EIATTR_MAX_THREADS
	.align		4
.L_1125:
        /*01d0*/ 	.byte	0x04, 0x05
        /*01d2*/ 	.short	(.L_1127 - .L_1126)
.L_1126:
        /*01d4*/ 	.word	0x00000140
        /*01d8*/ 	.word	0x00000001
        /*01dc*/ 	.word	0x00000001


	//----- nvinfo : EIATTR_CRS_STACK_SIZE
	.align		4
.L_1127:
        /*01e0*/ 	.byte	0x04, 0x1e
        /*01e2*/ 	.short	(.L_1129 - .L_1128)
.L_1128:
        /*01e4*/ 	.word	0x00000000


	//----- nvinfo : EIATTR_CBANK_PARAM_SIZE
	.align		4
.L_1129:
        /*01e8*/ 	.byte	0x03, 0x19
        /*01ea*/ 	.short	0x0060


	//----- nvinfo : EIATTR_PARAM_CBANK
	.align		4
        /*01ec*/ 	.byte	0x04, 0x0a
        /*01ee*/ 	.short	(.L_1131 - .L_1130)
	.align		4
.L_1130:
        /*01f0*/ 	.word	index@(.nv.constant0._ZN13group_norm_v218gn_bwd_cuda_kernelI6__halfLi320ELi1ELi16ELi40ELi256ELb1ELb1ELi16ELi320ELi320ELi4ELb1ELi8ELb0ELb0ELNS_15WgradSyncMethodE3ENS_16CompileConditionILi1000EEEEEvPT_S6_S6_PKS5_S8_S8_S8_PKfflPfPj)
        /*01f4*/ 	.short	0x0380
        /*01f6*/ 	.short	0x0060


	//----- nvinfo : EIATTR_SW_WAR
	.align		4
.L_1131:
        /*01f8*/ 	.byte	0x04, 0x36
        /*01fa*/ 	.short	(.L_1133 - .L_1132)
.L_1132:
        /*01fc*/ 	.word	0x00000008
.L_1133:


//--------------------- .nv.info._ZN13group_norm_v218gn_bwd_cuda_kernelI6__halfLi320ELi3ELi16ELi40ELi256ELb1ELb1ELi16ELi320ELi320ELi4ELb1ELi20ELb0ELb0ELNS_15WgradSyncMethodE3ENS_16CompileConditionILi1000EEEEEvPT_S6_S6_PKS5_S8_S8_S8_PKfflPfPj --------------------------
	.section	.nv.info._ZN13group_norm_v218gn_bwd_cuda_kernelI6__halfLi320ELi3ELi16ELi40ELi256ELb1ELb1ELi16ELi320ELi320ELi4ELb1ELi20ELb0ELb0ELNS_15WgradSyncMethodE3ENS_16CompileConditionILi1000EEEEEvPT_S6_S6_PKS5_S8_S8_S8_PKfflPfPj,"",@"SHT_CUDA_INFO"
	.sectionflags	@""
	.align	4


	//----- nvinfo : EIATTR_CUDA_API_VERSION
	.align		4
        /*0000*/ 	.byte	0x04, 0x37
        /*0002*/ 	.short	(.L_1135 - .L_1134)
.L_1134:
        /*0004*/ 	.word	0x00000082


	//----- nvinfo : EIATTR_KPARAM_INFO
	.align		4
.L_1135:
        /*0008*/ 	.byte	0x04, 0x17
        /*000a*/ 	.short	(.L_1137 - .L_1136)
.L_1136:
        /*000c*/ 	.word	0x00000000
        /*0010*/ 	.short	0x000b
        /*0012*/ 	.short	0x0058
        /*0014*/ 	.byte	0x00, 0xf5, 0x21, 0x00


	//----- nvinfo : EIATTR_KPARAM_INFO
	.align		4
.L_1137:
        /*0018*/ 	.byte	0x04, 0x17
        /*001a*/ 	.short	(.L_1139 - .L_1138)
.L_1138:
        /*001c*/ 	.word	0x00000000
        /*0020*/ 	.short	0x000a
        /*0022*/ 	.short	0x0050
        /*0024*/ 	.byte	0x00, 0xf5, 0x21, 0x00


	//----- nvinfo : EIATTR_KPARAM_INFO
	.align		4
.L_1139:
        /*0028*/ 	.byte	0x04, 0x17
        /*002a*/ 	.short	(.L_1141 - .L_1140)
.L_1140:
        /*002c*/ 	.word	0x00000000
        /*0030*/ 	.short	0x0009
        /*0032*/ 	.short	0x0048
        /*0034*/ 	.byte	0x00, 0xf0, 0x21, 0x00


	//----- nvinfo : EIATTR_KPARAM_INFO
	.align		4
.L_1141:
        /*0038*/ 	.byte	0x04, 0x17
        /*003a*/ 	.short	(.L_1143 - .L_1142)
.L_1142:
        /*003c*/ 	.word	0x00000000
        /*0040*/ 	.short	0x0008
        /*0042*/ 	.short	0x0040
        /*0044*/ 	.byte	0x00, 0xf0, 0x11, 0x00


	//----- nvinfo : EIATTR_KPARAM_INFO
	.align		4
.L_1143:
        /*0048*/ 	.byte	0x04, 0x17
        /*004a*/ 	.short	(.L_1145 - .L_1144)
.L_1144:
        /*004c*/ 	.word	0x00000000
        /*0050*/ 	.short	0x0007
        /*0052*/ 	.short	0x0038
        /*0054*/ 	.byte	0x00, 0xf5, 0x21, 0x00


	//----- nvinfo : EIATTR_KPARAM_INFO
	.align		4
.L_1145:
        /*0058*/ 	.byte	0x04, 0x17
        /*005a*/ 	.short	(.L_1147 - .L_1146)
.L_1146:
        /*005c*/ 	.word	0x00000000
        /*0060*/ 	.short	0x0006
        /*0062*/ 	.short	0x0030
        /*0064*/ 	.byte	0x00, 0xf5, 0x21, 0x00


	//----- nvinfo : EIATTR_KPARAM_INFO
	.align		4
.L_1147:
        /*0068*/ 	.byte	0x04, 0x17
        /*006a*/ 	.short	(.L_1149 - .L_1148)
.L_1148:
        /*006c*/ 	.word	0x00000000
        /*0070*/ 	.short	0x0005
        /*0072*/ 	.short	0x0028
        /*0074*/ 	.byte	0x00, 0xf5, 0x21, 0x00


	//----- nvinfo : EIATTR_KPARAM_INFO
	.align		4
.L_1149:
        /*0078*/ 	.byte	0x04, 0x17
        /*007a*/ 	.short	(.L_1151 - .L_1150)
.L_1150:
        /*007c*/ 	.word	0x00000000
        /*0080*/ 	.short	0x0004
        /*0082*/ 	.short	0x0020
        /*0084*/ 	.byte	0x00, 0xf5, 0x21, 0x00


	//----- nvinfo : EIATTR_KPARAM_INFO
	.align		4
.L_1151:
        /*0088*/ 	.byte	0x04, 0x17
        /*008a*/ 	.short	(.L_1153 - .L_1152)
.L_1152:
        /*008c*/ 	.word	0x00000000
        /*0090*/ 	.short	0x0003
        /*0092*/ 	.short	0x0018
        /*0094*/ 	.byte	0x00, 0xf5, 0x21, 0x00


	//----- nvinfo : EIATTR_KPARAM_INFO
	.align		4
.L_1153:
        /*0098*/ 	.byte	0x04, 0x17
        /*009a*/ 	.short	(.L_1155 - .L_1154)
.L_1154:
        /*009c*/ 	.word	0x00000000
        /*00a0*/ 	.short	0x0002
        /*00a2*/ 	.short	0x0010
        /*00a4*/ 	.byte	0x00, 0xf5, 0x21, 0x00


	//----- nvinfo : EIATTR_KPARAM_INFO
	.align		4
.L_1155:
        /*00a8*/ 	.byte	0x04, 0x17
        /*00aa*/ 	.short	(.L_1157 - .L_1156)
.L_1156:
        /*00ac*/ 	.word	0x00000000
        /*00b0*/ 	.short	0x0001
        /*00b2*/ 	.short	0x0008
        /*00b4*/ 	.byte	0x00, 0xf5, 0x21, 0x00


	//----- nvinfo : EIATTR_KPARAM_INFO
	.align		4
.L_1157:
        /*00b8*/ 	.byte	0x04, 0x17
        /*00ba*/ 	.short	(.L_1159 - .L_1158)
.L_1158:
        /*00bc*/ 	.word	0x00000000
        /*00c0*/ 	.short	0x0000
        /*00c2*/ 	.short	0x0000
        /*00c4*/ 	.byte	0x00, 0xf5, 0x21, 0x00


	//----- nvinfo : EIATTR_SPARSE_MMA_MASK
	.align		4
.L_1159:
        /*00c8*/ 	.byte	0x03, 0x50
        /*00ca*/ 	.short	0x0000


	//----- nvinfo : EIATTR_MAXREG_COUNT
	.align		4
        /*00cc*/ 	.byte	0x03, 0x1b
        /*00ce*/ 	.short	0x0040


	//----- nvinfo : EIATTR_NUM_BARRIERS
	.align		4
        /*00d0*/ 	.byte	0x02, 0x4c
        /*00d2*/ 	.byte	0x01
	.zero		1


	//----- nvinfo : EIATTR_MERCURY_ISA_VERSION
	.align		4
        /*00d4*/ 	.byte	0x03, 0x5f
        /*00d6*/ 	.short	0x0101


	//----- nvinfo : EIATTR_COOP_GROUP_MASK_REGIDS
	.align		4
        /*00d8*/ 	.byte	0x04, 0x29
        /*00da*/ 	.short	(.L_1161 - .L_1160)


	//   ....[0]....
.L_1160:
        /*00dc*/ 	.word	0xffffffff


	//   ....[1]....
        /*00e0*/ 	.word	0xffffffff


	//   ....[2]....
        /*00e4*/ 	.word	0xffffffff


	//   ....[3]....
        /*00e8*/ 	.word	0xffffffff


	//   ....[4]....
        /*00ec*/ 	.word	0xffffffff


	//   ....[5]....
        /*00f0*/ 	.word	0xffffffff


	//   ....[6]....
        /*00f4*/ 	.word	0xffffffff


	//   ....[7]....
        /*00f8*/ 	.word	0xffffffff


	//   ....[8]....
        /*00fc*/ 	.word	0xffffffff


	//   ....[9]....
        /*0100*/ 	.word	0xffffffff


	//   ....[10]....
        /*0104*/ 	.word	0xffffffff


	//   ....[11]....
        /*0108*/ 	.word	0xffffffff


	//   ....[12]....
        /*010c*/ 	.word	0x05000010


	//   ....[13]....
        /*0110*/ 	.word	0x0500000f


	//   ....[14]....
        /*0114*/ 	.word	0x05000011


	//   ....[15]....
        /*0118*/ 	.word	0x05000012


	//   ....[16]....
        /*011c*/ 	.word	0x05000014


	//   ....[17]....
        /*0120*/ 	.word	0x05000013


	//   ....[18]....
        /*0124*/ 	.word	0x05000015


	//   ....[19]....
        /*0128*/ 	.word	0x0500000a


	//   ....[20]....
        /*012c*/ 	.word	0x05000011


	//   ....[21]....
        /*0130*/ 	.word	0x05000011


	//   ....[22]....
        /*0134*/ 	.word	0x05000011


	//   ....[23]....
        /*0138*/ 	.word	0x05000011


	//   ....[24]....
        /*013c*/ 	.word	0x05000011


	//   ....[25]....
        /*0140*/ 	.word	0x05000011


	//   ....[26]....
        /*0144*/ 	.word	0x05000011


	//   ....[27]....
        /*0148*/ 	.word	0x05000011


	//----- nvinfo : EIATTR_COOP_GROUP_INSTR_OFFSETS
	.align		4
.L_1161:
        /*014c*/ 	.byte	0x04, 0x28
        /*014e*/ 	.short	(.L_1163 - .L_1162)


	//   ....[0]....
.L_1162:
        /*0150*/ 	.word	0x000023a0


	//   ....[1]....
        /*0154*/ 	.word	0x000023d0


	//   ....[2]....
        /*0158*/ 	.word	0x00002400


	//   ....[3]....
        /*015c*/ 	.word	0x00002410


	//   ....[4]....
        /*0160*/ 	.word	0x00002990


	//   ....[5]....
        /*0164*/ 	.word	0x000029a0


	//   ....[6]....
        /*0168*/ 	.word	0x000029d0


	//   ....[7]....
        /*016c*/ 	.word	0x000029e0


	//   ....[8]....
        /*0170*/ 	.word	0x00002a20


	//   ....[9]....
        /*0174*/ 	.word	0x00002a30


	//   ....[10]....
        /*0178*/ 	.word	0x00002a60


	//   ....[11]....
        /*017c*/ 	.word	0x00002a70


	//   ....[12]....
        /*0180*/ 	.word	0x00003b00


	//   ....[13]....
        /*0184*/ 	.word	0x00003b30


	//   ....[14]....
        /*0188*/ 	.word	0x00003b80


	//   ....[15]....
        /*018c*/ 	.word	0x00003ba0


	//   ....[16]....
        /*0190*/ 	.word	0x00003bd0


	//   ....[17]....
        /*0194*/ 	.word	0x00003be0


	//   ....[18]....
        /*0198*/ 	.word	0x00003c10


	//   ....[19]....
        /*019c*/ 	.word	0x00003c20


	//   ....[20]....
        /*01a0*/ 	.word	0x00003de0


	//   ....[21]....
        /*01a4*/ 	.word	0x00003e70


	//   ....[22]....
        /*01a8*/ 	.word	0x00003ee0


	//   ....[23]....
        /*01ac*/ 	.word	0x00003f40


	//   ....[24]....
        /*01b0*/ 	.word	0x00003fb0


	//   ....[25]....
        /*01b4*/ 	.word	0x00004010


	//   ....[26]....
        /*01b8*/ 	.word	0x00004080


	//   ....[27]....
        /*01bc*/ 	.word	0x000040e0


	//----- nvinfo : EIATTR_VRC_CTA_INIT_COUNT
	.align		4
.L_1163:
        /*01c0*/ 	.byte	0x02, 0x4a
	.zero		1
	.zero		1


	//----- nvinfo : EIATTR_EXIT_INSTR_OFFSETS
	.align		4
        /*01c4*/ 	.byte	0x04, 0x1c
        /*01c6*/ 	.short	(.L_1165 - .L_1164)


	//   ....[0]....
.L_1164:
        /*01c8*/ 	.word	0x00002f90


	//   ....[1]....
        /*01cc*/ 	.word	0x00003d70


	//----- nvinfo : EIATTR_MAX_THREADS
	.align		4
.L_1165:
        /*01d0*/ 	.byte	0x04, 0x05
        /*01d2*/ 	.short	(.L_1167 - .L_1166)
.L_1166:
        /*01d4*/ 	.word	0x00000140
        /*01d8*/ 	.word	0x00000001
        /*01dc*/ 	.word	0x00000001


	//----- nvinfo : EIATTR_CRS_STACK_SIZE
	.align		4
.L_1167:
        /*01e0*/ 	.byte	0x04, 0x1e
        /*01e2*/ 	.short	(.L_1169 - .L_1168)
.L_1168:
        /*01e4*/ 	.word	0x00000000


	//----- nvinfo : EIATTR_CBANK_PARAM_SIZE
	.align		4
.L_1169:
        /*01e8*/ 	.byte	0x03, 0x19
        /*01ea*/ 	.short	0x0060


	//----- nvinfo : EIATTR_PARAM_CBANK
	.align		4
        /*01ec*/ 	.byte	0x04, 0x0a
        /*01ee*/ 	.short	(.L_1171 - .L_1170)
	.align		4
.L_1170:
        /*01f0*/ 	.word	index@(.nv.constant0._ZN13group_norm_v218gn_bwd_cuda_kernelI6__halfLi320ELi3ELi16ELi40ELi256ELb1ELb1ELi16ELi320ELi320ELi4ELb1ELi20ELb0ELb0ELNS_15WgradSyncMethodE3ENS_16CompileConditionILi1000EEEEEvPT_S6_S6_PKS5_S8_S8_S8_PKfflPfPj)
        /*01f4*/ 	.short	0x0380
        /*01f6*/ 	.short	0x0060


	//----- nvinfo : EIATTR_SW_WAR
	.align		4
.L_1171:
        /*01f8*/ 	.byte	0x04, 0x36
        /*01fa*/ 	.short	(.L_1173 - .L_1172)
.L_1172:
        /*01fc*/ 	.word	0x00000008
.L_1173:


//--------------------- .nv.info._ZN13group_norm_v218gn_bwd_cuda_kernelI6__halfLi320ELi1ELi16ELi40ELi256ELb1ELb1ELi32ELi320ELi320ELi4ELb1ELi18ELb0ELb0ELNS_15WgradSyncMethodE3ENS_16CompileConditionILi1000EEEEEvPT_S6_S6_PKS5_S8_S8_S8_PKfflPfPj --------------------------
	.section	.nv.info._ZN13group_norm_v218gn_bwd_cuda_kernelI6__halfLi320ELi1ELi16ELi40ELi256ELb1ELb1ELi32ELi320ELi320ELi4ELb1ELi18ELb0ELb0ELNS_15WgradSyncMethodE3ENS_16CompileConditionILi1000EEEEEvPT_S6_S6_PKS5_S8_S8_S8_PKfflPfPj,"",@"SHT_CUDA_INFO"
	.sectionflags	@""
	.align	4


	//----- nvinfo : EIATTR_CUDA_API_VERSION
	.align		4
        /*0000*/ 	.byte	0x04, 0x37
        /*0002*/ 	.short	(.L_1175 - .L_1174)
.L_1174:
        /*0004*/ 	.word	0x00000082


	//----- nvinfo : EIATTR_KPARAM_INFO
	.align		4
.L_1175:
        /*0008*/ 	.byte	0x04, 0x17
        /*000a*/ 	.short	(.L_1177 - .L_1176)
.L_1176:
        /*000c*/ 	.word	0x00000000
        /*0010*/ 	.short	0x000b
        /*0012*/ 	.short	0x0058
        /*0014*/ 	.byte	0x00, 0xf5, 0x21, 0x00


	//----- nvinfo : EIATTR_KPARAM_INFO
	.align		4
.L_1177:
        /*0018*/ 	.byte	0x04, 0x17
        /*001a*/ 	.short	(.L_1179 - .L_1178)
.L_1178:
        /*001c*/ 	.word	0x00000000
        /*0020*/ 	.short	0x000a
        /*0022*/ 	.short	0x0050
        /*0024*/ 	.byte	0x00, 0xf5, 0x21, 0x00


	//----- nvinfo : EIATTR_KPARAM_INFO
	.align		4
.L_1179:
        /*0028*/ 	.byte	0x04, 0x17
        /*002a*/ 	.short	(.L_1181 - .L_1180)
.L_1180:
        /*002c*/ 	.word	0x00000000
        /*0030*/ 	.short	0x0009
        /*0032*/ 	.short	0x0048
        /*0034*/ 	.byte	0x00, 0xf0, 0x21, 0x00


	//----- nvinfo : EIATTR_KPARAM_INFO
	.align		4
.L_1181:
        /*0038*/ 	.byte	0x04, 0x17
        /*003a*/ 	.short	(.L_1183 - .L_1182)
.L_1182:
        /*003c*/ 	.word	0x00000000
        /*0040*/ 	.short	0x0008
        /*0042*/ 	.short	0x0040
        /*0044*/ 	.byte	0x00, 0xf0, 0x11, 0x00


	//----- nvinfo : EIATTR_KPARAM_INFO
	.align		4
.L_1183:
        /*0048*/ 	.byte	0x04, 0x17
        /*004a*/ 	.short	(.L_1185 - .L_1184)
.L_1184:
        /*004c*/ 	.word	0x00000000
        /*0050*/ 	.short	0x0007
        /*0052*/ 	.short	0x0038
        /*0054*/ 	.byte	0x00, 0xf5, 0x21, 0x00


	//----- nvinfo : EIATTR_KPARAM_INFO
	.align		4
.L_1185:
        /*0058*/ 	.byte	0x04, 0x17
        /*005a*/ 	.short	(.L_1187 - .L_1186)
.L_1186:
        /*005c*/ 	.word	0x00000000
        /*0060*/ 	.short	0x0006
        /*0062*/ 	.short	0x0030
        /*0064*/ 	.byte	0x00, 0xf5, 0x21, 0x00


	//----- nvinfo : EIATTR_KPARAM_INFO
	.align		4
.L_1187:
        /*0068*/ 	.byte	0x04, 0x17
        /*006a*/ 	.short	(.L_1189 - .L_1188)
.L_1188:
        /*006c*/ 	.word	0x00000000
        /*0070*/ 	.short	0x0005
        /*0072*/ 	.short	0x0028
        /*0074*/ 	.byte	0x00, 0xf5, 0x21, 0x00


	//----- nvinfo : EIATTR_KPARAM_INFO
	.align		4
.L_1189:
        /*0078*/ 	.byte	0x04, 0x17
        /*007a*/ 	.short	(.L_1191 - .L_1190)
.L_1190:
        /*007c*/ 	.word	0x00000000
        /*0080*/ 	.short	0x0004
        /*0082*/ 	.short	0x0020
        /*0084*/ 	.byte	0x00, 0xf5, 0x21, 0x00


	//----- nvinfo : EIATTR_KPARAM_INFO
	.align		4
.L_1191:
        /*0088*/ 	.byte	0x04, 0x17
        /*008a*/ 	.short	(.L_1193 - .L_1192)
.L_1192:
        /*008c*/ 	.word	0x00000000
        /*0090*/ 	.short	0x0003
        /*0092*/ 	.short	0x0018
        /*0094*/ 	.byte	0x00, 0xf5, 0x21, 0x00


	//----- nvinfo : EIATTR_KPARAM_INFO
	.align		4
.L_1193:
        /*0098*/ 	.byte	0x04, 0x17
        /*009a*/ 	.short	(.L_1195 - .L_1194)
.L_1194:
        /*009c*/ 	.word	0x00000000
        /*00a0*/ 	.short	0x0002
        /*00a2*/ 	.short	0x0010
        /*00a4*/ 	.byte	0x00, 0xf5, 0x21, 0x00


	//----- nvinfo : EIATTR_KPARAM_INFO
	.align		4
.L_1195:
        /*00a8*/ 	.byte	0x04, 0x17
        /*00aa*/ 	.short	(.L_1197 - .L_1196)
.L_1196:
        /*00ac*/ 	.word	0x00000000
        /*00b0*/ 	.short	0x0001
        /*00b2*/ 	.short	0x0008
        /*00b4*/ 	.byte	0x00, 0xf5, 0x21, 0x00


	//----- nvinfo : EIATTR_KPARAM_INFO
	.align		4
.L_1197:
        /*00b8*/ 	.byte	0x04, 0x17
        /*00ba*/ 	.short	(.L_1199 - .L_1198)
.L_1198:
        /*00bc*/ 	.word	0x00000000
        /*00c0*/ 	.short	0x0000
        /*00c2*/ 	.short	0x0000
        /*00c4*/ 	.byte	0x00, 0xf5, 0x21, 0x00


	//----- nvinfo : EIATTR_SPARSE_MMA_MASK
	.align		4
.L_1199:
        /*00c8*/ 	.byte	0x03, 0x50
        /*00ca*/ 	.short	0x0000


	//----- nvinfo : EIATTR_MAXREG_COUNT
	.align		4
        /*00cc*/ 	.byte	0x03, 0x1b
        /*00ce*/ 	.short	0x00a8


	//----- nvinfo : EIATTR_NUM_BARRIERS
	.align		4
        /*00d0*/ 	.byte	0x02, 0x4c
        /*00d2*/ 	.byte	0x01
	.zero		1


	//----- nvinfo : EIATTR_MERCURY_ISA_VERSION
	.align		4
        /*00d4*/ 	.byte	0x03, 0x5f
        /*00d6*/ 	.short	0x0101


	//----- nvinfo : EIATTR_COOP_GROUP_MASK_REGIDS
	.align		4
        /*00d8*/ 	.byte	0x04, 0x29
        /*00da*/ 	.short	(.L_1201 - .L_1200)


	//   ....[0]....
.L_1200:
        /*00dc*/ 	.word	0xffffffff


	//   ....[1]....
        /*00e0*/ 	.word	0xffffffff


	//   ....[2]....
        /*00e4*/ 	.word	0xffffffff


	//   ....[3]....
        /*00e8*/ 	.word	0xffffffff


	//   ....[4]....
        /*00ec*/ 	.word	0xffffffff


	//   ....[5]....
        /*00f0*/ 	.word	0xffffffff


	//   ....[6]....
        /*00f4*/ 	.word	0xffffffff


	//   ....[7]....
        /*00f8*/ 	.word	0xffffffff


	//   ....[8]....
        /*00fc*/ 	.word	0xffffffff


	//   ....[9]....
        /*0100*/ 	.word	0xffffffff


	//   ....[10]....
        /*0104*/ 	.word	0x05000017


	//   ....[11]....
        /*0108*/ 	.word	0x0500001a


	//   ....[12]....
        /*010c*/ 	.word	0x0500001c


	//   ....[13]....
        /*0110*/ 	.word	0x05000019


	//   ....[14]....
        /*0114*/ 	.word	0x0500001b


	//   ....[15]....
        /*0118*/ 	.word	0x0500001e


	//   ....[16]....
        /*011c*/ 	.word	0x05000020


	//   ....[17]....
        /*0120*/ 	.word	0x0500000d


	//   ....[18]....
        /*0124*/ 	.word	0x05000019


	//   ....[19]....
        /*0128*/ 	.word	0x05000019


	//   ....[20]....
        /*012c*/ 	.word	0x05000019


	//   ....[21]....
        /*0130*/ 	.word	0x05000019


	//   ....[22]....
        /*0134*/ 	.word	0x05000019


	//   ....[23]....
        /*0138*/ 	.word	0x05000019


	//   ....[24]....
        /*013c*/ 	.word	0x05000019


	//   ....[25]....
        /*0140*/ 	.word	0x05000019


	//----- nvinfo : EIATTR_COOP_GROUP_INSTR_OFFSETS
	.align		4
.L_1201:
        /*0144*/ 	.byte	0x04, 0x28
        /*0146*/ 	.short	(.L_1203 - .L_1202)


	//   ....[0]....
.L_1202:
        /*0148*/ 	.word	0x00003510


	//   ....[1]....
        /*014c*/ 	.word	0x00003530


	//   ....[2]....
        /*0150*/ 	.word	0x00003580


	//   ....[3]....
        /*0154*/ 	.word	0x000035a0


	//   ....[4]....
        /*0158*/ 	.word	0x000038d0


	//   ....[5]....
        /*015c*/ 	.word	0x00003910


	//   ....[6]....
        /*0160*/ 	.word	0x00003940


	//   ....[7]....
        /*0164*/ 	.word	0x00003950


	//   ....[8]....
        /*0168*/ 	.word	0x00003980


	//   ....[9]....
        /*016c*/ 	.word	0x00003990


	//   ....[10]....
        /*0170*/ 	.word	0x00004dc0


	//   ....[11]....
        /*0174*/ 	.word	0x00004df0


	//   ....[12]....
        /*0178*/ 	.word	0x00004e40


	//   ....[13]....
        /*017c*/ 	.word	0x00004e60


	//   ....[14]....
        /*0180*/ 	.word	0x00004e90


	//   ....[15]....
        /*0184*/ 	.word	0x00004ea0


	//   ....[16]....
        /*0188*/ 	.word	0x00004ed0


	//   ....[17]....
        /*018c*/ 	.word	0x00004ee0


	//   ....[18]....
        /*0190*/ 	.word	0x000050b0


	//   ....[19]....
        /*0194*/ 	.word	0x00005140


	//   ....[20]....
        /*0198*/ 	.word	0x000051b0


	//   ....[21]....
        /*019c*/ 	.word	0x00005210


	//   ....[22]....
        /*01a0*/ 	.word	0x00005280


	//   ....[23]....
        /*01a4*/ 	.word	0x000052e0


	//   ....[24]....
        /*01a8*/ 	.word	0x00005350


	//   ....[25]....
        /*01ac*/ 	.word	0x000053b0


	//----- nvinfo : EIATTR_VRC_CTA_INIT_COUNT
	.align		4
.L_1203:
        /*01b0*/ 	.byte	0x02, 0x4a
	.zero		1
	.zero		1


	//----- nvinfo : EIATTR_EXIT_INSTR_OFFSETS
	.align		4
        /*01b4*/ 	.byte	0x04, 0x1c
        /*01b6*/ 	.short	(.L_1205 - .L_1204)


	//   ....[0]....
.L_1204:
        /*01b8*/ 	.word	0x00004230


	//   ....[1]....
        /*01bc*/ 	.word	0x00005040


	//----- nvinfo : EIATTR_MAX_THREADS
	.align		4
.L_1205:
        /*01c0*/ 	.byte	0x04, 0x05
        /*01c2*/ 	.short	(.L_1207 - .L_1206)
.L_1206:
        /*01c4*/ 	.word	0x00000140
        /*01c8*/ 	.word	0x00000001
        /*01cc*/ 	.word	0x00000001


	//----- nvinfo : EIATTR_CRS_STACK_SIZE
	.align		4
.L_1207:
        /*01d0*/ 	.byte	0x04, 0x1e
        /*01d2*/ 	.short	(.L_1209 - .L_1208)
.L_1208:
        /*01d4*/ 	.word	0x00000000


	//----- nvinfo : EIATTR_CBANK_PARAM_SIZE
	.align		4
.L_1209:
        /*01d8*/ 	.byte	0x03, 0x19
        /*01da*/ 	.short	0x0060


	//----- nvinfo : EIATTR_PARAM_CBANK
	.align		4
        /*01dc*/ 	.byte	0x04, 0x0a
        /*01de*/ 	.short	(.L_1211 - .L_1210)
	.align		4
.L_1210:
        /*01e0*/ 	.word	index@(.nv.constant0._ZN13group_norm_v218gn_bwd_cuda_kernelI6__halfLi320ELi1ELi16ELi40ELi256ELb1ELb1ELi32ELi320ELi320ELi4ELb1ELi18ELb0ELb0ELNS_15WgradSyncMethodE3ENS_16CompileConditionILi1000EEEEEvPT_S6_S6_PKS5_S8_S8_S8_PKfflPfPj)
        /*01e4*/ 	.short	0x0380
        /*01e6*/ 	.short	0x0060


	//----- nvinfo : EIATTR_SW_WAR
	.align		4
.L_1211:
        /*01e8*/ 	.byte	0x04, 0x36
        /*01ea*/ 	.short	(.L_1213 - .L_1212)
.L_1212:
        /*01ec*/ 	.word	0x00000008
.L_1213:


//--------------------- .nv.info._ZN13group_norm_v218gn_bwd_cuda_kernelI6__halfLi320ELi3ELi16ELi40ELi256ELb1ELb1ELi32ELi320ELi320ELi4ELb1ELi42ELb0ELb0ELNS_15WgradSyncMethodE3ENS_16CompileConditionILi1000EEEEEvPT_S6_S6_PKS5_S8_S8_S8_PKfflPfPj --------------------------
	.section	.nv.info._ZN13group_norm_v218gn_bwd_cuda_kernelI6__halfLi320ELi3ELi16ELi40ELi256ELb1ELb1ELi32ELi320ELi320ELi4ELb1ELi42ELb0ELb0ELNS_15WgradSyncMethodE3ENS_16CompileConditionILi1000EEEEEvPT_S6_S6_PKS5_S8_S8_S8_PKfflPfPj,"",@"SHT_CUDA_INFO"
	.sectionflags	@""
	.align	4


	//----- nvinfo : EIATTR_CUDA_API_VERSION
	.align		4
        /*0000*/ 	.byte	0x04, 0x37
        /*0002*/ 	.short	(.L_1215 - .L_1214)
.L_1214:
        /*0004*/ 	.word	0x00000082


	//----- nvinfo : EIATTR_KPARAM_INFO
	.align		4
.L_1215:
        /*0008*/ 	.byte	0x04, 0x17
        /*000a*/ 	.short	(.L_1217 - .L_1216)
.L_1216:
        /*000c*/ 	.word	0x00000000
        /*0010*/ 	.short	0x000b
        /*0012*/ 	.short	0x0058
        /*0014*/ 	.byte	0x00, 0xf5, 0x21, 0x00


	//----- nvinfo : EIATTR_KPARAM_INFO
	.align		4
.L_1217:
        /*0018*/ 	.byte	0x04, 0x17
        /*001a*/ 	.short	(.L_1219 - .L_1218)
.L_1218:
        /*001c*/ 	.word	0x00000000
        /*0020*/ 	.short	0x000a
        /*0022*/ 	.short	0x0050
        /*0024*/ 	.byte	0x00, 0xf5, 0x21, 0x00


	//----- nvinfo : EIATTR_KPARAM_INFO
	.align		4
.L_1219:
        /*0028*/ 	.byte	0x04, 0x17
        /*002a*/ 	.short	(.L_1221 - .L_1220)
.L_1220:
        /*002c*/ 	.word	0x00000000
        /*0030*/ 	.short	0x0009
        /*0032*/ 	.short	0x0048
        /*0034*/ 	.byte	0x00, 0xf0, 0x21, 0x00


	//----- nvinfo : EIATTR_KPARAM_INFO
	.align		4
.L_1221:
        /*0038*/ 	.byte	0x04, 0x17
        /*003a*/ 	.short	(.L_1223 - .L_1222)
.L_1222:
        /*003c*/ 	.word	0x00000000
        /*0040*/ 	.short	0x0008
        /*0042*/ 	.short	0x0040
        /*0044*/ 	.byte	0x00, 0xf0, 0x11, 0x00


	//----- nvinfo : EIATTR_KPARAM_INFO
	.align		4
.L_1223:
        /*0048*/ 	.byte	0x04, 0x17
        /*004a*/ 	.short	(.L_1225 - .L_1224)
.L_1224:
        /*004c*/ 	.word	0x00000000
        /*0050*/ 	.short	0x0007
        /*0052*/ 	.short	0x0038
        /*0054*/ 	.byte	0x00, 0xf5, 0x21, 0x00


	//----- nvinfo : EIATTR_KPARAM_INFO
	.align		4
.L_1225:
        /*0058*/ 	.byte	0x04, 0x17
        /*005a*/ 	.short	(.L_1227 - .L_1226)
.L_1226:
        /*005c*/ 	.word	0x00000000
        /*0060*/ 	.short	0x0006
        /*0062*/ 	.short	0x0030
        /*0064*/ 	.byte	0x00, 0xf5, 0x21, 0x00


	//----- nvinfo : EIATTR_KPARAM_INFO
	.align		4
.L_1227:
        /*0068*/ 	.byte	0x04, 0x17
        /*006a*/ 	.short	(.L_1229 - .L_1228)
.L_1228:
        /*006c*/ 	.word	0x00000000
        /*0070*/ 	.short	0x0005
        /*0072*/ 	.short	0x0028
        /*0074*/ 	.byte	0x00, 0xf5, 0x21, 0x00


	//----- nvinfo : EIATTR_KPARAM_INFO
	.align		4
.L_1229:
        /*0078*/ 	.byte	0x04, 0x17
        /*007a*/ 	.short	(.L_1231 - .L_1230)
.L_1230:
        /*007c*/ 	.word	0x00000000
        /*0080*/ 	.short	0x0004
        /*0082*/ 	.short	0x0020
        /*0084*/ 	.byte	0x00, 0xf5, 0x21, 0x00


	//----- nvinfo : EIATTR_KPARAM_INFO
	.align		4
.L_1231:
        /*0088*/ 	.byte	0x04, 0x17
        /*008a*/ 	.short	(.L_1233 - .L_1232)
.L_1232:
        /*008c*/ 	.word	0x00000000
        /*0090*/ 	.short	0x0003
        /*0092*/ 	.short	0x0018
        /*0094*/ 	.byte	0x00, 0xf5, 0x21, 0x00


	//----- nvinfo : EIATTR_KPARAM_INFO
	.align		4
.L_1233:
        /*0098*/ 	.byte	0x04, 0x17
        /*009a*/ 	.short	(.L_1235 - .L_1234)
.L_1234:
        /*009c*/ 	.word	0x00000000
        /*00a0*/ 	.short	0x0002
        /*00a2*/ 	.short	0x0010
        /*00a4*/ 	.byte	0x00, 0xf5, 0x21, 0x00


	//----- nvinfo : EIATTR_KPARAM_INFO
	.align		4
.L_1235:
        /*00a8*/ 	.byte	0x04, 0x17
        /*00aa*/ 	.short	(.L_1237 - .L_1236)
.L_1236:
        /*00ac*/ 	.word	0x00000000
        /*00b0*/ 	.short	0x0001
        /*00b2*/ 	.short	0x0008
        /*00b4*/ 	.byte	0x00, 0xf5, 0x21, 0x00


	//----- nvinfo : EIATTR_KPARAM_INFO
	.align		4
.L_1237:
        /*00b8*/ 	.byte	0x04, 0x17
        /*00ba*/ 	.short	(.L_1239 - .L_1238)
.L_1238:
        /*00bc*/ 	.word	0x00000000
        /*00c0*/ 	.short	0x0000
        /*00c2*/ 	.short	0x0000
        /*00c4*/ 	.byte	0x00, 0xf5, 0x21, 0x00


	//----- nvinfo : EIATTR_SPARSE_MMA_MASK
	.align		4
.L_1239:
        /*00c8*/ 	.byte	0x03, 0x50
        /*00ca*/ 	.short	0x0000


	//----- nvinfo : EIATTR_MAXREG_COUNT
	.align		4
        /*00cc*/ 	.byte	0x03, 0x1b
        /*00ce*/ 	.short	0x0040


	//----- nvinfo : EIATTR_NUM_BARRIERS
	.align		4
        /*00d0*/ 	.byte	0x02, 0x4c
        /*00d2*/ 	.byte	0x01
	.zero		1


	//----- nvinfo : EIATTR_ANNOTATIONS
	.align		4
        /*00d4*/ 	.byte	0x04, 0x55
        /*00d6*/ 	.short	(.L_1241 - .L_1240)


	//   ....[0]....
.L_1240:
        /* <DEDUP_REMOVED lines=81> */


	//----- nvinfo : EIATTR_MERCURY_ISA_VERSION
	.align		4
.L_1241:
        /*05d8*/ 	.byte	0x03, 0x5f
        /*05da*/ 	.short	0x0101


	//----- nvinfo : EIATTR_COOP_GROUP_MASK_REGIDS
	.align		4
        /*05dc*/ 	.byte	0x04, 0x29
        /*05de*/ 	.short	(.L_1243 - .L_1242)


	//   ....[0]....
.L_1242:
        /*05e0*/ 	.word	0xffffffff


	//   ....[1]....
        /*05e4*/ 	.word	0xffffffff


	//   ....[2]....
        /*05e8*/ 	.word	0xffffffff


	//   ....[3]....
        /*05ec*/ 	.word	0xffffffff


	//   ....[4]....
        /*05f0*/ 	.word	0xffffffff


	//   ....[5]....
        /*05f4*/ 	.word	0xffffffff


	//   ....[6]....
        /*05f8*/ 	.word	0xffffffff


	//   ....[7]....
        /*05fc*/ 	.word	0xffffffff


	//   ....[8]....
        /*0600*/ 	.word	0xffffffff


	//   ....[9]....
        /*0604*/ 	.word	0xffffffff


	//   ....[10]....
        /*0608*/ 	.word	0x05000010


	//   ....[11]....
        /*060c*/ 	.word	0x0500000f


	//   ....[12]....
        /*0610*/ 	.word	0x05000011


	//   ....[13]....
        /*0614*/ 	.word	0x05000012


	//   ....[14]....
        /*0618*/ 	.word	0x05000014


	//   ....[15]....
        /*061c*/ 	.word	0x05000013


	//   ....[16]....
        /*0620*/ 	.word	0x05000015


	//   ....[17]....
        /*0624*/ 	.word	0x0500000a


	//   ....[18]....
        /*0628*/ 	.word	0x05000011


	//   ....[19]....
        /*062c*/ 	.word	0x05000011


	//   ....[20]....
        /*0630*/ 	.word	0x05000011


	//   ....[21]....
        /*0634*/ 	.word	0x05000011


	//   ....[22]....
        /*0638*/ 	.word	0x05000011


	//   ....[23]....
        /*063c*/ 	.word	0x05000011


	//   ....[24]....
        /*0640*/ 	.word	0x05000011


	//   ....[25]....
        /*0644*/ 	.word	0x05000011


	//----- nvinfo : EIATTR_COOP_GROUP_INSTR_OFFSETS
	.align		4
.L_1243:
        /*0648*/ 	.byte	0x04, 0x28
        /*064a*/ 	.short	(.L_1245 - .L_1244)


	//   ....[0]....
.L_1244:
        /*064c*/ 	.word	0x00003db0


	//   ....[1]....
        /*0650*/ 	.word	0x00003de0


	//   ....[2]....
        /*0654*/ 	.word	0x00003e10


	//   ....[3]....
        /*0658*/ 	.word	0x00003e20


	//   ....[4]....
        /*065c*/ 	.word	0x000044c0


	//   ....[5]....
        /*0660*/ 	.word	0x000044e0


	//   ....[6]....
        /*0664*/ 	.word	0x00004500


	//   ....[7]....
        /*0668*/ 	.word	0x00004520


	//   ....[8]....
        /*066c*/ 	.word	0x00004540


	//   ....[9]....
        /*0670*/ 	.word	0x00004560


	//   ....[10]....
        /*0674*/ 	.word	0x00005b30


	//   ....[11]....
        /*0678*/ 	.word	0x00005b60


	//   ....[12]....
        /*067c*/ 	.word	0x00005bb0


	//   ....[13]....
        /*0680*/ 	.word	0x00005bd0


	//   ....[14]....
        /*0684*/ 	.word	0x00005c00


	//   ....[15]....
        /*0688*/ 	.word	0x00005c10


	//   ....[16]....
        /*068c*/ 	.word	0x00005c40


	//   ....[17]....
        /*0690*/ 	.word	0x00005c50


	//   ....[18]....
        /*0694*/ 	.word	0x00005e10


	//   ....[19]....
        /*0698*/ 	.word	0x00005ea0


	//   ....[20]....
        /*069c*/ 	.word	0x00005f10


	//   ....[21]....
        /*06a0*/ 	.word	0x00005f70


	//   ....[22]....
        /*06a4*/ 	.word	0x00005fe0


	//   ....[23]....
        /*06a8*/ 	.word	0x00006040


	//   ....[24]....
        /*06ac*/ 	.word	0x000060b0


	//   ....[25]....
        /*06b0*/ 	.word	0x00006110


	//----- nvinfo : EIATTR_VRC_CTA_INIT_COUNT
	.align		4
.L_1245:
        /*06b4*/ 	.byte	0x02, 0x4a
	.zero		1
	.zero		1


	//----- nvinfo : EIATTR_EXIT_INSTR_OFFSETS
	.align		4
        /*06b8*/ 	.byte	0x04, 0x1c
        /*06ba*/ 	.short	(.L_1247 - .L_1246)


	//   ....[0]....
.L_1246:
        /*06bc*/ 	.word	0x00004fc0


	//   ....[1]....
        /*06c0*/ 	.word	0x00005da0


	//----- nvinfo : EIATTR_MAX_THREADS
	.align		4
.L_1247:
        /*06c4*/ 	.byte	0x04, 0x05
        /*06c6*/ 	.short	(.L_1249 - .L_1248)
.L_1248:
        /*06c8*/ 	.word	0x00000140
        /*06cc*/ 	.word	0x00000001
        /*06d0*/ 	.word	0x00000001


	//----- nvinfo : EIATTR_CRS_STACK_SIZE
	.align		4
.L_1249:
        /*06d4*/ 	.byte	0x04, 0x1e
        /*06d6*/ 	.short	(.L_1251 - .L_1250)
.L_1250:
        /*06d8*/ 	.word	0x00000000


	//----- nvinfo : EIATTR_CBANK_PARAM_SIZE
	.align		4
.L_1251:
        /*06dc*/ 	.byte	0x03, 0x19
        /*06de*/ 	.short	0x0060


	//----- nvinfo : EIATTR_PARAM_CBANK
	.align		4
        /*06e0*/ 	.byte	0x04, 0x0a
        /*06e2*/ 	.short	(.L_1253 - .L_1252)
	.align		4
.L_1252:
        /*06e4*/ 	.word	index@(.nv.constant0._ZN13group_norm_v218gn_bwd_cuda_kernelI6__halfLi320ELi3ELi16ELi40ELi256ELb1ELb1ELi32ELi320ELi320ELi4ELb1ELi42ELb0ELb0ELNS_15WgradSyncMethodE3ENS_16CompileConditionILi1000EEEEEvPT_S6_S6_PKS5_S8_S8_S8_PKfflPfPj)
        /*06e8*/ 	.short	0x0380
        /*06ea*/ 	.short	0x0060


	//----- nvinfo : EIATTR_SW_WAR
	.align		4
.L_1253:
        /*06ec*/ 	.byte	0x04, 0x36
        /*06ee*/ 	.short	(.L_1255 - .L_1254)
.L_1254:
        /*06f0*/ 	.word	0x00000008
.L_1255:


//--------------------- .nv.info._ZN13group_norm_v218gn_bwd_cuda_kernelI6__halfLi320ELi1ELi16ELi40ELi256ELb1ELb1ELi64ELi320ELi320ELi4ELb1ELi36ELb0ELb0ELNS_15WgradSyncMethodE3ENS_16CompileConditionILi1000EEEEEvPT_S6_S6_PKS5_S8_S8_S8_PKfflPfPj --------------------------
	.section	.nv.info._ZN13group_norm_v218gn_bwd_cuda_kernelI6__halfLi320ELi1ELi16ELi40ELi256ELb1ELb1ELi64ELi320ELi320ELi4ELb1ELi36ELb0ELb0ELNS_15WgradSyncMethodE3ENS_16CompileConditionILi1000EEEEEvPT_S6_S6_PKS5_S8_S8_S8_PKfflPfPj,"",@"SHT_CUDA_INFO"
	.sectionflags	@""
	.align	4


	//----- nvinfo : EIATTR_CUDA_API_VERSION
	.align		4
        /*0000*/ 	.byte	0x04, 0x37
        /*0002*/ 	.short	(.L_1257 - .L_1256)
.L_1256:
        /*0004*/ 	.word	0x00000082


	//----- nvinfo : EIATTR_KPARAM_INFO
	.align		4
.L_1257:
        /*0008*/ 	.byte	0x04, 0x17
        /*000a*/ 	.short	(.L_1259 - .L_1258)
.L_1258:
        /*000c*/ 	.word	0x00000000
        /*0010*/ 	.short	0x000b
        /*0012*/ 	.short	0x0058
        /*0014*/ 	.byte	0x00, 0xf5, 0x21, 0x00


	//----- nvinfo : EIATTR_KPARAM_INFO
	.align		4
.L_1259:
        /*0018*/ 	.byte	0x04, 0x17
        /*001a*/ 	.short	(.L_1261 - .L_1260)
.L_1260:
        /*001c*/ 	.word	0x00000000
        /*0020*/ 	.short	0x000a
        /*0022*/ 	.short	0x0050
        /*0024*/ 	.byte	0x00, 0xf5, 0x21, 0x00


	//----- nvinfo : EIATTR_KPARAM_INFO
	.align		4
.L_1261:
        /*0028*/ 	.byte	0x04, 0x17
        /*002a*/ 	.short	(.L_1263 - .L_1262)
.L_1262:
        /*002c*/ 	.word	0x00000000
        /*0030*/ 	.short	0x0009
        /*0032*/ 	.short	0x0048
        /*0034*/ 	.byte	0x00, 0xf0, 0x21, 0x00


	//----- nvinfo : EIATTR_KPARAM_INFO
	.align		4
.L_1263:
        /*0038*/ 	.byte	0x04, 0x17
        /*003a*/ 	.short	(.L_1265 - .L_1264)
.L_1264:
        /*003c*/ 	.word	0x00000000
        /*0040*/ 	.short	0x0008
        /*0042*/ 	.short	0x0040
        /*0044*/ 	.byte	0x00, 0xf0, 0x11, 0x00


	//----- nvinfo : EIATTR_KPARAM_INFO
	.align		4
.L_1265:
        /*0048*/ 	.byte	0x04, 0x17
        /*004a*/ 	.short	(.L_1267 - .L_1266)
.L_1266:
        /*004c*/ 	.word	0x00000000
        /*0050*/ 	.short	0x0007
        /*0052*/ 	.short	0x0038
        /*0054*/ 	.byte	0x00, 0xf5, 0x21, 0x00


	//----- nvinfo : EIATTR_KPARAM_INFO
	.align		4
.L_1267:
        /*0058*/ 	.byte	0x04, 0x17
        /*005a*/ 	.short	(.L_1269 - .L_1268)
.L_1268:
        /*005c*/ 	.word	0x00000000
        /*0060*/ 	.short	0x0006
        /*0062*/ 	.short	0x0030
        /*0064*/ 	.byte	0x00, 0xf5, 0x21, 0x00


	//----- nvinfo : EIATTR_KPARAM_INFO
	.align		4
.L_1269:
        /*0068*/ 	.byte	0x04, 0x17
        /*006a*/ 	.short	(.L_1271 - .L_1270)
.L_1270:
        /*006c*/ 	.word	0x00000000
        /*0070*/ 	.short	0x0005
        /*0072*/ 	.short	0x0028
        /*0074*/ 	.byte	0x00, 0xf5, 0x21, 0x00


	//----- nvinfo : EIATTR_KPARAM_INFO
	.align		4
.L_1271:
        /*0078*/ 	.byte	0x04, 0x17
        /*007a*/ 	.short	(.L_1273 - .L_1272)
.L_1272:
        /*007c*/ 	.word	0x00000000
        /*0080*/ 	.short	0x0004
        /*0082*/ 	.short	0x0020
        /*0084*/ 	.byte	0x00, 0xf5, 0x21, 0x00


	//----- nvinfo : EIATTR_KPARAM_INFO
	.align		4
.L_1273:
        /*0088*/ 	.byte	0x04, 0x17
        /*008a*/ 	.short	(.L_1275 - .L_1274)
.L_1274:
        /*008c*/ 	.word	0x00000000
        /*0090*/ 	.short	0x0003
        /*0092*/ 	.short	0x0018
        /*0094*/ 	.byte	0x00, 0xf5, 0x21, 0x00


	//----- nvinfo : EIATTR_KPARAM_INFO
	.align		4
.L_1275:
        /*0098*/ 	.byte	0x04, 0x17
        /*009a*/ 	.short	(.L_1277 - .L_1276)
.L_1276:
        /*009c*/ 	.word	0x00000000
        /*00a0*/ 	.short	0x0002
        /*00a2*/ 	.short	0x0010
        /*00a4*/ 	.byte	0x00, 0xf5, 0x21, 0x00


	//----- nvinfo : EIATTR_KPARAM_INFO
	.align		4
.L_1277:
        /*00a8*/ 	.byte	0x04, 0x17
        /*00aa*/ 	.short	(.L_1279 - .L_1278)
.L_1278:
        /*00ac*/ 	.word	0x00000000
        /*00b0*/ 	.short	0x0001
        /*00b2*/ 	.short	0x0008
        /*00b4*/ 	.byte	0x00, 0xf5, 0x21, 0x00


	//----- nvinfo : EIATTR_KPARAM_INFO
	.align		4
.L_1279:
        /*00b8*/ 	.byte	0x04, 0x17
        /*00ba*/ 	.short	(.L_1281 - .L_1280)
.L_1280:
        /*00bc*/ 	.word	0x00000000
        /*00c0*/ 	.short	0x0000
        /*00c2*/ 	.short	0x0000
        /*00c4*/ 	.byte	0x00, 0xf5, 0x21, 0x00


	//----- nvinfo : EIATTR_SPARSE_MMA_MASK
	.align		4
.L_1281:
        /*00c8*/ 	.byte	0x03, 0x50
        /*00ca*/ 	.short	0x0000


	//----- nvinfo : EIATTR_MAXREG_COUNT
	.align		4
        /*00cc*/ 	.byte	0x03, 0x1b
        /*00ce*/ 	.short	0x00a8


	//----- nvinfo : EIATTR_NUM_BARRIERS
	.align		4
        /*00d0*/ 	.byte	0x02, 0x4c
        /*00d2*/ 	.byte	0x01
	.zero		1


	//----- nvinfo : EIATTR_ANNOTATIONS
	.align		4
        /*00d4*/ 	.byte	0x04, 0x55
        /*00d6*/ 	.short	(.L_1283 - .L_1282)


	//   ....[0]....
.L_1282:
        /* <DEDUP_REMOVED lines=11> */


	//----- nvinfo : EIATTR_MERCURY_ISA_VERSION
	.align		4
.L_1283:
        /*0178*/ 	.byte	0x03, 0x5f
        /*017a*/ 	.short	0x0101


	//----- nvinfo : EIATTR_INT_WARP_WIDE_INSTR_OFFSETS
	.align		4
        /*017c*/ 	.byte	0x04, 0x31
        /*017e*/ 	.short	(.L_1285 - .L_1284)


	//   ....[0]....
.L_1284:
        /*0180*/ 	.word	0x00005d90


	//   ....[1]....
        /*0184*/ 	.word	0x000061c0


	//----- nvinfo : EIATTR_COOP_GROUP_MASK_REGIDS
	.align		4
.L_1285:
        /*0188*/ 	.byte	0x04, 0x29
        /*018a*/ 	.short	(.L_1287 - .L_1286)


	//   ....[0]....
.L_1286:
        /*018c*/ 	.word	0xffffffff


	//   ....[1]....
        /*0190*/ 	.word	0xffffffff


	//   ....[2]....
        /*0194*/ 	.word	0xffffffff


	//   ....[3]....
        /*0198*/ 	.word	0xffffffff


	//   ....[4]....
        /*019c*/ 	.word	0xffffffff


	//   ....[5]....
        /*01a0*/ 	.word	0xffffffff


	//   ....[6]....
        /*01a4*/ 	.word	0xffffffff


	//   ....[7]....
        /*01a8*/ 	.word	0xffffffff


	//   ....[8]....
        /*01ac*/ 	.word	0x05000019


	//   ....[9]....
        /*01b0*/ 	.word	0x05000018


	//   ....[10]....
        /*01b4*/ 	.word	0x0500001a


	//   ....[11]....
        /*01b8*/ 	.word	0x0500001b


	//   ....[12]....
        /*01bc*/ 	.word	0x0500001d


	//   ....[13]....
        /*01c0*/ 	.word	0x0500001c


	//   ....[14]....
        /*01c4*/ 	.word	0x0500001e


	//   ....[15]....
        /*01c8*/ 	.word	0x0500000b


	//   ....[16]....
        /*01cc*/ 	.word	0x0500001a


	//   ....[17]....
        /*01d0*/ 	.word	0x0500001a


	//   ....[18]....
        /*01d4*/ 	.word	0x0500001a


	//   ....[19]....
        /*01d8*/ 	.word	0x0500001a


	//   ....[20]....
        /*01dc*/ 	.word	0x0500001a


	//   ....[21]....
        /*01e0*/ 	.word	0x0500001a


	//   ....[22]....
        /*01e4*/ 	.word	0x0500001a


	//   ....[23]....
        /*01e8*/ 	.word	0x0500001a


	//----- nvinfo : EIATTR_COOP_GROUP_INSTR_OFFSETS
	.align		4
.L_1287:
        /*01ec*/ 	.byte	0x04, 0x28
        /*01ee*/ 	.short	(.L_1289 - .L_1288)


	//   ....[0]....
.L_1288:
        /*01f0*/ 	.word	0x00005d60


	//   ....[1]....
        /*01f4*/ 	.word	0x00005d80


	//   ....[2]....
        /*01f8*/ 	.word	0x00005e10


	//   ....[3]....
        /*01fc*/ 	.word	0x00005e30


	//   ....[4]....
        /*0200*/ 	.word	0x00006300


	//   ....[5]....
        /*0204*/ 	.word	0x00006330


	//   ....[6]....
        /*0208*/ 	.word	0x00006350


	//   ....[7]....
        /*020c*/ 	.word	0x00006370


	//   ....[8]....
        /*0210*/ 	.word	0x00007f90


	//   ....[9]....
        /*0214*/ 	.word	0x00007fc0


	//   ....[10]....
        /*0218*/ 	.word	0x00008010


	//   ....[11]....
        /*021c*/ 	.word	0x00008030


	//   ....[12]....
        /*0220*/ 	.word	0x00008060


	//   ....[13]....
        /*0224*/ 	.word	0x00008070


	//   ....[14]....
        /*0228*/ 	.word	0x000080a0


	//   ....[15]....
        /*022c*/ 	.word	0x000080b0


	//   ....[16]....
        /*0230*/ 	.word	0x00008280


	//   ....[17]....
        /*0234*/ 	.word	0x00008310


	//   ....[18]....
        /*0238*/ 	.word	0x00008380


	//   ....[19]....
        /*023c*/ 	.word	0x000083e0


	//   ....[20]....
        /*0240*/ 	.word	0x00008450


	//   ....[21]....
        /*0244*/ 	.word	0x000084b0


	//   ....[22]....
        /*0248*/ 	.word	0x00008520


	//   ....[23]....
        /*024c*/ 	.word	0x00008580


	//----- nvinfo : EIATTR_VRC_CTA_INIT_COUNT
	.align		4
.L_1289:
        /*0250*/ 	.byte	0x02, 0x4a
	.zero		1
	.zero		1


	//----- nvinfo : EIATTR_EXIT_INSTR_OFFSETS
	.align		4
        /*0254*/ 	.byte	0x04, 0x1c
        /*0256*/ 	.short	(.L_1291 - .L_1290)


	//   ....[0]....
.L_1290:
        /*0258*/ 	.word	0x000073f0


	//   ....[1]....
        /*025c*/ 	.word	0x00008210


	//----- nvinfo : EIATTR_MAX_THREADS
	.align		4
.L_1291:
        /*0260*/ 	.byte	0x04, 0x05
        /*0262*/ 	.short	(.L_1293 - .L_1292)
.L_1292:
        /*0264*/ 	.word	0x00000140
        /*0268*/ 	.word	0x00000001
        /*026c*/ 	.word	0x00000001


	//----- nvinfo : EIATTR_CRS_STACK_SIZE
	.align		4
.L_1293:
        /*0270*/ 	.byte	0x04, 0x1e
        /*0272*/ 	.short	(.L_1295 - .L_1294)
.L_1294:
        /*0274*/ 	.word	0x00000000


	//----- nvinfo : EIATTR_CBANK_PARAM_SIZE
	.align		4
.L_1295:
        /*0278*/ 	.byte	0x03, 0x19
        /*027a*/ 	.short	0x0060


	//----- nvinfo : EIATTR_PARAM_CBANK
	.align		4
        /*027c*/ 	.byte	0x04, 0x0a
        /*027e*/ 	.short	(.L_1297 - .L_1296)
	.align		4
.L_1296:
        /*0280*/ 	.word	index@(.nv.constant0._ZN13group_norm_v218gn_bwd_cuda_kernelI6__halfLi320ELi1ELi16ELi40ELi256ELb1ELb1ELi64ELi320ELi320ELi4ELb1ELi36ELb0ELb0ELNS_15WgradSyncMethodE3ENS_16CompileConditionILi1000EEEEEvPT_S6_S6_PKS5_S8_S8_S8_PKfflPfPj)
        /*0284*/ 	.short	0x0380
        /*0286*/ 	.short	0x0060


	//----- nvinfo : EIATTR_SW_WAR
	.align		4
.L_1297:
        /*0288*/ 	.byte	0x04, 0x36
        /*028a*/ 	.short	(.L_1299 - .L_1298)
.L_1298:
        /*028c*/ 	.word	0x00000008
.L_1299:


//--------------------- .nv.info._ZN13group_norm_v214gn_cuda_kernelI6__halfLi320ELi1ELi32ELi20ELi256ELb0ELi256ELi20ELi20ELi4ELb0ELi116ELb0ELb0ENS_16CompileConditionILi1000EEEEEvPT_PKS4_S7_S7_flPfS8_Pj --------------------------
	.section	.nv.info._ZN13group_norm_v214gn_cuda_kernelI6__halfLi320ELi1ELi32ELi20ELi256ELb0ELi256ELi20ELi20ELi4ELb0ELi116ELb0ELb0ENS_16CompileConditionILi1000EEEEEvPT_PKS4_S7_S7_flPfS8_Pj,"",@"SHT_CUDA_INFO"
	.sectionflags	@""
	.align	4


	//----- nvinfo : EIATTR_CUDA_API_VERSION
	.align		4
        /*0000*/ 	.byte	0x04, 0x37
        /*0002*/ 	.short	(.L_1301 - .L_1300)
.L_1300:
        /*0004*/ 	.word	0x00000082


	//----- nvinfo : EIATTR_KPARAM_INFO
	.align		4
.L_1301:
        /*0008*/ 	.byte	0x04, 0x17
        /*000a*/ 	.short	(.L_1303 - .L_1302)
.L_1302:
        /*000c*/ 	.word	0x00000000
        /*0010*/ 	.short	0x0008
        /*0012*/ 	.short	0x0040
        /*0014*/ 	.byte	0x00, 0xf5, 0x21, 0x00


	//----- nvinfo : EIATTR_KPARAM_INFO
	.align		4
.L_1303:
        /*0018*/ 	.byte	0x04, 0x17
        /*001a*/ 	.short	(.L_1305 - .L_1304)
.L_1304:
        /*001c*/ 	.word	0x00000000
        /*0020*/ 	.short	0x0007
        /*0022*/ 	.short	0x0038
        /*0024*/ 	.byte	0x00, 0xf5, 0x21, 0x00


	//----- nvinfo : EIATTR_KPARAM_INFO
	.align		4
.L_1305:
        /*0028*/ 	.byte	0x04, 0x17
        /*002a*/ 	.short	(.L_1307 - .L_1306)
.L_1306:
        /*002c*/ 	.word	0x00000000
        /*0030*/ 	.short	0x0006
        /*0032*/ 	.short	0x0030
        /*0034*/ 	.byte	0x00, 0xf5, 0x21, 0x00


	//----- nvinfo : EIATTR_KPARAM_INFO
	.align		4
.L_1307:
        /*0038*/ 	.byte	0x04, 0x17
        /*003a*/ 	.short	(.L_1309 - .L_1308)
.L_1308:
        /*003c*/ 	.word	0x00000000
        /*0040*/ 	.short	0x0005
        /*0042*/ 	.short	0x0028
        /*0044*/ 	.byte	0x00, 0xf0, 0x21, 0x00


	//----- nvinfo : EIATTR_KPARAM_INFO
	.align		4
.L_1309:
        /*0048*/ 	.byte	0x04, 0x17
        /*004a*/ 	.short	(.L_1311 - .L_1310)
.L_1310:
        /*004c*/ 	.word	0x00000000
        /*0050*/ 	.short	0x0004
        /*0052*/ 	.short	0x0020
        /*0054*/ 	.byte	0x00, 0xf0, 0x11, 0x00


	//----- nvinfo : EIATTR_KPARAM_INFO
	.align		4
.L_1311:
        /*0058*/ 	.byte	0x04, 0x17
        /*005a*/ 	.short	(.L_1313 - .L_1312)
.L_1312:
        /*005c*/ 	.word	0x00000000
        /*0060*/ 	.short	0x0003
        /*0062*/ 	.short	0x0018
        /*0064*/ 	.byte	0x00, 0xf5, 0x21, 0x00


	//----- nvinfo : EIATTR_KPARAM_INFO
	.align		4
.L_1313:
        /*0068*/ 	.byte	0x04, 0x17
        /*006a*/ 	.short	(.L_1315 - .L_1314)
.L_1314:
        /*006c*/ 	.word	0x00000000
        /*0070*/ 	.short	0x0002
        /*0072*/ 	.short	0x0010
        /*0074*/ 	.byte	0x00, 0xf5, 0x21, 0x00


	//----- nvinfo : EIATTR_KPARAM_INFO
	.align		4
.L_1315:
        /*0078*/ 	.byte	0x04, 0x17
        /*007a*/ 	.short	(.L_1317 - .L_1316)
.L_1316:
        /*007c*/ 	.word	0x00000000
        /*0080*/ 	.short	0x0001
        /*0082*/ 	.short	0x0008
        /*0084*/ 	.byte	0x00, 0xf5, 0x21, 0x00


	//----- nvinfo : EIATTR_KPARAM_INFO
	.align		4
.L_1317:
        /*0088*/ 	.byte	0x04, 0x17
        /*008a*/ 	.short	(.L_1319 - .L_1318)
.L_1318:
        /*008c*/ 	.word	0x00000000
        /*0090*/ 	.short	0x0000
        /*0092*/ 	.short	0x0000
        /*0094*/ 	.byte	0x00, 0xf5, 0x21, 0x00


	//----- nvinfo : EIATTR_SPARSE_MMA_MASK
	.align		4
.L_1319:
        /*0098*/ 	.byte	0x03, 0x50
        /*009a*/ 	.short	0x0000


	//----- nvinfo : EIATTR_MAXREG_COUNT
	.align		4
        /*009c*/ 	.byte	0x03, 0x1b
        /*009e*/ 	.short	0x00a8


	//----- nvinfo : EIATTR_NUM_BARRIERS
	.align		4
        /*00a0*/ 	.byte	0x02, 0x4c
        /*00a2*/ 	.byte	0x01
	.zero		1


	//----- nvinfo : EIATTR_MERCURY_ISA_VERSION
	.align		4
        /*00a4*/ 	.byte	0x03, 0x5f
        /*00a6*/ 	.short	0x0101


	//----- nvinfo : EIATTR_COOP_GROUP_MASK_REGIDS
	.align		4
        /*00a8*/ 	.byte	0x04, 0x29
        /*00aa*/ 	.short	(.L_1321 - .L_1320)


	//   ....[0]....
.L_1320:
        /*00ac*/ 	.word	0xffffffff


	//   ....[1]....
        /*00b0*/ 	.word	0xffffffff


	//   ....[2]....
        /*00b4*/ 	.word	0xffffffff


	//   ....[3]....
        /*00b8*/ 	.word	0xffffffff


	//   ....[4]....
        /*00bc*/ 	.word	0xffffffff


	//   ....[5]....
        /*00c0*/ 	.word	0xffffffff


	//   ....[6]....
        /*00c4*/ 	.word	0xffffffff


	//   ....[7]....
        /*00c8*/ 	.word	0xffffffff


	//   ....[8]....
        /*00cc*/ 	.word	0xffffffff


	//   ....[9]....
        /*00d0*/ 	.word	0xffffffff


	//   ....[10]....
        /*00d4*/ 	.word	0xffffffff


	//   ....[11]....
        /*00d8*/ 	.word	0xffffffff


	//   ....[12]....
        /*00dc*/ 	.word	0xffffffff


	//   ....[13]....
        /*00e0*/ 	.word	0xffffffff


	//   ....[14]....
        /*00e4*/ 	.word	0xffffffff


	//   ....[15]....
        /*00e8*/ 	.word	0xffffffff


	//   ....[16]....
        /*00ec*/ 	.word	0xffffffff


	//   ....[17]....
        /*00f0*/ 	.word	0xffffffff


	//   ....[18]....
        /*00f4*/ 	.word	0x05000016


	//   ....[19]....
        /*00f8*/ 	.word	0x05000016


	//   ....[20]....
        /*00fc*/ 	.word	0x05000016


	//   ....[21]....
        /*0100*/ 	.word	0x05000016


	//   ....[22]....
        /*0104*/ 	.word	0x05000016


	//   ....[23]....
        /*0108*/ 	.word	0x05000016


	//   ....[24]....
        /*010c*/ 	.word	0x05000016


	//   ....[25]....
        /*0110*/ 	.word	0x05000016


	//----- nvinfo : EIATTR_COOP_GROUP_INSTR_OFFSETS
	.align		4
.L_1321:
        /*0114*/ 	.byte	0x04, 0x28
        /*0116*/ 	.short	(.L_1323 - .L_1322)


	//   ....[0]....
.L_1322:
        /*0118*/ 	.word	0x00000580


	//   ....[1]....
        /*011c*/ 	.word	0x00000590


	//   ....[2]....
        /*0120*/ 	.word	0x000005c0


	//   ....[3]....
        /*0124*/ 	.word	0x000005d0


	//   ....[4]....
        /*0128*/ 	.word	0x00000600


	//   ....[5]....
        /*012c*/ 	.word	0x00000610


	//   ....[6]....
        /*0130*/ 	.word	0x00000640


	//   ....[7]....
        /*0134*/ 	.word	0x00000650


	//   ....[8]....
        /*0138*/ 	.word	0x00000690


	//   ....[9]....
        /*013c*/ 	.word	0x000006b0


	//   ....[10]....
        /*0140*/ 	.word	0x000007c0


	//   ....[11]....
        /*0144*/ 	.word	0x000007d0


	//   ....[12]....
        /*0148*/ 	.word	0x00000800


	//   ....[13]....
        /*014c*/ 	.word	0x00000810


	//   ....[14]....
        /*0150*/ 	.word	0x00000840


	//   ....[15]....
        /*0154*/ 	.word	0x00000850


	//   ....[16]....
        /*0158*/ 	.word	0x00000880


	//   ....[17]....
        /*015c*/ 	.word	0x00000890


	//   ....[18]....
        /*0160*/ 	.word	0x00001010


	//   ....[19]....
        /*0164*/ 	.word	0x00001080


	//   ....[20]....
        /*0168*/ 	.word	0x00001100


	//   ....[21]....
        /*016c*/ 	.word	0x00001170


	//   ....[22]....
        /*0170*/ 	.word	0x000011f0


	//   ....[23]....
        /*0174*/ 	.word	0x00001260


	//   ....[24]....
        /*0178*/ 	.word	0x000012e0


	//   ....[25]....
        /*017c*/ 	.word	0x00001350


	//----- nvinfo : EIATTR_VRC_CTA_INIT_COUNT
	.align		4
.L_1323:
        /*0180*/ 	.byte	0x02, 0x4a
	.zero		1
	.zero		1


	//----- nvinfo : EIATTR_EXIT_INSTR_OFFSETS
	.align		4
        /*0184*/ 	.byte	0x04, 0x1c
        /*0186*/ 	.short	(.L_1325 - .L_1324)


	//   ....[0]....
.L_1324:
        /*0188*/ 	.word	0x00000fb0


	//----- nvinfo : EIATTR_MAX_THREADS
	.align		4
.L_1325:
        /*018c*/ 	.byte	0x04, 0x05
        /*018e*/ 	.short	(.L_1327 - .L_1326)
.L_1326:
        /*0190*/ 	.word	0x00000140
        /*0194*/ 	.word	0x00000001
        /*0198*/ 	.word	0x00000001


	//----- nvinfo : EIATTR_CRS_STACK_SIZE
	.align		4
.L_1327:
        /*019c*/ 	.byte	0x04, 0x1e
        /*019e*/ 	.short	(.L_1329 - .L_1328)
.L_1328:
        /*01a0*/ 	.word	0x00000000


	//----- nvinfo : EIATTR_CBANK_PARAM_SIZE
	.align		4
.L_1329:
        /*01a4*/ 	.byte	0x03, 0x19
        /*01a6*/ 	.short	0x0048


	//----- nvinfo : EIATTR_PARAM_CBANK
	.align		4
        /*01a8*/ 	.byte	0x04, 0x0a
        /*01aa*/ 	.short	(.L_1331 - .L_1330)
	.align		4
.L_1330:
        /*01ac*/ 	.word	index@(.nv.constant0._ZN13group_norm_v214gn_cuda_kernelI6__halfLi320ELi1ELi32ELi20ELi256ELb0ELi256ELi20ELi20ELi4ELb0ELi116ELb0ELb0ENS_16CompileConditionILi1000EEEEEvPT_PKS4_S7_S7_flPfS8_Pj)
        /*01b0*/ 	.short	0x0380
        /*01b2*/ 	.short	0x0048


	//----- nvinfo : EIATTR_SW_WAR
	.align		4
.L_1331:
        /*01b4*/ 	.byte	0x04, 0x36
        /*01b6*/ 	.short	(.L_1333 - .L_1332)
.L_1332:
        /*01b8*/ 	.word	0x00000008
.L_1333:


//--------------------- .nv.info._ZN13group_norm_v214gn_cuda_kernelI6__halfLi320ELi1ELi32ELi20ELi256ELb0ELi256ELi20ELi20ELi4ELb0ELi148ELb0ELb0ENS_16CompileConditionILi1000EEEEEvPT_PKS4_S7_S7_flPfS8_Pj --------------------------
	.section	.nv.info._ZN13group_norm_v214gn_cuda_kernelI6__halfLi320ELi1ELi32ELi20ELi256ELb0ELi256ELi20ELi20ELi4ELb0ELi148ELb0ELb0ENS_16CompileConditionILi1000EEEEEvPT_PKS4_S7_S7_flPfS8_Pj,"",@"SHT_CUDA_INFO"
	.sectionflags	@""
	.align	4


	//----- nvinfo : EIATTR_CUDA_API_VERSION
	.align		4
        /*0000*/ 	.byte	0x04, 0x37
        /*0002*/ 	.short	(.L_1335 - .L_1334)
.L_1334:
        /*0004*/ 	.word	0x00000082


	//----- nvinfo : EIATTR_KPARAM_INFO
	.align		4
.L_1335:
        /*0008*/ 	.byte	0x04, 0x17
        /*000a*/ 	.short	(.L_1337 - .L_1336)
.L_1336:
        /*000c*/ 	.word	0x00000000
        /*0010*/ 	.short	0x0008
        /*0012*/ 	.short	0x0040
        /*0014*/ 	.byte	0x00, 0xf5, 0x21, 0x00


	//----- nvinfo : EIATTR_KPARAM_INFO
	.align		4
.L_1337:
        /*0018*/ 	.byte	0x04, 0x17
        /*001a*/ 	.short	(.L_1339 - .L_1338)
.L_1338:
        /*001c*/ 	.word	0x00000000
        /*0020*/ 	.short	0x0007
        /*0022*/ 	.short	0x0038
        /*0024*/ 	.byte	0x00, 0xf5, 0x21, 0x00


	//----- nvinfo : EIATTR_KPARAM_INFO
	.align		4
.L_1339:
        /*0028*/ 	.byte	0x04, 0x17
        /*002a*/ 	.short	(.L_1341 - .L_1340)
.L_1340:
        /*002c*/ 	.word	0x00000000
        /*0030*/ 	.short	0x0006
        /*0032*/ 	.short	0x0030
        /*0034*/ 	.byte	0x00, 0xf5, 0x21, 0x00


	//----- nvinfo : EIATTR_KPARAM_INFO
	.align		4
.L_1341:
        /*0038*/ 	.byte	0x04, 0x17
        /*003a*/ 	.short	(.L_1343 - .L_1342)
.L_1342:
        /*003c*/ 	.word	0x00000000
        /*0040*/ 	.short	0x0005
        /*0042*/ 	.short	0x0028
        /*0044*/ 	.byte	0x00, 0xf0, 0x21, 0x00


	//----- nvinfo : EIATTR_KPARAM_INFO
	.align		4
.L_1343:
        /*0048*/ 	.byte	0x04, 0x17
        /*004a*/ 	.short	(.L_1345 - .L_1344)
.L_1344:
        /*004c*/ 	.word	0x00000000
        /*0050*/ 	.short	0x0004
        /*0052*/ 	.short	0x0020
        /*0054*/ 	.byte	0x00, 0xf0, 0x11, 0x00


	//----- nvinfo : EIATTR_KPARAM_INFO
	.align		4
.L_1345:
        /*0058*/ 	.byte	0x04, 0x17
        /*005a*/ 	.short	(.L_1347 - .L_1346)
.L_1346:
        /*005c*/ 	.word	0x00000000
        /*0060*/ 	.short	0x0003
        /*0062*/ 	.short	0x0018
        /*0064*/ 	.byte	0x00, 0xf5, 0x21, 0x00


	//----- nvinfo : EIATTR_KPARAM_INFO
	.align		4
.L_1347:
        /*0068*/ 	.byte	0x04, 0x17
        /*006a*/ 	.short	(.L_1349 - .L_1348)
.L_1348:
        /*006c*/ 	.word	0x00000000
        /*0070*/ 	.short	0x0002
        /*0072*/ 	.short	0x0010
        /*0074*/ 	.byte	0x00, 0xf5, 0x21, 0x00


	//----- nvinfo : EIATTR_KPARAM_INFO
	.align		4
.L_1349:
        /*0078*/ 	.byte	0x04, 0x17
        /*007a*/ 	.short	(.L_1351 - .L_1350)
.L_1350:
        /*007c*/ 	.word	0x00000000
        /*0080*/ 	.short	0x0001
        /*0082*/ 	.short	0x0008
        /*0084*/ 	.byte	0x00, 0xf5, 0x21, 0x00


	//----- nvinfo : EIATTR_KPARAM_INFO
	.align		4
.L_1351:
        /*0088*/ 	.byte	0x04, 0x17
        /*008a*/ 	.short	(.L_1353 - .L_1352)
.L_1352:
        /*008c*/ 	.word	0x00000000
        /*0090*/ 	.short	0x0000
        /*0092*/ 	.short	0x0000
        /*0094*/ 	.byte	0x00, 0xf5, 0x21, 0x00


	//----- nvinfo : EIATTR_SPARSE_MMA_MASK
	.align		4
.L_1353:
        /*0098*/ 	.byte	0x03, 0x50
        /*009a*/ 	.short	0x0000


	//----- nvinfo : EIATTR_MAXREG_COUNT
	.align		4
        /*009c*/ 	.byte	0x03, 0x1b
        /*009e*/ 	.short	0x00a8


	//----- nvinfo : EIATTR_NUM_BARRIERS
	.align		4
        /*00a0*/ 	.byte	0x02, 0x4c
        /*00a2*/ 	.byte	0x01
	.zero		1


	//----- nvinfo : EIATTR_MERCURY_ISA_VERSION
	.align		4
        /*00a4*/ 	.byte	0x03, 0x5f
        /*00a6*/ 	.short	0x0101


	//----- nvinfo : EIATTR_COOP_GROUP_MASK_REGIDS
	.align		4
        /*00a8*/ 	.byte	0x04, 0x29
        /*00aa*/ 	.short	(.L_1355 - .L_1354)


	//   ....[0]....
.L_1354:
        /*00ac*/ 	.word	0xffffffff


	//   ....[1]....
        /*00b0*/ 	.word	0xffffffff


	//   ....[2]....
        /*00b4*/ 	.word	0xffffffff


	//   ....[3]....
        /*00b8*/ 	.word	0xffffffff


	//   ....[4]....
        /*00bc*/ 	.word	0xffffffff


	//   ....[5]....
        /*00c0*/ 	.word	0xffffffff


	//   ....[6]....
        /*00c4*/ 	.word	0xffffffff


	//   ....[7]....
        /*00c8*/ 	.word	0xffffffff


	//   ....[8]....
        /*00cc*/ 	.word	0xffffffff


	//   ....[9]....
        /*00d0*/ 	.word	0xffffffff


	//   ....[10]....
        /*00d4*/ 	.word	0xffffffff


	//   ....[11]....
        /*00d8*/ 	.word	0xffffffff


	//   ....[12]....
        /*00dc*/ 	.word	0xffffffff


	//   ....[13]....
        /*00e0*/ 	.word	0xffffffff


	//   ....[14]....
        /*00e4*/ 	.word	0xffffffff


	//   ....[15]....
        /*00e8*/ 	.word	0xffffffff


	//   ....[16]....
        /*00ec*/ 	.word	0xffffffff


	//   ....[17]....
        /*00f0*/ 	.word	0xffffffff


	//   ....[18]....
        /*00f4*/ 	.word	0x05000016


	//   ....[19]....
        /*00f8*/ 	.word	0x05000016


	//   ....[20]....
        /*00fc*/ 	.word	0x05000016


	//   ....[21]....
        /*0100*/ 	.word	0x05000016


	//   ....[22]....
        /*0104*/ 	.word	0x05000016


	//   ....[23]....
        /*0108*/ 	.word	0x05000016


	//   ....[24]....
        /*010c*/ 	.word	0x05000016


	//   ....[25]....
        /*0110*/ 	.word	0x05000016


	//----- nvinfo : EIATTR_COOP_GROUP_INSTR_OFFSETS
	.align		4
.L_1355:
        /*0114*/ 	.byte	0x04, 0x28
        /*0116*/ 	.short	(.L_1357 - .L_1356)


	//   ....[0]....
.L_1356:
        /*0118*/ 	.word	0x00000580


	//   ....[1]....
        /*011c*/ 	.word	0x00000590


	//   ....[2]....
        /*0120*/ 	.word	0x000005c0


	//   ....[3]....
        /*0124*/ 	.word	0x000005d0


	//   ....[4]....
        /*0128*/ 	.word	0x00000600


	//   ....[5]....
        /*012c*/ 	.word	0x00000610


	//   ....[6]....
        /*0130*/ 	.word	0x00000640


	//   ....[7]....
        /*0134*/ 	.word	0x00000650


	//   ....[8]....
        /*0138*/ 	.word	0x00000690


	//   ....[9]....
        /*013c*/ 	.word	0x000006b0


	//   ....[10]....
        /*0140*/ 	.word	0x000007c0


	//   ....[11]....
        /*0144*/ 	.word	0x000007d0


	//   ....[12]....
        /*0148*/ 	.word	0x00000800


	//   ....[13]....
        /*014c*/ 	.word	0x00000810


	//   ....[14]....
        /*0150*/ 	.word	0x00000840


	//   ....[15]....
        /*0154*/ 	.word	0x00000850


	//   ....[16]....
        /*0158*/ 	.word	0x00000880


	//   ....[17]....
        /*015c*/ 	.word	0x00000890


	//   ....[18]....
        /*0160*/ 	.word	0x00001010


	//   ....[19]....
        /*0164*/ 	.word	0x00001080


	//   ....[20]....
        /*0168*/ 	.word	0x00001100


	//   ....[21]....
        /*016c*/ 	.word	0x00001170


	//   ....[22]....
        /*0170*/ 	.word	0x000011f0


	//   ....[23]....
        /*0174*/ 	.word	0x00001260


	//   ....[24]....
        /*0178*/ 	.word	0x000012e0


	//   ....[25]....
        /*017c*/ 	.word	0x00001350


	//----- nvinfo : EIATTR_VRC_CTA_INIT_COUNT
	.align		4
.L_1357:
        /*0180*/ 	.byte	0x02, 0x4a
	.zero		1
	.zero		1


	//----- nvinfo : EIATTR_EXIT_INSTR_OFFSETS
	.align		4
        /*0184*/ 	.byte	0x04, 0x1c
        /*0186*/ 	.short	(.L_1359 - .L_1358)


	//   ....[0]....
.L_1358:
        /*0188*/ 	.word	0x00000fb0


	//----- nvinfo : EIATTR_MAX_THREADS
	.align		4
.L_1359:
        /*018c*/ 	.byte	0x04, 0x05
        /*018e*/ 	.short	(.L_1361 - .L_1360)
.L_1360:
        /*0190*/ 	.word	0x00000140
        /*0194*/ 	.word	0x00000001
        /*0198*/ 	.word	0x00000001


	//----- nvinfo : EIATTR_CRS_STACK_SIZE
	.align		4
.L_1361:
        /*019c*/ 	.byte	0x04, 0x1e
        /*019e*/ 	.short	(.L_1363 - .L_1362)
.L_1362:
        /*01a0*/ 	.word	0x00000000


	//----- nvinfo : EIATTR_CBANK_PARAM_SIZE
	.align		4
.L_1363:
        /*01a4*/ 	.byte	0x03, 0x19
        /*01a6*/ 	.short	0x0048


	//----- nvinfo : EIATTR_PARAM_CBANK
	.align		4
        /*01a8*/ 	.byte	0x04, 0x0a
        /*01aa*/ 	.short	(.L_1365 - .L_1364)
	.align		4
.L_1364:
        /*01ac*/ 	.word	index@(.nv.constant0._ZN13group_norm_v214gn_cuda_kernelI6__halfLi320ELi1ELi32ELi20ELi256ELb0ELi256ELi20ELi20ELi4ELb0ELi148ELb0ELb0ENS_16CompileConditionILi1000EEEEEvPT_PKS4_S7_S7_flPfS8_Pj)
        /*01b0*/ 	.short	0x0380
        /*01b2*/ 	.short	0x0048


	//----- nvinfo : EIATTR_SW_WAR
	.align		4
.L_1365:
        /*01b4*/ 	.byte	0x04, 0x36
        /*01b6*/ 	.short	(.L_1367 - .L_1366)
.L_1366:
        /*01b8*/ 	.word	0x00000008
.L_1367:


//--------------------- .nv.info._ZN13group_norm_v214gn_cuda_kernelI6__halfLi320ELi1ELi16ELi40ELi256ELb1ELi256ELi40ELi40ELi4ELb0ELi116ELb0ELb0ENS_16CompileConditionILi1000EEEEEvPT_PKS4_S7_S7_flPfS8_Pj --------------------------
	.section	.nv.info._ZN13group_norm_v214gn_cuda_kernelI6__halfLi320ELi1ELi16ELi40ELi256ELb1ELi256ELi40ELi40ELi4ELb0ELi116ELb0ELb0ENS_16CompileConditionILi1000EEEEEvPT_PKS4_S7_S7_flPfS8_Pj,"",@"SHT_CUDA_INFO"
	.sectionflags	@""
	.align	4


	//----- nvinfo : EIATTR_CUDA_API_VERSION
	.align		4
        /*0000*/ 	.byte	0x04, 0x37
        /*0002*/ 	.short	(.L_1369 - .L_1368)
.L_1368:
        /*0004*/ 	.word	0x00000082


	//----- nvinfo : EIATTR_KPARAM_INFO
	.align		4
.L_1369:
        /*0008*/ 	.byte	0x04, 0x17
        /*000a*/ 	.short	(.L_1371 - .L_1370)
.L_1370:
        /*000c*/ 	.word	0x00000000
        /*0010*/ 	.short	0x0008
        /*0012*/ 	.short	0x0040
        /*0014*/ 	.byte	0x00, 0xf5, 0x21, 0x00


	//----- nvinfo : EIATTR_KPARAM_INFO
	.align		4
.L_1371:
        /*0018*/ 	.byte	0x04, 0x17
        /*001a*/ 	.short	(.L_1373 - .L_1372)
.L_1372:
        /*001c*/ 	.word	0x00000000
        /*0020*/ 	.short	0x0007
        /*0022*/ 	.short	0x0038
        /*0024*/ 	.byte	0x00, 0xf5, 0x21, 0x00


	//----- nvinfo : EIATTR_KPARAM_INFO
	.align		4
.L_1373:
        /*0028*/ 	.byte	0x04, 0x17
        /*002a*/ 	.short	(.L_1375 - .L_1374)
.L_1374:
        /*002c*/ 	.word	0x00000000
        /*0030*/ 	.short	0x0006
        /*0032*/ 	.short	0x0030
        /*0034*/ 	.byte	0x00, 0xf5, 0x21, 0x00


	//----- nvinfo : EIATTR_KPARAM_INFO
	.align		4
.L_1375:
        /*0038*/ 	.byte	0x04, 0x17
        /*003a*/ 	.short	(.L_1377 - .L_1376)
.L_1376:
        /*003c*/ 	.word	0x00000000
        /*0040*/ 	.short	0x0005
        /*0042*/ 	.short	0x0028
        /*0044*/ 	.byte	0x00, 0xf0, 0x21, 0x00


	//----- nvinfo : EIATTR_KPARAM_INFO
	.align		4
.L_1377:
        /*0048*/ 	.byte	0x04, 0x17
        /*004a*/ 	.short	(.L_1379 - .L_1378)
.L_1378:
        /*004c*/ 	.word	0x00000000
        /*0050*/ 	.short	0x0004
        /*0052*/ 	.short	0x0020
        /*0054*/ 	.byte	0x00, 0xf0, 0x11, 0x00


	//----- nvinfo : EIATTR_KPARAM_INFO
	.align		4
.L_1379:
        /*0058*/ 	.byte	0x04, 0x17
        /*005a*/ 	.short	(.L_1381 - .L_1380)
.L_1380:
        /*005c*/ 	.word	0x00000000
        /*0060*/ 	.short	0x0003
        /*0062*/ 	.short	0x0018
        /*0064*/ 	.byte	0x00, 0xf5, 0x21, 0x00


	//----- nvinfo : EIATTR_KPARAM_INFO
	.align		4
.L_1381:
        /*0068*/ 	.byte	0x04, 0x17
        /*006a*/ 	.short	(.L_1383 - .L_1382)
.L_1382:
        /*006c*/ 	.word	0x00000000
        /*0070*/ 	.short	0x0002
        /*0072*/ 	.short	0x0010
        /*0074*/ 	.byte	0x00, 0xf5, 0x21, 0x00


	//----- nvinfo : EIATTR_KPARAM_INFO
	.align		4
.L_1383:
        /*0078*/ 	.byte	0x04, 0x17
        /*007a*/ 	.short	(.L_1385 - .L_1384)
.L_1384:
        /*007c*/ 	.word	0x00000000
        /*0080*/ 	.short	0x0001
        /*0082*/ 	.short	0x0008
        /*0084*/ 	.byte	0x00, 0xf5, 0x21, 0x00


	//----- nvinfo : EIATTR_KPARAM_INFO
	.align		4
.L_1385:
        /*0088*/ 	.byte	0x04, 0x17
        /*008a*/ 	.short	(.L_1387 - .L_1386)
.L_1386:
        /*008c*/ 	.word	0x00000000
        /*0090*/ 	.short	0x0000
        /*0092*/ 	.short	0x0000
        /*0094*/ 	.byte	0x00, 0xf5, 0x21, 0x00


	//----- nvinfo : EIATTR_SPARSE_MMA_MASK
	.align		4
.L_1387:
        /*0098*/ 	.byte	0x03, 0x50
        /*009a*/ 	.short	0x0000


	//----- nvinfo : EIATTR_MAXREG_COUNT
	.align		4
        /*009c*/ 	.byte	0x03, 0x1b
        /*009e*/ 	.short	0x00a8


	//----- nvinfo : EIATTR_NUM_BARRIERS
	.align		4
        /*00a0*/ 	.byte	0x02, 0x4c
        /*00a2*/ 	.byte	0x01
	.zero		1


	//----- nvinfo : EIATTR_MERCURY_ISA_VERSION
	.align		4
        /*00a4*/ 	.byte	0x03, 0x5f
        /*00a6*/ 	.short	0x0101


	//----- nvinfo : EIATTR_COOP_GROUP_MASK_REGIDS
	.align		4
        /*00a8*/ 	.byte	0x04, 0x29
        /*00aa*/ 	.short	(.L_1389 - .L_1388)


	//   ....[0]....
.L_1388:
        /*00ac*/ 	.word	0xffffffff


	//   ....[1]....
        /*00b0*/ 	.word	0xffffffff


	//   ....[2]....
        /*00b4*/ 	.word	0xffffffff


	//   ....[3]....
        /*00b8*/ 	.word	0xffffffff


	//   ....[4]....
        /*00bc*/ 	.word	0xffffffff


	//   ....[5]....
        /*00c0*/ 	.word	0xffffffff


	//   ....[6]....
        /*00c4*/ 	.word	0xffffffff


	//   ....[7]....
        /*00c8*/ 	.word	0xffffffff


	//   ....[8]....
        /*00cc*/ 	.word	0xffffffff


	//   ....[9]....
        /*00d0*/ 	.word	0xffffffff


	//   ....[10]....
        /*00d4*/ 	.word	0xffffffff


	//   ....[11]....
        /*00d8*/ 	.word	0xffffffff


	//   ....[12]....
        /*00dc*/ 	.word	0xffffffff


	//   ....[13]....
        /*00e0*/ 	.word	0xffffffff


	//   ....[14]....
        /*00e4*/ 	.word	0xffffffff


	//   ....[15]....
        /*00e8*/ 	.word	0xffffffff


	//   ....[16]....
        /*00ec*/ 	.word	0xffffffff


	//   ....[17]....
        /*00f0*/ 	.word	0xffffffff


	//   ....[18]....
        /*00f4*/ 	.word	0x0500001a


	//   ....[19]....
        /*00f8*/ 	.word	0x0500001a


	//   ....[20]....
        /*00fc*/ 	.word	0x0500001a


	//   ....[21]....
        /*0100*/ 	.word	0x0500001a


	//   ....[22]....
        /*0104*/ 	.word	0x0500001a


	//   ....[23]....
        /*0108*/ 	.word	0x0500001a


	//   ....[24]....
        /*010c*/ 	.word	0x0500001a


	//   ....[25]....
        /*0110*/ 	.word	0x0500001a


	//----- nvinfo : EIATTR_COOP_GROUP_INSTR_OFFSETS
	.align		4
.L_1389:
        /*0114*/ 	.byte	0x04, 0x28
        /*0116*/ 	.short	(.L_1391 - .L_1390)


	//   ....[0]....
.L_1390:
        /*0118*/ 	.word	0x000008f0


	//   ....[1]....
        /*011c*/ 	.word	0x00000900


	//   ....[2]....
        /*0120*/ 	.word	0x00000930


	//   ....[3]....
        /*0124*/ 	.word	0x00000940


	//   ....[4]....
        /*0128*/ 	.word	0x00000970


	//   ....[5]....
        /*012c*/ 	.word	0x00000980


	//   ....[6]....
        /*0130*/ 	.word	0x000009b0


	//   ....[7]....
        /*0134*/ 	.word	0x000009c0


	//   ....[8]....
        /*0138*/ 	.word	0x000009f0


	//   ....[9]....
        /*013c*/ 	.word	0x00000a00


	//   ....[10]....
        /*0140*/ 	.word	0x00000b30


	//   ....[11]....
        /*0144*/ 	.word	0x00000b40


	//   ....[12]....
        /*0148*/ 	.word	0x00000b70


	//   ....[13]....
        /*014c*/ 	.word	0x00000b80


	//   ....[14]....
        /*0150*/ 	.word	0x00000bb0


	//   ....[15]....
        /*0154*/ 	.word	0x00000bc0


	//   ....[16]....
        /*0158*/ 	.word	0x00000bf0


	//   ....[17]....
        /*015c*/ 	.word	0x00000c00


	//   ....[18]....
        /*0160*/ 	.word	0x00002140


	//   ....[19]....
        /*0164*/ 	.word	0x00002190


	//   ....[20]....
        /*0168*/ 	.word	0x00002200


	//   ....[21]....
        /*016c*/ 	.word	0x00002260


	//   ....[22]....
        /*0170*/ 	.word	0x000022d0


	//   ....[23]....
        /*0174*/ 	.word	0x00002330


	//   ....[24]....
        /*0178*/ 	.word	0x000023a0


	//   ....[25]....
        /*017c*/ 	.word	0x00002400


	//----- nvinfo : EIATTR_VRC_CTA_INIT_COUNT
	.align		4
.L_1391:
        /*0180*/ 	.byte	0x02, 0x4a
	.zero		1
	.zero		1


	//----- nvinfo : EIATTR_EXIT_INSTR_OFFSETS
	.align		4
        /*0184*/ 	.byte	0x04, 0x1c
        /*0186*/ 	.short	(.L_1393 - .L_1392)


	//   ....[0]....
.L_1392:
        /*0188*/ 	.word	0x000020e0


	//----- nvinfo : EIATTR_MAX_THREADS
	.align		4
.L_1393:
        /*018c*/ 	.byte	0x04, 0x05
        /*018e*/ 	.short	(.L_1395 - .L_1394)
.L_1394:
        /*0190*/ 	.word	0x00000140
        /*0194*/ 	.word	0x00000001
        /*0198*/ 	.word	0x00000001


	//----- nvinfo : EIATTR_CRS_STACK_SIZE
	.align		4
.L_1395:
        /*019c*/ 	.byte	0x04, 0x1e
        /*019e*/ 	.short	(.L_1397 - .L_1396)
.L_1396:
        /*01a0*/ 	.word	0x00000000


	//----- nvinfo : EIATTR_CBANK_PARAM_SIZE
	.align		4
.L_1397:
        /*01a4*/ 	.byte	0x03, 0x19
        /*01a6*/ 	.short	0x0048


	//----- nvinfo : EIATTR_PARAM_CBANK
	.align		4
        /*01a8*/ 	.byte	0x04, 0x0a
        /*01aa*/ 	.short	(.L_1399 - .L_1398)
	.align		4
.L_1398:
        /*01ac*/ 	.word	index@(.nv.constant0._ZN13group_norm_v214gn_cuda_kernelI6__halfLi320ELi1ELi16ELi40ELi256ELb1ELi256ELi40ELi40ELi4ELb0ELi116ELb0ELb0ENS_16CompileConditionILi1000EEEEEvPT_PKS4_S7_S7_flPfS8_Pj)
        /*01b0*/ 	.short	0x0380
        /*01b2*/ 	.short	0x0048


	//----- nvinfo : EIATTR_SW_WAR
	.align		4
.L_1399:
        /*01b4*/ 	.byte	0x04, 0x36
        /*01b6*/ 	.short	(.L_1401 - .L_1400)
.L_1400:
        /*01b8*/ 	.word	0x00000008
.L_1401:


//--------------------- .nv.info._ZN13group_norm_v214gn_cuda_kernelI6__halfLi320ELi1ELi16ELi40ELi256ELb1ELi256ELi40ELi40ELi4ELb0ELi148ELb0ELb0ENS_16CompileConditionILi1000EEEEEvPT_PKS4_S7_S7_flPfS8_Pj --------------------------
	.section	.nv.info._ZN13group_norm_v214gn_cuda_kernelI6__halfLi320ELi1ELi16ELi40ELi256ELb1ELi256ELi40ELi40ELi4ELb0ELi148ELb0ELb0ENS_16CompileConditionILi1000EEEEEvPT_PKS4_S7_S7_flPfS8_Pj,"",@"SHT_CUDA_INFO"
	.sectionflags	@""
	.align	4


	//----- nvinfo : EIATTR_CUDA_API_VERSION
	.align		4
        /*0000*/ 	.byte	0x04, 0x37
        /*0002*/ 	.short	(.L_1403 - .L_1402)
.L_1402:
        /*0004*/ 	.word	0x00000082


	//----- nvinfo : EIATTR_KPARAM_INFO
	.align		4
.L_1403:
        /*0008*/ 	.byte	0x04, 0x17
        /*000a*/ 	.short	(.L_1405 - .L_1404)
.L_1404:
        /*000c*/ 	.word	0x00000000
        /*0010*/ 	.short	0x0008
        /*0012*/ 	.short	0x0040
        /*0014*/ 	.byte	0x00, 0xf5, 0x21, 0x00


	//----- nvinfo : EIATTR_KPARAM_INFO
	.align		4
.L_1405:
        /*0018*/ 	.byte	0x04, 0x17
        /*001a*/ 	.short	(.L_1407 - .L_1406)
.L_1406:
        /*001c*/ 	.word	0x00000000
        /*0020*/ 	.short	0x0007
        /*0022*/ 	.short	0x0038
        /*0024*/ 	.byte	0x00, 0xf5, 0x21, 0x00


	//----- nvinfo : EIATTR_KPARAM_INFO
	.align		4
.L_1407:
        /*0028*/ 	.byte	0x04, 0x17
        /*002a*/ 	.short	(.L_1409 - .L_1408)
.L_1408:
        /*002c*/ 	.word	0x00000000
        /*0030*/ 	.short	0x0006
        /*0032*/ 	.short	0x0030
        /*0034*/ 	.byte	0x00, 0xf5, 0x21, 0x00


	//----- nvinfo : EIATTR_KPARAM_INFO
	.align		4
.L_1409:
        /*0038*/ 	.byte	0x04, 0x17
        /*003a*/ 	.short	(.L_1411 - .L_1410)
.L_1410:
        /*003c*/ 	.word	0x00000000
        /*0040*/ 	.short	0x0005
        /*0042*/ 	.short	0x0028
        /*0044*/ 	.byte	0x00, 0xf0, 0x21, 0x00


	//----- nvinfo : EIATTR_KPARAM_INFO
	.align		4
.L_1411:
        /*0048*/ 	.byte	0x04, 0x17
        /*004a*/ 	.short	(.L_1413 - .L_1412)
.L_1412:
        /*004c*/ 	.word	0x00000000
        /*0050*/ 	.short	0x0004
        /*0052*/ 	.short	0x0020
        /*0054*/ 	.byte	0x00, 0xf0, 0x11, 0x00


	//----- nvinfo : EIATTR_KPARAM_INFO
	.align		4
.L_1413:
        /*0058*/ 	.byte	0x04, 0x17
        /*005a*/ 	.short	(.L_1415 - .L_1414)
.L_1414:
        /*005c*/ 	.word	0x00000000
        /*0060*/ 	.short	0x0003
        /*0062*/ 	.short	0x0018
        /*0064*/ 	.byte	0x00, 0xf5, 0x21, 0x00


	//----- nvinfo : EIATTR_KPARAM_INFO
	.align		4
.L_1415:
        /*0068*/ 	.byte	0x04, 0x17
        /*006a*/ 	.short	(.L_1417 - .L_1416)
.L_1416:
        /*006c*/ 	.word	0x00000000
        /*0070*/ 	.short	0x0002
        /*0072*/ 	.short	0x0010
        /*0074*/ 	.byte	0x00, 0xf5, 0x21, 0x00


	//----- nvinfo : EIATTR_KPARAM_INFO
	.align		4
.L_1417:
        /*0078*/ 	.byte	0x04, 0x17
        /*007a*/ 	.short	(.L_1419 - .L_1418)
.L_1418:
        /*007c*/ 	.word	0x00000000
        /*0080*/ 	.short	0x0001
        /*0082*/ 	.short	0x0008
        /*0084*/ 	.byte	0x00, 0xf5, 0x21, 0x00


	//----- nvinfo : EIATTR_KPARAM_INFO
	.align		4
.L_1419:
        /*0088*/ 	.byte	0x04, 0x17
        /*008a*/ 	.short	(.L_1421 - .L_1420)
.L_1420:
        /*008c*/ 	.word	0x00000000
        /*0090*/ 	.short	0x0000
        /*0092*/ 	.short	0x0000
        /*0094*/ 	.byte	0x00, 0xf5, 0x21, 0x00


	//----- nvinfo : EIATTR_SPARSE_MMA_MASK
	.align		4
.L_1421:
        /*0098*/ 	.byte	0x03, 0x50
        /*009a*/ 	.short	0x0000


	//----- nvinfo : EIATTR_MAXREG_COUNT
	.align		4
        /*009c*/ 	.byte	0x03, 0x1b
        /*009e*/ 	.short	0x00a8


	//----- nvinfo : EIATTR_NUM_BARRIERS
	.align		4
        /*00a0*/ 	.byte	0x02, 0x4c
        /*00a2*/ 	.byte	0x01
	.zero		1


	//----- nvinfo : EIATTR_MERCURY_ISA_VERSION
	.align		4
        /*00a4*/ 	.byte	0x03, 0x5f
        /*00a6*/ 	.short	0x0101


	//----- nvinfo : EIATTR_COOP_GROUP_MASK_REGIDS
	.align		4
        /*00a8*/ 	.byte	0x04, 0x29
        /*00aa*/ 	.short	(.L_1423 - .L_1422)


	//   ....[0]....
.L_1422:
        /*00ac*/ 	.word	0xffffffff


	//   ....[1]....
        /*00b0*/ 	.word	0xffffffff


	//   ....[2]....
        /*00b4*/ 	.word	0xffffffff


	//   ....[3]....
        /*00b8*/ 	.word	0xffffffff


	//   ....[4]....
        /*00bc*/ 	.word	0xffffffff


	//   ....[5]....
        /*00c0*/ 	.word	0xffffffff


	//   ....[6]....
        /*00c4*/ 	.word	0xffffffff


	//   ....[7]....
        /*00c8*/ 	.word	0xffffffff


	//   ....[8]....
        /*00cc*/ 	.word	0xffffffff


	//   ....[9]....
        /*00d0*/ 	.word	0xffffffff


	//   ....[10]....
        /*00d4*/ 	.word	0xffffffff


	//   ....[11]....
        /*00d8*/ 	.word	0xffffffff


	//   ....[12]....
        /*00dc*/ 	.word	0xffffffff


	//   ....[13]....
        /*00e0*/ 	.word	0xffffffff


	//   ....[14]....
        /*00e4*/ 	.word	0xffffffff


	//   ....[15]....
        /*00e8*/ 	.word	0xffffffff


	//   ....[16]....
        /*00ec*/ 	.word	0xffffffff


	//   ....[17]....
        /*00f0*/ 	.word	0xffffffff


	//   ....[18]....
        /*00f4*/ 	.word	0x0500001a


	//   ....[19]....
        /*00f8*/ 	.word	0x0500001a


	//   ....[20]....
        /*00fc*/ 	.word	0x0500001a


	//   ....[21]....
        /*0100*/ 	.word	0x0500001a


	//   ....[22]....
        /*0104*/ 	.word	0x0500001a


	//   ....[23]....
        /*0108*/ 	.word	0x0500001a


	//   ....[24]....
        /*010c*/ 	.word	0x0500001a


	//   ....[25]....
        /*0110*/ 	.word	0x0500001a


	//----- nvinfo : EIATTR_COOP_GROUP_INSTR_OFFSETS
	.align		4
.L_1423:
        /*0114*/ 	.byte	0x04, 0x28
        /*0116*/ 	.short	(.L_1425 - .L_1424)


	//   ....[0]....
.L_1424:
        /*0118*/ 	.word	0x000008f0


	//   ....[1]....
        /*011c*/ 	.word	0x00000900


	//   ....[2]....
        /*0120*/ 	.word	0x00000930


	//   ....[3]....
        /*0124*/ 	.word	0x00000940


	//   ....[4]....
        /*0128*/ 	.word	0x00000970


	//   ....[5]....
        /*012c*/ 	.word	0x00000980


	//   ....[6]....
        /*0130*/ 	.word	0x000009b0


	//   ....[7]....
        /*0134*/ 	.word	0x000009c0


	//   ....[8]....
        /*0138*/ 	.word	0x000009f0


	//   ....[9]....
        /*013c*/ 	.word	0x00000a00


	//   ....[10]....
        /*0140*/ 	.word	0x00000b30


	//   ....[11]....
        /*0144*/ 	.word	0x00000b40


	//   ....[12]....
        /*0148*/ 	.word	0x00000b70


	//   ....[13]....
        /*014c*/ 	.word	0x00000b80


	//   ....[14]....
        /*0150*/ 	.word	0x00000bb0


	//   ....[15]....
        /*0154*/ 	.word	0x00000bc0


	//   ....[16]....
        /*0158*/ 	.word	0x00000bf0


	//   ....[17]....
        /*015c*/ 	.word	0x00000c00


	//   ....[18]....
        /*0160*/ 	.word	0x00002140


	//   ....[19]....
        /*0164*/ 	.word	0x00002190


	//   ....[20]....
        /*0168*/ 	.word	0x00002200


	//   ....[21]....
        /*016c*/ 	.word	0x00002260


	//   ....[22]....
        /*0170*/ 	.word	0x000022d0


	//   ....[23]....
        /*0174*/ 	.word	0x00002330


	//   ....[24]....
        /*0178*/ 	.word	0x000023a0


	//   ....[25]....
        /*017c*/ 	.word	0x00002400


	//----- nvinfo : EIATTR_VRC_CTA_INIT_COUNT
	.align		4
.L_1425:
        /*0180*/ 	.byte	0x02, 0x4a
	.zero		1
	.zero		1


	//----- nvinfo : EIATTR_EXIT_INSTR_OFFSETS
	.align		4
        /*0184*/ 	.byte	0x04, 0x1c
        /*0186*/ 	.short	(.L_1427 - .L_1426)


	//   ....[0]....
.L_1426:
        /*0188*/ 	.word	0x000020e0


	//----- nvinfo : EIATTR_MAX_THREADS
	.align		4
.L_1427:
        /*018c*/ 	.byte	0x04, 0x05
        /*018e*/ 	.short	(.L_1429 - .L_1428)
.L_1428:
        /*0190*/ 	.word	0x00000140
        /*0194*/ 	.word	0x00000001
        /*0198*/ 	.word	0x00000001


	//----- nvinfo : EIATTR_CRS_STACK_SIZE
	.align		4
.L_1429:
        /*019c*/ 	.byte	0x04, 0x1e
        /*019e*/ 	.short	(.L_1431 - .L_1430)
.L_1430:
        /*01a0*/ 	.word	0x00000000


	//----- nvinfo : EIATTR_CBANK_PARAM_SIZE
	.align		4
.L_1431:
        /*01a4*/ 	.byte	0x03, 0x19
        /*01a6*/ 	.short	0x0048


	//----- nvinfo : EIATTR_PARAM_CBANK
	.align		4
        /*01a8*/ 	.byte	0x04, 0x0a
        /*01aa*/ 	.short	(.L_1433 - .L_1432)
	.align		4
.L_1432:
        /*01ac*/ 	.word	index@(.nv.constant0._ZN13group_norm_v214gn_cuda_kernelI6__halfLi320ELi1ELi16ELi40ELi256ELb1ELi256ELi40ELi40ELi4ELb0ELi148ELb0ELb0ENS_16CompileConditionILi1000EEEEEvPT_PKS4_S7_S7_flPfS8_Pj)
        /*01b0*/ 	.short	0x0380
        /*01b2*/ 	.short	0x0048


	//----- nvinfo : EIATTR_SW_WAR
	.align		4
.L_1433:
        /*01b4*/ 	.byte	0x04, 0x36
        /*01b6*/ 	.short	(.L_1435 - .L_1434)
.L_1434:
        /*01b8*/ 	.word	0x00000008
.L_1435:


//--------------------- .nv.callgraph             --------------------------
	.section	.nv.callgraph,"",@"SHT_CUDA_CALLGRAPH"
	.align	4
	.sectionentsize	8
	.align		4
        /*0000*/ 	.word	0x00000000
	.align		4
        /*0004*/ 	.word	0xffffffff
	.align		4
        /*0008*/ 	.word	0x00000000
	.align		4
        /*000c*/ 	.word	0xfffffffe
	.align		4
        /*0010*/ 	.word	0x00000000
	.align		4
        /*0014*/ 	.word	0xfffffffd
	.align		4
        /*0018*/ 	.word	0x00000000
	.align		4
        /*001c*/ 	.word	0xfffffffc


//--------------------- .text._ZN13group_norm_v218gn_bwd_cuda_kernelI13__nv_bfloat16Li320ELi1ELi32ELi20ELi256ELb0ELb1ELi256ELi20ELi20ELi4ELb1ELi96ELb0ELb0ELNS_15WgradSyncMethodE3ENS_16CompileConditionILi1000EEEEEvPT_S6_S6_PKS5_S8_S8_S8_PKfflPfPj --------------------------
	.section	.text._ZN13group_norm_v218gn_bwd_cuda_kernelI13__nv_bfloat16Li320ELi1ELi32ELi20ELi256ELb0ELb1ELi256ELi20ELi20ELi4ELb1ELi96ELb0ELb0ELNS_15WgradSyncMethodE3ENS_16CompileConditionILi1000EEEEEvPT_S6_S6_PKS5_S8_S8_S8_PKfflPfPj,"ax",@progbits
	.align	128
        .global         _ZN13group_norm_v218gn_bwd_cuda_kernelI13__nv_bfloat16Li320ELi1ELi32ELi20ELi256ELb0ELb1ELi256ELi20ELi20ELi4ELb1ELi96ELb0ELb0ELNS_15WgradSyncMethodE3ENS_16CompileConditionILi1000EEEEEvPT_S6_S6_PKS5_S8_S8_S8_PKfflPfPj
        .type           _ZN13group_norm_v218gn_bwd_cuda_kernelI13__nv_bfloat16Li320ELi1ELi32ELi20ELi256ELb0ELb1ELi256ELi20ELi20ELi4ELb1ELi96ELb0ELb0ELNS_15WgradSyncMethodE3ENS_16CompileConditionILi1000EEEEEvPT_S6_S6_PKS5_S8_S8_S8_PKfflPfPj,@function
        .size           _ZN13group_norm_v218gn_bwd_cuda_kernelI13__nv_bfloat16Li320ELi1ELi32ELi20ELi256ELb0ELb1ELi256ELi20ELi20ELi4ELb1ELi96ELb0ELb0ELNS_15WgradSyncMethodE3ENS_16CompileConditionILi1000EEEEEvPT_S6_S6_PKS5_S8_S8_S8_PKfflPfPj,(.L_x_1038 - _ZN13group_norm_v218gn_bwd_cuda_kernelI13__nv_bfloat16Li320ELi1ELi32ELi20ELi256ELb0ELb1ELi256ELi20ELi20ELi4ELb1ELi96ELb0ELb0ELNS_15WgradSyncMethodE3ENS_16CompileConditionILi1000EEEEEvPT_S6_S6_PKS5_S8_S8_S8_PKfflPfPj)
        .other          _ZN13group_norm_v218gn_bwd_cuda_kernelI13__nv_bfloat16Li320ELi1ELi32ELi20ELi256ELb0ELb1ELi256ELi20ELi20ELi4ELb1ELi96ELb0ELb0ELNS_15WgradSyncMethodE3ENS_16CompileConditionILi1000EEEEEvPT_S6_S6_PKS5_S8_S8_S8_PKfflPfPj,@"STO_CUDA_ENTRY STV_DEFAULT"
_ZN13group_norm_v218gn_bwd_cuda_kernelI13__nv_bfloat16Li320ELi1ELi32ELi20ELi256ELb0ELb1ELi256ELi20ELi20ELi4ELb1ELi96ELb0ELb0ELNS_15WgradSyncMethodE3ENS_16CompileConditionILi1000EEEEEvPT_S6_S6_PKS5_S8_S8_S8_PKfflPfPj:
.text._ZN13group_norm_v218gn_bwd_cuda_kernelI13__nv_bfloat16Li320ELi1ELi32ELi20ELi256ELb0ELb1ELi256ELi20ELi20ELi4ELb1ELi96ELb0ELb0ELNS_15WgradSyncMethodE3ENS_16CompileConditionILi1000EEEEEvPT_S6_S6_PKS5_S8_S8_S8_PKfflPfPj:
[----:B------:R-:W-:Y:S01]  /*0000*/  LDC R1, c[0x0][0x37c] ;  /* 0x0000df00ff017b82 */ /* 0x000fe20000000800 */
[----:B------:R-:W0:Y:S01]  /*0010*/  S2R R0, SR_CTAID.Y ;  /* 0x0000000000007919 */ /* 0x000e220000002600 */
[----:B------:R-:W1:Y:S01]  /*0020*/  LDCU.64 UR6, c[0x0][0x3c8] ;  /* 0x00007900ff0677ac */ /* 0x000e620008000a00 */
[----:B------:R-:W2:Y:S01]  /*0030*/  LDCU.64 UR10, c[0x0][0x358] ;  /* 0x00006b00ff0a77ac */ /* 0x000ea20008000a00 */
[----:B-1----:R-:W-:Y:S02]  /*0040*/  USHF.L.U32 UR9, UR6, 0x5, URZ ;  /* 0x0000000506097899 */ /* 0x002fe400080006ff */
[----:B------:R-:W-:-:S06]  /*0050*/  USHF.L.U64.HI UR7, UR6, 0x5, UR7 ;  /* 0x0000000506077899 */ /* 0x000fcc0008010207 */
[----:B------:R-:W-:Y:S02]  /*0060*/  MOV R2, UR7 ;  /* 0x0000000700027c02 */ /* 0x000fe40008000f00 */
[C---:B0-----:R-:W-:Y:S02]  /*0070*/  ISETP.LT.U32.AND P0, PT, R0.reuse, UR9, PT ;  /* 0x0000000900007c0c */ /* 0x041fe4000bf01070 */
[----:B------:R-:W-:Y:S02]  /*0080*/  LOP3.LUT R101, R0, 0x1f, RZ, 0xc0, !PT ;  /* 0x0000001f00657812 */ /* 0x000fe400078ec0ff */
[----:B------:R-:W-:-:S13]  /*0090*/  ISETP.GT.AND.EX P0, PT, R2, RZ, PT, P0 ;  /* 0x000000ff0200720c */ /* 0x000fda0003f04300 */
[----:B--2---:R-:W-:Y:S05]  /*00a0*/  @P0 BRA `(.L_x_0) ;  /* 0x0000000000600947 */ /* 0x004fea0003800000 */
[----:B------:R-:W0:Y:S01]  /*00b0*/  S2R R2, SR_TID.X ;  /* 0x0000000000027919 */ /* 0x000e220000002100 */
[----:B------:R-:W-:Y:S01]  /*00c0*/  BAR.SYNC.DEFER_BLOCKING 0x0 ;  /* 0x0000000000007b1d */ /* 0x000fe20000010000 */
[----:B0-----:R-:W-:-:S13]  /*00d0*/  ISETP.NE.AND P0, PT, R2, RZ, PT ;  /* 0x000000ff0200720c */ /* 0x001fda0003f05270 */
[----:B------:R-:W-:Y:S05]  /*00e0*/  @P0 BRA `(.L_x_1) ;  /* 0x0000000000440947 */ /* 0x000fea0003800000 */
[----:B------:R-:W0:Y:S01]  /*00f0*/  S2UR UR4, SR_CTAID.X ;  /* 0x00000000000479c3 */ /* 0x000e220000002500 */
[----:B------:R-:W-:Y:S02]  /*0100*/  SHF.R.U32.HI R4, RZ, 0x5, R0 ;  /* 0x00000005ff047819 */ /* 0x000fe40000011600 */
[----:B------:R-:W-:-:S05]  /*0110*/  MOV R5, 0x7ffffffe ;  /* 0x7ffffffe00057802 */ /* 0x000fca0000000f00 */
[----:B------:R-:W1:Y:S01]  /*0120*/  LDC.64 R2, c[0x0][0x3d8] ;  /* 0x0000f600ff027b82 */ /* 0x000e620000000a00 */
[----:B0-----:R-:W-:-:S04]  /*0130*/  LOP3.LUT P0, RZ, R4, UR4, RZ, 0xfc, !PT ;  /* 0x0000000404ff7c12 */ /* 0x001fc8000f80fcff */
[----:B------:R-:W-:Y:S01]  /*0140*/  SEL R5, R5, 0x1, !P0 ;  /* 0x0000000105057807 */ /* 0x000fe20004000000 */
[----:B-1----:R-:W-:Y:S01]  /*0150*/  IMAD.WIDE.U32 R2, R101, 0x4, R2 ;  /* 0x0000000465027825 */ /* 0x002fe200078e0002 */
[----:B------:R-:W-:Y:S06]  /*0160*/  MEMBAR.ALL.GPU ;  /* 0x0000000000007992 */ /* 0x000fec000000a000 */
[----:B------:R-:W-:-:S00]  /*0170*/  ERRBAR ;  /* 0x00000000000079ab */ /* 0x000fc00000000000 */
[----:B------:R-:W-:Y:S06]  /*0180*/  CGAERRBAR ;  /* 0x00000000000075ab */ /* 0x000fec0000000000 */
[----:B------:R0:W5:Y:S02]  /*0190*/  ATOM.E.ADD.STRONG.GPU PT, R5, desc[UR10][R2.64+0x180], R5 ;  /* 0x800180050205798a */ /* 0x00016400081ef10a */
.L_x_2:
[----:B------:R-:W2:Y:S04]  /*01a0*/  LD.E.STRONG.GPU R4, desc[UR10][R2.64+0x180] ;  /* 0x0001800a02047980 */ /* 0x000ea8000c10f900 */
[----:B--2---:R-:W-:Y:S01]  /*01b0*/  CCTL.IVALL ;  /* 0x00000000ff00798f */ /* 0x004fe20002000000 */
[----:B------:R-:W-:Y:S05]  /*01c0*/  YIELD ;  /* 0x0000000000007946 */ /* 0x000fea0003800000 */
[----:B-----5:R-:W-:-:S04]  /*01d0*/  LOP3.LUT R4, R4, R5, RZ, 0x3c, !PT ;  /* 0x0000000504047212 */ /* 0x020fc800078e3cff */
[----:B------:R-:W-:-:S13]  /*01e0*/  ISETP.GT.AND P0, PT, R4, -0x1, PT ;  /* 0xffffffff0400780c */ /* 0x000fda0003f04270 */
[----:B------:R-:W-:Y:S05]  /*01f0*/  @P0 BRA `(.L_x_2) ;  /* 0xfffffffc00e80947 */ /* 0x000fea000383ffff */
.L_x_1:
[----:B------:R-:W-:Y:S05]  /*0200*/  WARPSYNC.ALL ;  /* 0x0000000000007948 */ /* 0x000fea0003800000 */
[----:B------:R-:W-:Y:S06]  /*0210*/  BAR.SYNC.DEFER_BLOCKING 0x0 ;  /* 0x0000000000007b1d */ /* 0x000fec0000010000 */
[----:B------:R-:W-:Y:S05]  /*0220*/  BRA `(.L_x_3) ;  /* 0x0000002c00887947 */ /* 0x000fea0003800000 */
.L_x_0:
[----:B------:R-:W0:Y:S01]  /*0230*/  S2R R2, SR_TID.X ;  /* 0x0000000000027919 */ /* 0x000e220000002100 */
[----:B------:R-:W1:Y:S08]  /*0240*/  LDC.64 R4, c[0x0][0x3a8] ;  /* 0x0000ea00ff047b82 */ /* 0x000e700000000a00 */
[----:B------:R-:W2:Y:S08]  /*0250*/  S2UR UR6, SR_CgaCtaId ;  /* 0x00000000000679c3 */ /* 0x000eb00000008800 */
[----:B------:R-:W3:Y:S01]  /*0260*/  S2UR UR5, SR_CTAID.X ;  /* 0x00000000000579c3 */ /* 0x000ee20000002500 */
[----:B------:R-:W-:-:S07]  /*0270*/  SHF.R.U32.HI R7, RZ, 0x5, R0 ;  /* 0x00000005ff077819 */ /* 0x000fce0000011600 */
[----:B------:R-:W4:Y:S01]  /*0280*/  LDC.64 R106, c[0x0][0x3d0] ;  /* 0x0000f400ff6a7b82 */ /* 0x000f220000000a00 */
[----:B0-----:R-:W-:Y:S01]  /*0290*/  LOP3.LUT R3, R2, 0xffff, RZ, 0xc0, !PT ;  /* 0x0000ffff02037812 */ /* 0x001fe200078ec0ff */
[----:B------:R-:W-:-:S06]  /*02a0*/  UMOV UR4, 0x400 ;  /* 0x0000040000047882 */ /* 0x000fcc0000000000 */
[----:B------:R-:W0:Y:S01]  /*02b0*/  LDC.64 R104, c[0x0][0x3d8] ;  /* 0x0000f600ff687b82 */ /* 0x000e220000000a00 */
[----:B------:R-:W-:-:S05]  /*02c0*/  IMAD R3, R3, 0x3334, RZ ;  /* 0x0000333403037824 */ /* 0x000fca00078e02ff */
[----:B------:R-:W-:-:S04]  /*02d0*/  SHF.R.U32.HI R100, RZ, 0x10, R3 ;  /* 0x00000010ff647819 */ /* 0x000fc80000011603 */
[----:B------:R-:W-:-:S05]  /*02e0*/  PRMT R3, R100, 0x9910, RZ ;  /* 0x0000991064037816 */ /* 0x000fca00000000ff */
[----:B------:R-:W-:-:S05]  /*02f0*/  IMAD R3, R3, 0x5, RZ ;  /* 0x0000000503037824 */ /* 0x000fca00078e02ff */
[----:B------:R-:W-:-:S04]  /*0300*/  IADD3 R3, PT, PT, RZ, -R3, RZ ;  /* 0x80000003ff037210 */ /* 0x000fc80007ffe0ff */
[----:B------:R-:W-:-:S04]  /*0310*/  PRMT R3, R3, 0x7710, RZ ;  /* 0x0000771003037816 */ /* 0x000fc800000000ff */
[----:B------:R-:W-:-:S04]  /*0320*/  IADD3 R3, PT, PT, R3, R2, RZ ;  /* 0x0000000203037210 */ /* 0x000fc80007ffe0ff */
[----:B------:R-:W-:-:S04]  /*0330*/  SHF.L.U32 R3, R3, 0x2, RZ ;  /* 0x0000000203037819 */ /* 0x000fc800000006ff */
[----:B------:R-:W-:-:S05]  /*0340*/  LOP3.LUT R98, R3, 0xffff, RZ, 0xc0, !PT ;  /* 0x0000ffff03627812 */ /* 0x000fca00078ec0ff */
[----:B------:R-:W-:-:S04]  /*0350*/  IMAD R98, R101, 0x14, R98 ;  /* 0x0000001465627824 */ /* 0x000fc800078e0262 */
[----:B-1----:R-:W-:-:S05]  /*0360*/  IMAD.WIDE.U32 R4, R98, 0x2, R4 ;  /* 0x0000000262047825 */ /* 0x002fca00078e0004 */
[----:B------:R1:W5:Y:S01]  /*0370*/  LDG.E.64.CONSTANT R92, desc[UR10][R4.64] ;  /* 0x0000000a045c7981 */ /* 0x000362000c1e9b00 */
[----:B------:R-:W-:Y:S01]  /*0380*/  IMAD R6, R7, 0x280, R2 ;  /* 0x0000028007067824 */ /* 0x000fe200078e0202 */
[----:B--2---:R-:W-:Y:S01]  /*0390*/  ULEA UR8, UR6, UR4, 0x18 ;  /* 0x0000000406087291 */ /* 0x004fe2000f8ec0ff */
[----:B------:R-:W-:Y:S02]  /*03a0*/  SHF.L.U32 R3, R2, 0x1, RZ ;  /* 0x0000000102037819 */ /* 0x000fe400000006ff */
[----:B------:R-:W-:Y:S01]  /*03b0*/  CS2R R56, SRZ ;  /* 0x0000000000387805 */ /* 0x000fe2000001ff00 */
[----:B------:R-:W-:Y:S01]  /*03c0*/  IMAD R6, R101, 0x14, R6 ;  /* 0x0000001465067824 */ /* 0x000fe200078e0206 */
[----:B------:R-:W-:Y:S02]  /*03d0*/  SHF.R.U32.HI R99, RZ, 0x2, R2 ;  /* 0x00000002ff637819 */ /* 0x000fe40000011602 */
[----:B------:R-:W-:Y:S02]  /*03e0*/  CS2R R58, SRZ ;  /* 0x00000000003a7805 */ /* 0x000fe4000001ff00 */
[----:B------:R-:W-:-:S02]  /*03f0*/  LOP3.LUT R3, R3, 0x18, RZ, 0xc0, !PT ;  /* 0x0000001803037812 */ /* 0x000fc400078ec0ff */
[----:B------:R-:W-:Y:S02]  /*0400*/  CS2R R60, SRZ ;  /* 0x00000000003c7805 */ /* 0x000fe4000001ff00 */
[----:B------:R-:W-:Y:S01]  /*0410*/  LEA R88, R2, UR8, 0x5 ;  /* 0x0000000802587c11 */ /* 0x000fe2000f8e28ff */
[----:B------:R-:W-:Y:S01]  /*0420*/  VIADD R20, R99, 0xb ;  /* 0x0000000b63147836 */ /* 0x000fe20000000000 */
[----:B---3--:R-:W-:Y:S01]  /*0430*/  LOP3.LUT P0, RZ, R7, UR5, RZ, 0xfc, !PT ;  /* 0x0000000507ff7c12 */ /* 0x008fe2000f80fcff */
[----:B------:R-:W-:Y:S01]  /*0440*/  UIADD3 UR5, UPT, UPT, UR4, 0x2800, URZ ;  /* 0x0000280004057890 */ /* 0x000fe2000fffe0ff */
[----:B------:R-:W-:Y:S01]  /*0450*/  SHF.L.U32 R9, R6, 0x1, RZ ;  /* 0x0000000106097819 */ /* 0x000fe200000006ff */
[----:B------:R-:W-:Y:S01]  /*0460*/  UIADD3 UR4, UPT, UPT, UR4, 0x2850, URZ ;  /* 0x0000285004047890 */ /* 0x000fe2000fffe0ff */
[----:B------:R-:W-:Y:S01]  /*0470*/  IADD3 R14, PT, PT, R99, 0xd, RZ ;  /* 0x0000000d630e7810 */ /* 0x000fe20007ffe0ff */
[----:B------:R-:W-:Y:S01]  /*0480*/  ULEA UR5, UR6, UR5, 0x18 ;  /* 0x0000000506057291 */ /* 0x000fe2000f8ec0ff */
[----:B-1----:R-:W-:Y:S01]  /*0490*/  LOP3.LUT R5, R3, 0x8, RZ, 0x3c, !PT ;  /* 0x0000000803057812 */ /* 0x002fe200078e3cff */
[----:B----4-:R-:W-:Y:S01]  /*04a0*/  IMAD.WIDE.U32 R106, R9, 0x4, R106 ;  /* 0x00000004096a7825 */ /* 0x010fe200078e006a */
[C---:B------:R-:W-:Y:S01]  /*04b0*/  LOP3.LUT R89, R3.reuse, 0x10, RZ, 0x3c, !PT ;  /* 0x0000001003597812 */ /* 0x040fe200078e3cff */
[----:B------:R-:W-:Y:S01]  /*04c0*/  ULEA UR4, UR6, UR4, 0x18 ;  /* 0x0000000406047291 */ /* 0x000fe2000f8ec0ff */
[----:B------:R-:W-:-:S02]  /*04d0*/  LOP3.LUT R7, R3, 0x18, RZ, 0x3c, !PT ;  /* 0x0000001803077812 */ /* 0x000fc400078e3cff */
[----:B------:R-:W-:Y:S02]  /*04e0*/  CS2R R62, SRZ ;  /* 0x00000000003e7805 */ /* 0x000fe4000001ff00 */
[----:B------:R-:W-:Y:S01]  /*04f0*/  IADD3 R91, PT, PT, R88, R3, RZ ;  /* 0x00000003585b7210 */ /* 0x000fe20007ffe0ff */
[----:B0-----:R-:W-:Y:S01]  /*0500*/  IMAD.WIDE.U32 R104, R101, 0x4, R104 ;  /* 0x0000000465687825 */ /* 0x001fe200078e0068 */
[----:B------:R-:W-:Y:S02]  /*0510*/  SHF.R.U32.HI R3, RZ, 0x4, R2 ;  /* 0x00000004ff037819 */ /* 0x000fe40000011602 */
[----:B------:R-:W-:Y:S02]  /*0520*/  SHF.R.U32.HI R27, RZ, 0x2, R14 ;  /* 0x00000002ff1b7819 */ /* 0x000fe4000001160e */
[----:B------:R-:W-:Y:S02]  /*0530*/  LOP3.LUT R14, R98, 0xffff, RZ, 0xc0, !PT ;  /* 0x0000ffff620e7812 */ /* 0x000fe400078ec0ff */
[----:B------:R-:W-:-:S02]  /*0540*/  LOP3.LUT R3, R3, 0x3, R2, 0x78, !PT ;  /* 0x0000000303037812 */ /* 0x000fc400078e7802 */
[C---:B------:R-:W-:Y:S01]  /*0550*/  IADD3 R9, PT, PT, R99.reuse, 0xf, RZ ;  /* 0x0000000f63097810 */ /* 0x040fe20007ffe0ff */
[----:B------:R-:W-:Y:S01]  /*0560*/  IMAD R96, R14, 0xccd, RZ ;  /* 0x00000ccd0e607824 */ /* 0x000fe200078e02ff */
[C---:B------:R-:W-:Y:S02]  /*0570*/  IADD3 R11, PT, PT, R99.reuse, 0x9, RZ ;  /* 0x00000009630b7810 */ /* 0x040fe40007ffe0ff */
[C---:B------:R-:W-:Y:S02]  /*0580*/  IADD3 R8, PT, PT, R99.reuse, 0xa, RZ ;  /* 0x0000000a63087810 */ /* 0x040fe40007ffe0ff */
[C---:B------:R-:W-:Y:S02]  /*0590*/  IADD3 R12, PT, PT, R99.reuse, 0xe, RZ ;  /* 0x0000000e630c7810 */ /* 0x040fe40007ffe0ff */
[C---:B------:R-:W-:Y:S02]  /*05a0*/  IADD3 R17, PT, PT, R99.reuse, 0xc, RZ ;  /* 0x0000000c63117810 */ /* 0x040fe40007ffe0ff */
[----:B------:R-:W-:-:S02]  /*05b0*/  IADD3 R13, PT, PT, R99, 0x3, RZ ;  /* 0x00000003630d7810 */ /* 0x000fc40007ffe0ff */
[----:B------:R-:W-:Y:S02]  /*05c0*/  SHF.L.U32 R87, R3, 0x3, RZ ;  /* 0x0000000303577819 */ /* 0x000fe400000006ff */
[----:B------:R-:W-:Y:S02]  /*05d0*/  SHF.R.U32.HI R9, RZ, 0x2, R9 ;  /* 0x00000002ff097819 */ /* 0x000fe40000011609 */
[----:B------:R-:W-:Y:S02]  /*05e0*/  SHF.R.U32.HI R11, RZ, 0x2, R11 ;  /* 0x00000002ff0b7819 */ /* 0x000fe4000001160b */
[----:B------:R-:W-:Y:S02]  /*05f0*/  SHF.R.U32.HI R3, RZ, 0x2, R8 ;  /* 0x00000002ff037819 */ /* 0x000fe40000011608 */
[----:B------:R-:W-:Y:S02]  /*0600*/  SHF.R.U32.HI R23, RZ, 0x2, R12 ;  /* 0x00000002ff177819 */ /* 0x000fe4000001160c */
[----:B------:R-:W-:-:S02]  /*0610*/  SHF.R.U32.HI R17, RZ, 0x2, R17 ;  /* 0x00000002ff117819 */ /* 0x000fc40000011611 */
[----:B------:R-:W-:Y:S02]  /*0620*/  SHF.R.U32.HI R33, RZ, 0x2, R20 ;  /* 0x00000002ff217819 */ /* 0x000fe40000011614 */
[C---:B------:R-:W-:Y:S01]  /*0630*/  IADD3 R90, PT, PT, R88.reuse, R5, RZ ;  /* 0x00000005585a7210 */ /* 0x040fe20007ffe0ff */
[----:B------:R-:W-:Y:S01]  /*0640*/  HFMA2 R5, -RZ, RZ, 0, 0 ;  /* 0x00000000ff057431 */ /* 0x000fe200000001ff */
[C---:B------:R-:W-:Y:S02]  /*0650*/  IADD3 R89, PT, PT, R88.reuse, R89, RZ ;  /* 0x0000005958597210 */ /* 0x040fe40007ffe0ff */
[----:B------:R-:W-:Y:S02]  /*0660*/  IADD3 R88, PT, PT, R88, R7, RZ ;  /* 0x0000000758587210 */ /* 0x000fe40007ffe0ff */
[----:B------:R-:W-:Y:S02]  /*0670*/  SHF.R.U32.HI R25, RZ, 0x2, R13 ;  /* 0x00000002ff197819 */ /* 0x000fe4000001160d */
[----:B------:R-:W-:-:S02]  /*0680*/  IADD3 R7, PT, PT, R99, 0x5, RZ ;  /* 0x0000000563077810 */ /* 0x000fc40007ffe0ff */
[-C--:B------:R-:W-:Y:S02]  /*0690*/  LOP3.LUT R12, R9, R2.reuse, RZ, 0x3c, !PT ;  /* 0x00000002090c7212 */ /* 0x080fe400078e3cff */
[----:B------:R-:W-:Y:S02]  /*06a0*/  LOP3.LUT R13, R11, R2, RZ, 0x3c, !PT ;  /* 0x000000020b0d7212 */ /* 0x000fe400078e3cff */
[C---:B------:R-:W-:Y:S02]  /*06b0*/  IADD3 R10, PT, PT, R99.reuse, 0x4, RZ ;  /* 0x00000004630a7810 */ /* 0x040fe40007ffe0ff */
[C---:B------:R-:W-:Y:S02]  /*06c0*/  IADD3 R15, PT, PT, R99.reuse, 0x2, RZ ;  /* 0x00000002630f7810 */ /* 0x040fe40007ffe0ff */
[C---:B------:R-:W-:Y:S02]  /*06d0*/  IADD3 R16, PT, PT, R99.reuse, 0x7, RZ ;  /* 0x0000000763107810 */ /* 0x040fe40007ffe0ff */
[----:B------:R-:W-:-:S02]  /*06e0*/  IADD3 R18, PT, PT, R99, 0x1, RZ ;  /* 0x0000000163127810 */ /* 0x000fc40007ffe0ff */
[----:B------:R-:W-:Y:S02]  /*06f0*/  IADD3 R19, PT, PT, R99, 0x6, RZ ;  /* 0x0000000663137810 */ /* 0x000fe40007ffe0ff */
[-C--:B------:R-:W-:Y:S02]  /*0700*/  LOP3.LUT R3, R3, R2.reuse, RZ, 0x3c, !PT ;  /* 0x0000000203037212 */ /* 0x080fe400078e3cff */
[-C--:B------:R-:W-:Y:S02]  /*0710*/  LOP3.LUT R23, R23, R2.reuse, RZ, 0x3c, !PT ;  /* 0x0000000217177212 */ /* 0x080fe400078e3cff */
[-C--:B------:R-:W-:Y:S02]  /*0720*/  LOP3.LUT R27, R27, R2.reuse, RZ, 0x3c, !PT ;  /* 0x000000021b1b7212 */ /* 0x080fe400078e3cff */
[-C--:B------:R-:W-:Y:S02]  /*0730*/  LOP3.LUT R17, R17, R2.reuse, RZ, 0x3c, !PT ;  /* 0x0000000211117212 */ /* 0x080fe400078e3cff */
[----:B------:R-:W-:-:S02]  /*0740*/  LOP3.LUT R33, R33, R2, RZ, 0x3c, !PT ;  /* 0x0000000221217212 */ /* 0x000fc400078e3cff */
[----:B------:R-:W-:Y:S02]  /*0750*/  SHF.R.U32.HI R96, RZ, 0x10, R96 ;  /* 0x00000010ff607819 */ /* 0x000fe40000011660 */
[----:B------:R-:W-:Y:S02]  /*0760*/  SHF.R.U32.HI R7, RZ, 0x2, R7 ;  /* 0x00000002ff077819 */ /* 0x000fe40000011607 */
[----:B------:R-:W-:Y:S02]  /*0770*/  SHF.L.U32 R12, R12, 0x3, RZ ;  /* 0x000000030c0c7819 */ /* 0x000fe400000006ff */
[----:B------:R-:W-:Y:S02]  /*0780*/  SHF.L.U32 R13, R13, 0x3, RZ ;  /* 0x000000030d0d7819 */ /* 0x000fe400000006ff */
[----:B------:R-:W-:Y:S02]  /*0790*/  MOV R6, 0x7ffffffe ;  /* 0x7ffffffe00067802 */ /* 0x000fe40000000f00 */
[----:B------:R-:W-:-:S02]  /*07a0*/  SHF.R.U32.HI R21, RZ, 0x2, R10 ;  /* 0x00000002ff157819 */ /* 0x000fc4000001160a */
[----:B------:R-:W-:Y:S02]  /*07b0*/  SHF.R.U32.HI R15, RZ, 0x2, R15 ;  /* 0x00000002ff0f7819 */ /* 0x000fe4000001160f */
[----:B------:R-:W-:Y:S02]  /*07c0*/  SHF.R.U32.HI R29, RZ, 0x2, R16 ;  /* 0x00000002ff1d7819 */ /* 0x000fe40000011610 */
[----:B------:R-:W-:Y:S02]  /*07d0*/  SHF.R.U32.HI R31, RZ, 0x2, R18 ;  /* 0x00000002ff1f7819 */ /* 0x000fe40000011612 */
[----:B------:R-:W-:Y:S02]  /*07e0*/  SHF.R.U32.HI R19, RZ, 0x2, R19 ;  /* 0x00000002ff137819 */ /* 0x000fe40000011613 */
[----:B------:R-:W-:Y:S02]  /*07f0*/  SHF.L.U32 R3, R3, 0x3, RZ ;  /* 0x0000000303037819 */ /* 0x000fe400000006ff */
[----:B------:R-:W-:-:S02]  /*0800*/  SHF.L.U32 R23, R23, 0x3, RZ ;  /* 0x0000000317177819 */ /* 0x000fc400000006ff */
[----:B------:R-:W-:Y:S02]  /*0810*/  SHF.L.U32 R27, R27, 0x3, RZ ;  /* 0x000000031b1b7819 */ /* 0x000fe400000006ff */
[----:B------:R-:W-:Y:S02]  /*0820*/  SHF.L.U32 R17, R17, 0x3, RZ ;  /* 0x0000000311117819 */ /* 0x000fe400000006ff */
[----:B------:R-:W-:Y:S02]  /*0830*/  SHF.L.U32 R14, R33, 0x3, RZ ;  /* 0x00000003210e7819 */ /* 0x000fe400000006ff */
[----:B------:R-:W-:Y:S02]  /*0840*/  IADD3 R85, PT, PT, -R101, R96, RZ ;  /* 0x0000006065557210 */ /* 0x000fe40007ffe1ff */
[----:B------:R-:W-:Y:S02]  /*0850*/  LOP3.LUT R84, R7, 0x3, R2, 0x78, !PT ;  /* 0x0000000307547812 */ /* 0x000fe400078e7802 */
[----:B------:R-:W-:-:S02]  /*0860*/  LOP3.LUT R50, R12, 0x18, RZ, 0xc0, !PT ;  /* 0x000000180c327812 */ /* 0x000fc400078ec0ff */
[----:B------:R-:W-:Y:S02]  /*0870*/  LOP3.LUT R46, R13, 0x18, RZ, 0xc0, !PT ;  /* 0x000000180d2e7812 */ /* 0x000fe400078ec0ff */
[----:B------:R-:W-:Y:S02]  /*0880*/  MOV R4, R0 ;  /* 0x0000000000047202 */ /* 0x000fe40000000f00 */
[----:B------:R-:W-:Y:S02]  /*0890*/  SEL R6, R6, 0x1, !P0 ;  /* 0x0000000106067807 */ /* 0x000fe40004000000 */
[----:B------:R-:W-:Y:S02]  /*08a0*/  LEA R97, R2, UR5, 0x3 ;  /* 0x0000000502617c11 */ /* 0x000fe4000f8e18ff */
[--C-:B------:R-:W-:Y:S02]  /*08b0*/  LOP3.LUT R48, R21, 0x3, R2.reuse, 0x78, !PT ;  /* 0x0000000315307812 */ /* 0x100fe400078e7802 */
[----:B------:R-:W-:-:S02]  /*08c0*/  LOP3.LUT R7, R25, 0x3, R2, 0x78, !PT ;  /* 0x0000000319077812 */ /* 0x000fc400078e7802 */
[--C-:B------:R-:W-:Y:S02]  /*08d0*/  LOP3.LUT R8, R15, 0x3, R2.reuse, 0x78, !PT ;  /* 0x000000030f087812 */ /* 0x100fe400078e7802 */
[--C-:B------:R-:W-:Y:S02]  /*08e0*/  LOP3.LUT R9, R29, 0x3, R2.reuse, 0x78, !PT ;  /* 0x000000031d097812 */ /* 0x100fe400078e7802 */
[--C-:B------:R-:W-:Y:S02]  /*08f0*/  LOP3.LUT R10, R31, 0x3, R2.reuse, 0x78, !PT ;  /* 0x000000031f0a7812 */ /* 0x100fe400078e7802 */
[----:B------:R-:W-:Y:S02]  /*0900*/  LOP3.LUT R11, R19, 0x3, R2, 0x78, !PT ;  /* 0x00000003130b7812 */ /* 0x000fe400078e7802 */
[----:B------:R-:W-:Y:S02]  /*0910*/  IADD3 R86, PT, PT, R87, UR8, RZ ;  /* 0x0000000857567c10 */ /* 0x000fe4000fffe0ff */
[----:B------:R-:W-:-:S02]  /*0920*/  LOP3.LUT R52, R3, 0x18, RZ, 0xc0, !PT ;  /* 0x0000001803347812 */ /* 0x000fc400078ec0ff */
[----:B------:R-:W-:Y:S02]  /*0930*/  LOP3.LUT R44, R23, 0x18, RZ, 0xc0, !PT ;  /* 0x00000018172c7812 */ /* 0x000fe400078ec0ff */
[----:B------:R-:W-:Y:S02]  /*0940*/  LOP3.LUT R12, R27, 0x18, RZ, 0xc0, !PT ;  /* 0x000000181b0c7812 */ /* 0x000fe400078ec0ff */
[----:B------:R-:W-:Y:S02]  /*0950*/  LOP3.LUT R13, R17, 0x18, RZ, 0xc0, !PT ;  /* 0x00000018110d7812 */ /* 0x000fe400078ec0ff */
[----:B------:R-:W-:Y:S02]  /*0960*/  LOP3.LUT R14, R14, 0x18, RZ, 0xc0, !PT ;  /* 0x000000180e0e7812 */ /* 0x000fe400078ec0ff */
[----:B------:R-:W-:Y:S02]  /*0970*/  LEA R85, R85, UR4, 0x3 ;  /* 0x0000000455557c11 */ /* 0x000fe4000f8e18ff */
[----:B-----5:R-:W-:-:S02]  /*0980*/  PRMT R94, R92, 0x7632, R94 ;  /* 0x000076325c5e7816 */ /* 0x020fc4000000005e */
[----:B------:R-:W-:Y:S02]  /*0990*/  SHF.L.U32 R95, R92, 0x10, RZ ;  /* 0x000000105c5f7819 */ /* 0x000fe400000006ff */
[C---:B------:R-:W-:Y:S02]  /*09a0*/  PRMT R92, R93.reuse, 0x7632, R92 ;  /* 0x000076325d5c7816 */ /* 0x040fe4000000005c */
[----:B------:R-:W-:Y:S02]  /*09b0*/  SHF.L.U32 R93, R93, 0x10, RZ ;  /* 0x000000105d5d7819 */ /* 0x000fe400000006ff */
[----:B------:R-:W-:Y:S02]  /*09c0*/  SHF.L.U32 R94, R94, 0x10, RZ ;  /* 0x000000105e5e7819 */ /* 0x000fe400000006ff */
[----:B------:R-:W-:-:S07]  /*09d0*/  SHF.L.U32 R92, R92, 0x10, RZ ;  /* 0x000000105c5c7819 */ /* 0x000fce00000006ff */
.L_x_14:
[--C-:B------:R-:W-:Y:S01]  /*09e0*/  SHF.R.U64 R3, R4, 0x5, R5.reuse ;  /* 0x0000000504037819 */ /* 0x100fe20000001205 */
[----:B------:R-:W0:Y:S01]  /*09f0*/  LDCU.64 UR14, c[0x0][0x3a0] ;  /* 0x00007400ff0e77ac */ /* 0x000e220008000a00 */
[----:B--2---:R-:W-:Y:S02]  /*0a00*/  SHF.R.U32.HI R18, RZ, 0x5, R5 ;  /* 0x00000005ff127819 */ /* 0x004fe40000011605 */
[----:B------:R-:W-:Y:S01]  /*0a10*/  MOV R16, R98 ;  /* 0x0000006200107202 */ /* 0x000fe20000000f00 */
[----:B-1----:R-:W1:Y:S01]  /*0a20*/  LDCU.64 UR12, c[0x0][0x3b8] ;  /* 0x00007700ff0c77ac */ /* 0x002e620008000a00 */
[----:B------:R-:W-:Y:S01]  /*0a30*/  MOV R17, RZ ;  /* 0x000000ff00117202 */ /* 0x000fe20000000f00 */
[----:B------:R-:W-:Y:S01]  /*0a40*/  IMAD R15, R18, 0x28000, RZ ;  /* 0x00028000120f7824 */ /* 0x000fe200078e02ff */
[C---:B------:R-:W-:Y:S01]  /*0a50*/  SHF.L.U64.HI R19, R3.reuse, 0x6, R18 ;  /* 0x0000000603137819 */ /* 0x040fe20000010212 */
[----:B------:R-:W2:Y:S01]  /*0a60*/  LDCU UR4, c[0x0][0x3c0] ;  /* 0x00007800ff0477ac */ /* 0x000ea20008000800 */
[C---:B------:R-:W-:Y:S01]  /*0a70*/  SHF.L.U32 R18, R3.reuse, 0x6, RZ ;  /* 0x0000000603127819 */ /* 0x040fe200000006ff */
[----:B------:R-:W-:-:S05]  /*0a80*/  IMAD.WIDE.U32 R16, R3, 0x28000, R16 ;  /* 0x0002800003107825 */ /* 0x000fca00078e0010 */
[----:B------:R-:W-:-:S03]  /*0a90*/  IADD3 R17, PT, PT, R17, R15, RZ ;  /* 0x0000000f11117210 */ /* 0x000fc60007ffe0ff */
[----:B------:R-:W-:-:S03]  /*0aa0*/  IMAD.WIDE.U32 R16, R100, 0x280, R16 ;  /* 0x0000028064107825 */ /* 0x000fc600078e0010 */
[----:B------:R-:W-:Y:S01]  /*0ab0*/  SHF.L.U32 R15, R16, 0x1, RZ ;  /* 0x00000001100f7819 */ /* 0x000fe200000006ff */
[----:B------:R-:W-:Y:S01]  /*0ac0*/  IMAD.WIDE.U32 R18, R96, 0x2, R18 ;  /* 0x0000000260127825 */ /* 0x000fe200078e0012 */
[----:B------:R-:W-:Y:S02]  /*0ad0*/  SHF.L.U64.HI R16, R16, 0x1, R17 ;  /* 0x0000000110107819 */ /* 0x000fe40000010211 */
[----:B0-----:R-:W-:-:S04]  /*0ae0*/  IADD3 R34, P0, PT, R15, UR14, RZ ;  /* 0x0000000e0f227c10 */ /* 0x001fc8000ff1e0ff */
[----:B------:R-:W-:Y:S02]  /*0af0*/  IADD3.X R35, PT, PT, R16, UR15, RZ, P0, !PT ;  /* 0x0000000f10237c10 */ /* 0x000fe400087fe4ff */
[----:B-1----:R-:W-:-:S03]  /*0b00*/  LEA R26, P0, R18, UR12, 0x2 ;  /* 0x0000000c121a7c11 */ /* 0x002fc6000f8010ff */
[----:B------:R-:W3:Y:S01]  /*0b10*/  LDG.E.64.CONSTANT R40, desc[UR10][R34.64] ;  /* 0x0000000a22287981 */ /* 0x000ee2000c1e9b00 */
[----:B------:R-:W-:Y:S01]  /*0b20*/  LEA.HI.X R27, R18, UR13, R19, 0x2, P0 ;  /* 0x0000000d121b7c11 */ /* 0x000fe200080f1413 */
[----:B------:R-:W0:Y:S02]  /*0b30*/  LDCU.64 UR12, c[0x0][0x398] ;  /* 0x00007300ff0c77ac */ /* 0x000e240008000a00 */
[----:B------:R-:W4:Y:S04]  /*0b40*/  LDG.E.64.CONSTANT R28, desc[UR10][R34.64+0x28000] ;  /* 0x0280000a221c7981 */ /* 0x000f28000c1e9b00 */
[----:B------:R-:W5:Y:S04]  /*0b50*/  LDG.E.64.CONSTANT R26, desc[UR10][R26.64] ;  /* 0x0000000a1a1a7981 */ /* 0x000f68000c1e9b00 */
[----:B------:R-:W4:Y:S04]  /*0b60*/  LDG.E.64.CONSTANT R30, desc[UR10][R34.64+0x3c000] ;  /* 0x03c0000a221e7981 */ /* 0x000f28000c1e9b00 */
[----:B------:R4:W4:Y:S01]  /*0b70*/  LDG.E.64.CONSTANT R32, desc[UR10][R34.64+0x14000] ;  /* 0x0140000a22207981 */ /* 0x000922000c1e9b00 */
[----:B0-----:R-:W-:-:S04]  /*0b80*/  IADD3 R36, P0, PT, R15, UR12, RZ ;  /* 0x0000000c0f247c10 */ /* 0x001fc8000ff1e0ff */
[----:B------:R-:W-:-:S05]  /*0b90*/  IADD3.X R37, PT, PT, R16, UR13, RZ, P0, !PT ;  /* 0x0000000d10257c10 */ /* 0x000fca00087fe4ff */
[----:B------:R-:W4:Y:S04]  /*0ba0*/  LDG.E.64.CONSTANT R24, desc[UR10][R36.64] ;  /* 0x0000000a24187981 */ /* 0x000f28000c1e9b00 */
[----:B------:R-:W4:Y:S04]  /*0bb0*/  LDG.E.64.CONSTANT R18, desc[UR10][R36.64+0x3c000] ;  /* 0x03c0000a24127981 */ /* 0x000f28000c1e9b00 */
[----:B------:R-:W4:Y:S04]  /*0bc0*/  LDG.E.64.CONSTANT R22, desc[UR10][R36.64+0x14000] ;  /* 0x0140000a24167981 */ /* 0x000f28000c1e9b00 */
[----:B------:R-:W4:Y:S01]  /*0bd0*/  LDG.E.64.CONSTANT R20, desc[UR10][R36.64+0x28000] ;  /* 0x0280000a24147981 */ /* 0x000f22000c1e9b00 */
[----:B------:R-:W-:-:S02]  /*0be0*/  LOP3.LUT P0, RZ, R2, 0x1f, RZ, 0xc0, !PT ;  /* 0x0000001f02ff7812 */ /* 0x000fc4000780c0ff */
[----:B------:R-:W-:-:S04]  /*0bf0*/  IADD3 R4, P1, PT, R4, 0x60, RZ ;  /* 0x0000006004047810 */ /* 0x000fc80007f3e0ff */
[----:B------:R-:W-:Y:S02]  /*0c00*/  IADD3.X R5, PT, PT, RZ, R5, RZ, P1, !PT ;  /* 0x00000005ff057210 */ /* 0x000fe40000ffe4ff */
[----:B---3--:R-:W-:-:S04]  /*0c10*/  PRMT R17, R41, 0x7632, R17 ;  /* 0x0000763229117816 */ /* 0x008fc80000000011 */
[----:B------:R-:W-:-:S05]  /*0c20*/  SHF.L.U32 R17, R17, 0x10, RZ ;  /* 0x0000001011117819 */ /* 0x000fca00000006ff */
[----:B-----5:R-:W-:Y:S01]  /*0c30*/  FADD.FTZ R108, -R26, R17 ;  /* 0x000000111a6c7221 */ /* 0x020fe20000010100 */
[----:B--2---:R-:W-:-:S06]  /*0c40*/  FADD.FTZ R17, R27, UR4 ;  /* 0x000000041b117e21 */ /* 0x004fcc0008010000 */
[----:B------:R-:W0:Y:S01]  /*0c50*/  MUFU.RSQ R17, R17 ;  /* 0x0000001100117308 */ /* 0x000e220000001400 */
[C---:B------:R-:W-:Y:S02]  /*0c60*/  PRMT R3, R40.reuse, 0x7632, R3 ;  /* 0x0000763228037816 */ /* 0x040fe40000000003 */
[----:B------:R-:W-:-:S03]  /*0c70*/  SHF.L.U32 R39, R40, 0x10, RZ ;  /* 0x0000001028277819 */ /* 0x000fc600000006ff */
[----:B------:R-:W-:Y:S01]  /*0c80*/  IMAD.U32 R3, R3, 0x10000, RZ ;  /* 0x0001000003037824 */ /* 0x000fe200078e00ff */
[C---:B----4-:R-:W-:Y:S01]  /*0c90*/  PRMT R35, R29.reuse, 0x7632, R35 ;  /* 0x000076321d237816 */ /* 0x050fe20000000023 */
[----:B------:R-:W-:Y:S01]  /*0ca0*/  FADD.FTZ R80, -R26, R39 ;  /* 0x000000271a507221 */ /* 0x000fe20000010100 */
[----:B------:R-:W-:Y:S02]  /*0cb0*/  SHF.L.U32 R49, R29, 0x10, RZ ;  /* 0x000000101d317819 */ /* 0x000fe400000006ff */
[C---:B------:R-:W-:Y:S02]  /*0cc0*/  PRMT R70, R24.reuse, 0x7632, R70 ;  /* 0x0000763218467816 */ /* 0x040fe40000000046 */
[----:B------:R-:W-:Y:S01]  /*0cd0*/  SHF.L.U32 R54, R24, 0x10, RZ ;  /* 0x0000001018367819 */ /* 0x000fe200000006ff */
[----:B------:R-:W-:Y:S01]  /*0ce0*/  FADD.FTZ R102, -R26, R3 ;  /* 0x000000031a667221 */ /* 0x000fe20000010100 */
[----:B------:R-:W-:Y:S01]  /*0cf0*/  PRMT R29, R30, 0x7632, R29 ;  /* 0x000076321e1d7816 */ /* 0x000fe2000000001d */
[----:B0-----:R-:W-:Y:S01]  /*0d00*/  FMUL.FTZ R3, R17, R80 ;  /* 0x0000005011037220 */ /* 0x001fe20000410000 */
[----:B------:R-:W-:-:S02]  /*0d10*/  SHF.L.U32 R41, R41, 0x10, RZ ;  /* 0x0000001029297819 */ /* 0x000fc400000006ff */
[C---:B------:R-:W-:Y:S02]  /*0d20*/  PRMT R81, R18.reuse, 0x7632, R81 ;  /* 0x0000763212517816 */ /* 0x040fe40000000051 */
[----:B------:R-:W-:Y:S01]  /*0d30*/  SHF.L.U32 R68, R18, 0x10, RZ ;  /* 0x0000001012447819 */ /* 0x000fe200000006ff */
[----:B------:R-:W-:Y:S01]  /*0d40*/  FMUL.FTZ R18, R95, R54 ;  /* 0x000000365f127220 */ /* 0x000fe20000410000 */
[----:B------:R-:W-:Y:S02]  /*0d50*/  SHF.L.U32 R70, R70, 0x10, RZ ;  /* 0x0000001046467819 */ /* 0x000fe400000006ff */
[C---:B------:R-:W-:Y:S02]  /*0d60*/  PRMT R34, R32.reuse, 0x7632, R34 ;  /* 0x0000763220227816 */ /* 0x040fe40000000022 */
[----:B------:R-:W-:Y:S02]  /*0d70*/  SHF.L.U32 R43, R32, 0x10, RZ ;  /* 0x00000010202b7819 */ /* 0x000fe400000006ff */
[----:B------:R-:W-:-:S02]  /*0d80*/  PRMT R32, R33, 0x7632, R32 ;  /* 0x0000763221207816 */ /* 0x000fc40000000020 */
[----:B------:R-:W-:Y:S02]  /*0d90*/  SHF.L.U32 R45, R33, 0x10, RZ ;  /* 0x00000010212d7819 */ /* 0x000fe400000006ff */
[----:B------:R-:W-:Y:S02]  /*0da0*/  PRMT R33, R28, 0x7632, R33 ;  /* 0x000076321c217816 */ /* 0x000fe40000000021 */
[----:B------:R-:W-:Y:S01]  /*0db0*/  SHF.L.U32 R29, R29, 0x10, RZ ;  /* 0x000000101d1d7819 */ /* 0x000fe200000006ff */
[----:B------:R-:W-:Y:S01]  /*0dc0*/  FADD.FTZ R78, -R26, R41 ;  /* 0x000000291a4e7221 */ /* 0x000fe20000010100 */
[----:B------:R-:W-:Y:S01]  /*0dd0*/  PRMT R71, R25, 0x7632, R71 ;  /* 0x0000763219477816 */ /* 0x000fe20000000047 */
[----:B------:R-:W-:Y:S01]  /*0de0*/  FMUL.FTZ R27, R17, R102 ;  /* 0x00000066111b7220 */ /* 0x000fe20000410000 */
[----:B------:R-:W-:Y:S01]  /*0df0*/  SHF.L.U32 R64, R25, 0x10, RZ ;  /* 0x0000001019407819 */ /* 0x000fe200000006ff */
[----:B------:R-:W-:Y:S01]  /*0e00*/  FMUL.FTZ R25, R94, R70 ;  /* 0x000000465e197220 */ /* 0x000fe20000410000 */
[----:B------:R-:W-:-:S02]  /*0e10*/  PRMT R77, R22, 0x7632, R77 ;  /* 0x00007632164d7816 */ /* 0x000fc4000000004d */
[----:B------:R-:W-:Y:S01]  /*0e20*/  SHF.L.U32 R55, R22, 0x10, RZ ;  /* 0x0000001016377819 */ /* 0x000fe200000006ff */
[----:B------:R-:W-:Y:S01]  /*0e30*/  FFMA.FTZ R22, R3, R18, RZ ;  /* 0x0000001203167223 */ /* 0x000fe200000100ff */
[C---:B------:R-:W-:Y:S02]  /*0e40*/  PRMT R75, R20.reuse, 0x7632, R75 ;  /* 0x00007632144b7816 */ /* 0x040fe4000000004b */
[----:B------:R-:W-:Y:S01]  /*0e50*/  SHF.L.U32 R65, R20, 0x10, RZ ;  /* 0x0000001014417819 */ /* 0x000fe200000006ff */
[----:B------:R-:W-:Y:S01]  /*0e60*/  FADD.FTZ R20, RZ, R18 ;  /* 0x00000012ff147221 */ /* 0x000fe20000010000 */
[----:B------:R-:W-:Y:S01]  /*0e70*/  SHF.L.U32 R51, R30, 0x10, RZ ;  /* 0x000000101e337819 */ /* 0x000fe200000006ff */
[C---:B------:R-:W-:Y:S01]  /*0e80*/  FADD.FTZ R30, -R26.reuse, R45 ;  /* 0x0000002d1a1e7221 */ /* 0x040fe20000010100 */
[C---:B------:R-:W-:Y:S02]  /*0e90*/  PRMT R37, R31.reuse, 0x7632, R37 ;  /* 0x000076321f257816 */ /* 0x040fe40000000025 */
[----:B------:R-:W-:Y:S01]  /*0ea0*/  SHF.L.U32 R53, R31, 0x10, RZ ;  /* 0x000000101f357819 */ /* 0x000fe200000006ff */
[----:B------:R-:W-:Y:S01]  /*0eb0*/  FADD.FTZ R38, -R26, R29 ;  /* 0x0000001d1a267221 */ /* 0x000fe20000010100 */
[----:B------:R-:W-:-:S02]  /*0ec0*/  SHF.L.U32 R31, R34, 0x10, RZ ;  /* 0x00000010221f7819 */ /* 0x000fc400000006ff */
[----:B------:R-:W-:Y:S01]  /*0ed0*/  SHF.L.U32 R33, R33, 0x10, RZ ;  /* 0x0000001021217819 */ /* 0x000fe200000006ff */
[----:B------:R-:W-:Y:S01]  /*0ee0*/  FMUL.FTZ R29, R17, R78 ;  /* 0x0000004e111d7220 */ /* 0x000fe20000410000 */
[C---:B------:R-:W-:Y:S01]  /*0ef0*/  PRMT R45, R19.reuse, 0x7632, R45 ;  /* 0x00007632132d7816 */ /* 0x040fe2000000002d */
[----:B------:R-:W-:Y:S01]  /*0f00*/  FADD.FTZ R20, R20, R25 ;  /* 0x0000001914147221 */ /* 0x000fe20000010000 */
[----:B------:R-:W-:Y:S01]  /*0f10*/  SHF.L.U32 R69, R19, 0x10, RZ ;  /* 0x0000001013457819 */ /* 0x000fe200000006ff */
[----:B------:R-:W-:Y:S01]  /*0f20*/  FMUL.FTZ R19, R93, R64 ;  /* 0x000000405d137220 */ /* 0x000fe20000410000 */
[----:B------:R-:W-:Y:S01]  /*0f30*/  SHF.L.U32 R71, R71, 0x10, RZ ;  /* 0x0000001047477819 */ /* 0x000fe200000006ff */
[----:B------:R-:W-:Y:S01]  /*0f40*/  FFMA.FTZ R22, R27, R25, R22 ;  /* 0x000000191b167223 */ /* 0x000fe20000010016 */
[----:B------:R-:W-:Y:S01]  /*0f50*/  SHF.L.U32 R39, R32, 0x10, RZ ;  /* 0x0000001020277819 */ /* 0x000fe200000006ff */
[C---:B------:R-:W-:Y:S01]  /*0f60*/  FADD.FTZ R82, -R26.reuse, R31 ;  /* 0x0000001f1a527221 */ /* 0x040fe20000010100 */
[C---:B------:R-:W-:Y:S01]  /*0f70*/  FADD.FTZ R72, -R26.reuse, R33 ;  /* 0x000000211a487221 */ /* 0x040fe20000010100 */
[----:B------:R-:W-:Y:S01]  /*0f80*/  FADD.FTZ R76, -R26, R43 ;  /* 0x0000002b1a4c7221 */ /* 0x000fe20000010100 */
[----:B------:R-:W-:Y:S01]  /*0f90*/  FMUL.FTZ R31, R92, R71 ;  /* 0x000000475c1f7220 */ /* 0x000fe20000410000 */
[----:B------:R-:W-:Y:S01]  /*0fa0*/  FMUL.FTZ R33, R17, R108 ;  /* 0x0000006c11217220 */ /* 0x000fe20000410000 */
[----:B------:R-:W-:Y:S01]  /*0fb0*/  FADD.FTZ R24, R20, R19 ;  /* 0x0000001314187221 */ /* 0x000fe20000010000 */
[----:B------:R-:W-:Y:S01]  /*0fc0*/  FFMA.FTZ R22, R29, R19, R22 ;  /* 0x000000131d167223 */ /* 0x000fe20000010016 */
        /* <DEDUP_REMOVED lines=11> */
[C---:B------:R-:W-:Y:S01]  /*1080*/  FADD.FTZ R28, -R26.reuse, R47 ;  /* 0x0000002f1a1c7221 */ /* 0x040fe20000010100 */
[C---:B------:R-:W-:Y:S01]  /*1090*/  FADD.FTZ R32, -R26.reuse, R49 ;  /* 0x000000311a207221 */ /* 0x040fe20000010100 */
[C---:B------:R-:W-:Y:S01]  /*10a0*/  FADD.FTZ R36, -R26.reuse, R51 ;  /* 0x000000331a247221 */ /* 0x040fe20000010100 */
[C---:B------:R-:W-:Y:S01]  /*10b0*/  FADD.FTZ R40, -R26.reuse, R53 ;  /* 0x000000351a287221 */ /* 0x040fe20000010100 */
[C---:B------:R-:W-:Y:S01]  /*10c0*/  FADD.FTZ R34, -R26.reuse, R35 ;  /* 0x000000231a227221 */ /* 0x040fe20000010100 */
[----:B------:R-:W-:Y:S01]  /*10d0*/  FADD.FTZ R42, -R26, R37 ;  /* 0x000000251a2a7221 */ /* 0x000fe20000010100 */
[C---:B------:R-:W-:Y:S01]  /*10e0*/  PRMT R73, R23.reuse, 0x7632, R73 ;  /* 0x0000763217497816 */ /* 0x040fe20000000049 */
[----:B------:R-:W-:Y:S01]  /*10f0*/  FMUL.FTZ R37, R94, R77 ;  /* 0x0000004d5e257220 */ /* 0x000fe20000410000 */
[----:B------:R-:W-:Y:S01]  /*1100*/  SHF.L.U32 R66, R23, 0x10, RZ ;  /* 0x0000001017427819 */ /* 0x000fe200000006ff */
[----:B------:R-:W-:Y:S01]  /*1110*/  FMUL.FTZ R22, R17, R82 ;  /* 0x0000005211167220 */ /* 0x000fe20000410000 */
[----:B------:R-:W-:Y:S01]  /*1120*/  FADD.FTZ R26, R24, R21 ;  /* 0x00000015181a7221 */ /* 0x000fe20000010000 */
[----:B------:R-:W-:Y:S01]  /*1130*/  FFMA.FTZ R41, R20, R21, R39 ;  /* 0x0000001514297223 */ /* 0x000fe20000010027 */
[----:B------:R-:W-:Y:S01]  /*1140*/  SHF.L.U32 R73, R73, 0x10, RZ ;  /* 0x0000001049497819 */ /* 0x000fe200000006ff */
[----:B------:R-:W-:Y:S01]  /*1150*/  FMUL.FTZ R24, R17, R30 ;  /* 0x0000001e11187220 */ /* 0x000fe20000410000 */
[----:B------:R-:W-:Y:S01]  /*1160*/  FMUL.FTZ R23, R93, R66 ;  /* 0x000000425d177220 */ /* 0x000fe20000410000 */
[----:B------:R-:W-:Y:S01]  /*1170*/  FADD.FTZ R30, R26, R37 ;  /* 0x000000251a1e7221 */ /* 0x000fe20000010000 */
[----:B------:R-:W-:Y:S01]  /*1180*/  FFMA.FTZ R43, R22, R37, R41 ;  /* 0x00000025162b7223 */ /* 0x000fe20000010029 */
[----:B------:R-:W-:Y:S01]  /*1190*/  FMUL.FTZ R41, R92, R73 ;  /* 0x000000495c297220 */ /* 0x000fe20000410000 */
[----:B------:R-:W-:Y:S01]  /*11a0*/  FMUL.FTZ R26, R17, R74 ;  /* 0x0000004a111a7220 */ /* 0x000fe20000410000 */
[----:B------:R-:W-:Y:S01]  /*11b0*/  FADD.FTZ R30, R30, R23 ;  /* 0x000000171e1e7221 */ /* 0x000fe20000010000 */
[----:B------:R-:W-:Y:S01]  /*11c0*/  FFMA.FTZ R43, R24, R23, R43 ;  /* 0x00000017182b7223 */ /* 0x000fe2000001002b */
[----:B------:R-:W-:Y:S01]  /*11d0*/  SHF.L.U32 R75, R75, 0x10, RZ ;  /* 0x000000104b4b7819 */ /* 0x000fe200000006ff */
[----:B------:R-:W-:Y:S01]  /*11e0*/  FMUL.FTZ R35, R95, R65 ;  /* 0x000000415f237220 */ /* 0x000fe20000410000 */
[C---:B------:R-:W-:Y:S01]  /*11f0*/  FMUL.FTZ R28, R17.reuse, R28 ;  /* 0x0000001c111c7220 */ /* 0x040fe20000410000 */
        /* <DEDUP_REMOVED lines=25> */
[----:B------:R-:W-:Y:S01]  /*1390*/  FMUL.FTZ R51, R93, R69 ;  /* 0x000000455d337220 */ /* 0x000fe20000410000 */
[C---:B------:R-:W-:Y:S01]  /*13a0*/  FMUL.FTZ R40, R17.reuse, R40 ;  /* 0x0000002811287220 */ /* 0x040fe20000410000 */
[----:B------:R-:W-:Y:S01]  /*13b0*/  FADD.FTZ R74, R74, R49 ;  /* 0x000000314a4a7221 */ /* 0x000fe20000010000 */
[----:B------:R-:W-:Y:S01]  /*13c0*/  FFMA.FTZ R103, R38, R49, R53 ;  /* 0x0000003126677223 */ /* 0x000fe20000010035 */
[----:B------:R-:W-:Y:S01]  /*13d0*/  FMUL.FTZ R53, R92, R83 ;  /* 0x000000535c357220 */ /* 0x000fe20000410000 */
[----:B------:R-:W-:Y:S01]  /*13e0*/  FMUL.FTZ R42, R17, R42 ;  /* 0x0000002a112a7220 */ /* 0x000fe20000410000 */
[----:B------:R-:W-:Y:S01]  /*13f0*/  FADD.FTZ R74, R74, R51 ;  /* 0x000000334a4a7221 */ /* 0x000fe20000010000 */
[----:B------:R-:W-:-:S03]  /*1400*/  FFMA.FTZ R103, R40, R51, R103 ;  /* 0x0000003328677223 */ /* 0x000fc60000010067 */
[----:B------:R-:W-:Y:S01]  /*1410*/  FADD.FTZ R74, R74, R53 ;  /* 0x000000354a4a7221 */ /* 0x000fe20000010000 */
[----:B------:R-:W-:-:S04]  /*1420*/  FFMA.FTZ R103, R42, R53, R103 ;  /* 0x000000352a677223 */ /* 0x000fc80000010067 */
[----:B------:R-:W0:Y:S04]  /*1430*/  SHFL.BFLY PT, R109, R74, 0x10, 0x1f ;  /* 0x0e001f004a6d7f89 */ /* 0x000e2800000e0000 */
[----:B------:R-:W1:Y:S01]  /*1440*/  SHFL.BFLY PT, R72, R103, 0x10, 0x1f ;  /* 0x0e001f0067487f89 */ /* 0x000e6200000e0000 */
[----:B0-----:R-:W-:Y:S01]  /*1450*/  FADD.FTZ R109, R74, R109 ;  /* 0x0000006d4a6d7221 */ /* 0x001fe20000010000 */
[----:B-1----:R-:W-:-:S04]  /*1460*/  FADD.FTZ R72, R103, R72 ;  /* 0x0000004867487221 */ /* 0x002fc80000010000 */
        /* <DEDUP_REMOVED lines=14> */
[----:B------:R-:W-:Y:S01]  /*1550*/  FADD.FTZ R72, R54, R57 ;  /* 0x0000003936487221 */ /* 0x000fe20000010000 */
[----:B------:R-:W-:Y:S01]  /*1560*/  FFMA.FTZ R57, R3, R54, R56 ;  /* 0x0000003603397223 */ /* 0x000fe20000010038 */
[----:B------:R-:W-:Y:S01]  /*1570*/  FADD.FTZ R54, R70, R59 ;  /* 0x0000003b46367221 */ /* 0x000fe20000010000 */
[----:B------:R-:W-:Y:S01]  /*1580*/  FFMA.FTZ R59, R27, R70, R58 ;  /* 0x000000461b3b7223 */ /* 0x000fe2000001003a */
[----:B------:R-:W-:Y:S01]  /*1590*/  FADD.FTZ R72, R72, R55 ;  /* 0x0000003748487221 */ /* 0x000fe20000010000 */
[----:B------:R-:W-:Y:S01]  /*15a0*/  FFMA.FTZ R57, R20, R55, R57 ;  /* 0x0000003714397223 */ /* 0x000fe20000010039 */
[----:B------:R-:W-:Y:S01]  /*15b0*/  FADD.FTZ R58, R54, R77 ;  /* 0x0000004d363a7221 */ /* 0x000fe20000010000 */
[----:B------:R-:W-:Y:S01]  /*15c0*/  FADD.FTZ R103, R64, R61 ;  /* 0x0000003d40677221 */ /* 0x000fe20000010000 */
[----:B0-----:R-:W-:Y:S01]  /*15d0*/  FADD.FTZ R54, R74, R109 ;  /* 0x0000006d4a367221 */ /* 0x001fe20000010000 */
[----:B-1----:R-:W-:-:S05]  /*15e0*/  FADD.FTZ R55, R80, R115 ;  /* 0x0000007350377221 */ /* 0x002fca0000010000 */
[----:B------:R0:W-:Y:S01]  /*15f0*/  @!P0 STS.64 [R99+UR5], R54 ;  /* 0x0000003663008988 */ /* 0x0001e20008000a05 */
[----:B------:R-:W-:Y:S01]  /*1600*/  BAR.SYNC.DEFER_BLOCKING 0x0 ;  /* 0x0000000000007b1d */ /* 0x000fe20000010000 */
[----:B------:R-:W-:Y:S01]  /*1610*/  ISETP.GE.U32.AND P0, PT, R4, UR9, PT ;  /* 0x0000000904007c0c */ /* 0x000fe2000bf06070 */
[----:B------:R-:W-:-:S03]  /*1620*/  FADD.FTZ R56, R71, R63 ;  /* 0x0000003f47387221 */ /* 0x000fc60000010000 */
[----:B------:R-:W-:Y:S01]  /*1630*/  ISETP.GE.AND.EX P0, PT, R5, UR7, PT, P0 ;  /* 0x0000000705007c0c */ /* 0x000fe2000bf06300 */
[----:B------:R-:W-:Y:S01]  /*1640*/  FFMA.FTZ R61, R29, R64, R60 ;  /* 0x000000401d3d7223 */ /* 0x000fe2000001003c */
[----:B------:R-:W-:Y:S01]  /*1650*/  FFMA.FTZ R71, R33, R71, R62 ;  /* 0x0000004721477223 */ /* 0x000fe2000001003e */
[----:B------:R-:W-:Y:S01]  /*1660*/  FADD.FTZ R60, R103, R66 ;  /* 0x00000042673c7221 */ /* 0x000fe20000010000 */
[----:B------:R-:W-:Y:S01]  /*1670*/  FADD.FTZ R56, R56, R73 ;  /* 0x0000004938387221 */ /* 0x000fe20000010000 */
[----:B------:R-:W-:Y:S01]  /*1680*/  FFMA.FTZ R61, R24, R66, R61 ;  /* 0x00000042183d7223 */ /* 0x000fe2000001003d */
[----:B------:R-:W-:Y:S01]  /*1690*/  FFMA.FTZ R59, R22, R77, R59 ;  /* 0x0000004d163b7223 */ /* 0x000fe2000001003b */
[----:B------:R-:W-:Y:S01]  /*16a0*/  FFMA.FTZ R71, R26, R73, R71 ;  /* 0x000000491a477223 */ /* 0x000fe20000010047 */
[----:B------:R-:W-:Y:S01]  /*16b0*/  FADD.FTZ R63, R72, R65 ;  /* 0x00000041483f7221 */ /* 0x000fe20000010000 */
[----:B------:R-:W-:Y:S01]  /*16c0*/  FADD.FTZ R60, R60, R67 ;  /* 0x000000433c3c7221 */ /* 0x000fe20000010000 */
[----:B------:R-:W-:Y:S01]  /*16d0*/  FADD.FTZ R58, R58, R75 ;  /* 0x0000004b3a3a7221 */ /* 0x000fe20000010000 */
[----:B------:R-:W-:Y:S01]  /*16e0*/  FADD.FTZ R62, R56, R79 ;  /* 0x0000004f383e7221 */ /* 0x000fe20000010000 */
[----:B------:R-:W-:Y:S01]  /*16f0*/  FFMA.FTZ R65, R28, R65, R57 ;  /* 0x000000411c417223 */ /* 0x000fe20000010039 */
[----:B------:R-:W-:Y:S01]  /*1700*/  FFMA.FTZ R67, R32, R67, R61 ;  /* 0x0000004320437223 */ /* 0x000fe2000001003d */
[----:B------:R-:W-:Y:S01]  /*1710*/  FFMA.FTZ R75, R30, R75, R59 ;  /* 0x0000004b1e4b7223 */ /* 0x000fe2000001003b */
[----:B------:R-:W-:Y:S01]  /*1720*/  FFMA.FTZ R71, R34, R79, R71 ;  /* 0x0000004f22477223 */ /* 0x000fe20000010047 */
[----:B------:R-:W-:Y:S04]  /*1730*/  BSSY B0, `(.L_x_4) ;  /* 0x000013c000007945 */ /* 0x000fe80003800000 */
[----:B------:R-:W-:Y:S01]  /*1740*/  BSSY.RELIABLE B1, `(.L_x_5) ;  /* 0x000011e000017945 */ /* 0x000fe20003800100 */
        /* <DEDUP_REMOVED lines=8> */
[----:B0-----:R-:W-:Y:S06]  /*17d0*/  @!P0 BRA `(.L_x_6) ;  /* 0x0000001000448947 */ /* 0x001fec0003800000 */
[----:B------:R-:W-:Y:S01]  /*17e0*/  ISETP.GT.U32.AND P1, PT, R2, 0x13, PT ;  /* 0x000000130200780c */ /* 0x000fe20003f24070 */
[----:B------:R0:W-:Y:S04]  /*17f0*/  STS.64 [R91], R56 ;  /* 0x000000385b007388 */ /* 0x0001e80000000a00 */
[----:B------:R0:W-:Y:S04]  /*1800*/  STS.64 [R90], R58 ;  /* 0x0000003a5a007388 */ /* 0x0001e80000000a00 */
[----:B------:R0:W-:Y:S04]  /*1810*/  STS.64 [R89], R60 ;  /* 0x0000003c59007388 */ /* 0x0001e80000000a00 */
[----:B------:R0:W-:Y:S01]  /*1820*/  STS.64 [R88], R62 ;  /* 0x0000003e58007388 */ /* 0x0001e20000000a00 */
[----:B------:R-:W-:Y:S06]  /*1830*/  BAR.SYNC.DEFER_BLOCKING 0x0 ;  /* 0x0000000000007b1d */ /* 0x000fec0000010000 */
[----:B------:R-:W-:Y:S05]  /*1840*/  @P1 BRA `(.L_x_6) ;  /* 0x0000001000281947 */ /* 0x000fea0003800000 */
[----:B------:R-:W1:Y:S01]  /*1850*/  S2UR UR6, SR_CgaCtaId ;  /* 0x00000000000679c3 */ /* 0x000e620000008800 */
[----:B------:R-:W-:Y:S01]  /*1860*/  UMOV UR4, 0x400 ;  /* 0x0000040000047882 */ /* 0x000fe20000000000 */
[----:B------:R-:W-:Y:S02]  /*1870*/  LEA R103, R99, R86, 0x5 ;  /* 0x0000005663677211 */ /* 0x000fe400078e28ff */
[----:B------:R-:W-:Y:S02]  /*1880*/  LOP3.LUT R102, R87, 0x10, RZ, 0x3c, !PT ;  /* 0x0000001057667812 */ /* 0x000fe400078e3cff */
[----:B------:R-:W-:Y:S01]  /*1890*/  IADD3 R113, PT, PT, R99, 0x50, RZ ;  /* 0x0000005063717810 */ /* 0x000fe20007ffe0ff */
[----:B------:R-:W2:Y:S01]  /*18a0*/  LDS.64 R68, [R103] ;  /* 0x0000000067447984 */ /* 0x000ea20000000a00 */
[----:B-1----:R-:W-:-:S06]  /*18b0*/  ULEA UR4, UR6, UR4, 0x18 ;  /* 0x0000000406047291 */ /* 0x002fcc000f8ec0ff */
[----:B------:R-:W-:-:S04]  /*18c0*/  LEA R83, R99, UR4, 0x5 ;  /* 0x0000000463537c11 */ /* 0x000fc8000f8e28ff */
[-C--:B------:R-:W-:Y:S01]  /*18d0*/  IADD3 R64, PT, PT, R52, R83.reuse, RZ ;  /* 0x0000005334407210 */ /* 0x080fe20007ffe0ff */
[----:B------:R-:W-:Y:S01]  /*18e0*/  IMAD R66, R84, 0x8, R83 ;  /* 0x0000000854427824 */ /* 0x000fe200078e0253 */
[-C--:B------:R-:W-:Y:S02]  /*18f0*/  IADD3 R80, PT, PT, R50, R83.reuse, RZ ;  /* 0x0000005332507210 */ /* 0x080fe40007ffe0ff */
[-C--:B------:R-:W-:Y:S02]  /*1900*/  LEA R78, R48, R83.reuse, 0x3 ;  /* 0x00000053304e7211 */ /* 0x080fe400078e18ff */
[----:B------:R-:W-:Y:S01]  /*1910*/  LDS.64 R64, [R64+0x140] ;  /* 0x0001400040407984 */ /* 0x000fe20000000a00 */
[-C--:B------:R-:W-:Y:S02]  /*1920*/  IADD3 R54, PT, PT, R46, R83.reuse, RZ ;  /* 0x000000532e367210 */ /* 0x080fe40007ffe0ff */
[-C--:B------:R-:W-:Y:S01]  /*1930*/  IADD3 R76, PT, PT, R44, R83.reuse, RZ ;  /* 0x000000532c4c7210 */ /* 0x080fe20007ffe0ff */
[----:B------:R-:W1:Y:S01]  /*1940*/  LDS.64 R66, [R66+0xa0] ;  /* 0x0000a00042427984 */ /* 0x000e620000000a00 */
[----:B------:R-:W-:-:S02]  /*1950*/  LEA R74, R7, R83, 0x3 ;  /* 0x00000053074a7211 */ /* 0x000fc400078e18ff */
[----:B------:R-:W-:Y:S01]  /*1960*/  IADD3 R72, PT, PT, R83, R102, RZ ;  /* 0x0000006653487210 */ /* 0x000fe20007ffe0ff */
[----:B------:R-:W3:Y:S01]  /*1970*/  LDS.64 R80, [R80+0x1e0] ;  /* 0x0001e00050507984 */ /* 0x000ee20000000a00 */
[-C--:B------:R-:W-:Y:S01]  /*1980*/  IADD3 R70, PT, PT, R12, R83.reuse, RZ ;  /* 0x000000530c467210 */ /* 0x080fe20007ffe0ff */
[----:B--2---:R-:W-:Y:S01]  /*1990*/  FADD.FTZ R109, RZ, R68 ;  /* 0x00000044ff6d7221 */ /* 0x004fe20000010000 */
[-C--:B------:R-:W-:Y:S01]  /*19a0*/  LEA R108, R8, R83.reuse, 0x3 ;  /* 0x00000053086c7211 */ /* 0x080fe200078e18ff */
[----:B------:R-:W2:Y:S01]  /*19b0*/  LDS.64 R78, [R78+0x280] ;  /* 0x000280004e4e7984 */ /* 0x000ea20000000a00 */
[----:B------:R-:W-:Y:S01]  /*19c0*/  FADD.FTZ R82, RZ, R69 ;  /* 0x00000045ff527221 */ /* 0x000fe20000010000 */
[-C--:B------:R-:W-:Y:S02]  /*19d0*/  LEA R110, R9, R83.reuse, 0x3 ;  /* 0x00000053096e7211 */ /* 0x080fe400078e18ff */
[----:B------:R-:W4:Y:S01]  /*19e0*/  LDS.64 R54, [R54+0x320] ;  /* 0x0003200036367984 */ /* 0x000f220000000a00 */
[----:B------:R-:W-:-:S02]  /*19f0*/  IADD3 R111, PT, PT, R13, R83, RZ ;  /* 0x000000530d6f7210 */ /* 0x000fc40007ffe0ff */
[-C--:B------:R-:W-:Y:S01]  /*1a00*/  LEA R112, R10, R83.reuse, 0x3 ;  /* 0x000000530a707211 */ /* 0x080fe200078e18ff */
[----:B------:R-:W5:Y:S04]  /*1a10*/  LDS.64 R76, [R76+0x3c0] ;  /* 0x0003c0004c4c7984 */ /* 0x000f680000000a00 */
[----:B------:R-:W0:Y:S04]  /*1a20*/  LDS.64 R74, [R74+0x460] ;  /* 0x000460004a4a7984 */ /* 0x000e280000000a00 */
[----:B------:R-:W0:Y:S04]  /*1a30*/  LDS.64 R72, [R72+0x500] ;  /* 0x0005000048487984 */ /* 0x000e280000000a00 */
[----:B------:R-:W0:Y:S04]  /*1a40*/  LDS.64 R70, [R70+0x5a0] ;  /* 0x0005a00046467984 */ /* 0x000e280000000a00 */
[----:B------:R1:W0:Y:S02]  /*1a50*/  LDS.64 R68, [R108+0x640] ;  /* 0x000640006c447984 */ /* 0x0002240000000a00 */
[----:B-1----:R-:W-:Y:S01]  /*1a60*/  FADD.FTZ R109, R109, R66 ;  /* 0x000000426d6d7221 */ /* 0x002fe20000010000 */
[----:B------:R-:W-:Y:S01]  /*1a70*/  FADD.FTZ R82, R82, R67 ;  /* 0x0000004352527221 */ /* 0x000fe20000010000 */
[----:B------:R-:W-:Y:S01]  /*1a80*/  LEA R108, R11, R83, 0x3 ;  /* 0x000000530b6c7211 */ /* 0x000fe200078e18ff */
[----:B------:R1:W0:Y:S01]  /*1a90*/  LDS.64 R66, [R110+0x6e0] ;  /* 0x0006e0006e427984 */ /* 0x0002220000000a00 */
[----:B------:R-:W-:Y:S01]  /*1aa0*/  FADD.FTZ R109, R109, R64 ;  /* 0x000000406d6d7221 */ /* 0x000fe20000010000 */
[----:B------:R-:W-:-:S02]  /*1ab0*/  FADD.FTZ R82, R82, R65 ;  /* 0x0000004152527221 */ /* 0x000fc40000010000 */
[----:B------:R5:W0:Y:S01]  /*1ac0*/  LDS.64 R64, [R111+0x780] ;  /* 0x000780006f407984 */ /* 0x000a220000000a00 */
[----:B---3--:R-:W-:Y:S01]  /*1ad0*/  FADD.FTZ R109, R109, R80 ;  /* 0x000000506d6d7221 */ /* 0x008fe20000010000 */
[----:B------:R-:W-:Y:S02]  /*1ae0*/  FADD.FTZ R82, R82, R81 ;  /* 0x0000005152527221 */ /* 0x000fe40000010000 */
[----:B------:R-:W3:Y:S01]  /*1af0*/  LDS.64 R80, [R112+0x820] ;  /* 0x0008200070507984 */ /* 0x000ee20000000a00 */
[----:B--2---:R-:W-:Y:S01]  /*1b00*/  FADD.FTZ R109, R109, R78 ;  /* 0x0000004e6d6d7221 */ /* 0x004fe20000010000 */
[----:B------:R-:W-:Y:S01]  /*1b10*/  FADD.FTZ R82, R82, R79 ;  /* 0x0000004f52527221 */ /* 0x000fe20000010000 */
[----:B-1----:R-:W-:Y:S01]  /*1b20*/  IADD3 R110, PT, PT, R14, R83, RZ ;  /* 0x000000530e6e7210 */ /* 0x002fe20007ffe0ff */
[----:B------:R1:W2:Y:S01]  /*1b30*/  LDS.64 R78, [R108+0x8c0] ;  /* 0x0008c0006c4e7984 */ /* 0x0002a20000000a00 */
[----:B----4-:R-:W-:Y:S01]  /*1b40*/  FADD.FTZ R109, R109, R54 ;  /* 0x000000366d6d7221 */ /* 0x010fe20000010000 */
[----:B------:R-:W-:Y:S01]  /*1b50*/  FADD.FTZ R82, R82, R55 ;  /* 0x0000003752527221 */ /* 0x000fe20000010000 */
[----:B------:R-:W-:Y:S01]  /*1b60*/  LEA R83, R113, UR4, 0x5 ;  /* 0x0000000471537c11 */ /* 0x000fe2000f8e28ff */
[----:B------:R4:W2:Y:S01]  /*1b70*/  LDS.64 R54, [R110+0x960] ;  /* 0x000960006e367984 */ /* 0x0008a20000000a00 */
[----:B-----5:R-:W-:Y:S01]  /*1b80*/  FADD.FTZ R109, R109, R76 ;  /* 0x0000004c6d6d7221 */ /* 0x020fe20000010000 */
[----:B------:R-:W-:Y:S01]  /*1b90*/  FADD.FTZ R82, R82, R77 ;  /* 0x0000004d52527221 */ /* 0x000fe20000010000 */
[-C--:B------:R-:W-:Y:S01]  /*1ba0*/  LEA R111, R84, R83.reuse, 0x3 ;  /* 0x00000053546f7211 */ /* 0x080fe200078e18ff */
[----:B------:R-:W5:Y:S01]  /*1bb0*/  LDS.64 R76, [R103+0xa00] ;  /* 0x000a0000674c7984 */ /* 0x000f620000000a00 */
[----:B0-----:R-:W-:Y:S01]  /*1bc0*/  FADD.FTZ R109, R109, R74 ;  /* 0x0000004a6d6d7221 */ /* 0x001fe20000010000 */
[----:B------:R-:W-:Y:S01]  /*1bd0*/  FADD.FTZ R82, R82, R75 ;  /* 0x0000004b52527221 */ /* 0x000fe20000010000 */
[-C--:B-1----:R-:W-:Y:S01]  /*1be0*/  IADD3 R108, PT, PT, R52, R83.reuse, RZ ;  /* 0x00000053346c7210 */ /* 0x082fe20007ffe0ff */
[----:B------:R-:W0:Y:S01]  /*1bf0*/  LDS.64 R74, [R111+0xa0] ;  /* 0x0000a0006f4a7984 */ /* 0x000e220000000a00 */
[----:B------:R-:W-:Y:S01]  /*1c00*/  FADD.FTZ R109, R109, R72 ;  /* 0x000000486d6d7221 */ /* 0x000fe20000010000 */
[----:B------:R-:W-:Y:S01]  /*1c10*/  FADD.FTZ R82, R82, R73 ;  /* 0x0000004952527221 */ /* 0x000fe20000010000 */
[-C--:B----4-:R-:W-:Y:S01]  /*1c20*/  IADD3 R110, PT, PT, R50, R83.reuse, RZ ;  /* 0x00000053326e7210 */ /* 0x090fe20007ffe0ff */
[----:B------:R1:W4:Y:S01]  /*1c30*/  LDS.64 R72, [R108+0x140] ;  /* 0x000140006c487984 */ /* 0x0003220000000a00 */
[----:B------:R-:W-:Y:S01]  /*1c40*/  FADD.FTZ R109, R109, R70 ;  /* 0x000000466d6d7221 */ /* 0x000fe20000010000 */
[----:B------:R-:W-:Y:S01]  /*1c50*/  FADD.FTZ R82, R82, R71 ;  /* 0x0000004752527221 */ /* 0x000fe20000010000 */
[----:B------:R-:W-:Y:S01]  /*1c60*/  LEA R112, R48, R83, 0x3 ;  /* 0x0000005330707211 */ /* 0x000fe200078e18ff */
[----:B------:R1:W4:Y:S01]  /*1c70*/  LDS.64 R70, [R110+0x1e0] ;  /* 0x0001e0006e467984 */ /* 0x0003220000000a00 */
[----:B------:R-:W-:Y:S01]  /*1c80*/  FADD.FTZ R109, R109, R68 ;  /* 0x000000446d6d7221 */ /* 0x000fe20000010000 */
[----:B------:R-:W-:-:S02]  /*1c90*/  FADD.FTZ R82, R82, R69 ;  /* 0x0000004552527221 */ /* 0x000fc40000010000 */
[----:B------:R-:W4:Y:S01]  /*1ca0*/  LDS.64 R68, [R112+0x280] ;  /* 0x0002800070447984 */ /* 0x000f220000000a00 */
[-C--:B-1----:R-:W-:Y:S01]  /*1cb0*/  IADD3 R108, PT, PT, R14, R83.reuse, RZ ;  /* 0x000000530e6c7210 */ /* 0x082fe20007ffe0ff */
[----:B------:R-:W-:Y:S01]  /*1cc0*/  FADD.FTZ R109, R109, R66 ;  /* 0x000000426d6d7221 */ /* 0x000fe20000010000 */
[-C--:B------:R-:W-:Y:S01]  /*1cd0*/  IADD3 R66, PT, PT, R46, R83.reuse, RZ ;  /* 0x000000532e427210 */ /* 0x080fe20007ffe0ff */
[----:B------:R-:W-:Y:S01]  /*1ce0*/  FADD.FTZ R82, R82, R67 ;  /* 0x0000004352527221 */ /* 0x000fe20000010000 */
[----:B------:R-:W-:Y:S01]  /*1cf0*/  IADD3 R110, PT, PT, R99, 0xa0, RZ ;  /* 0x000000a0636e7810 */ /* 0x000fe20007ffe0ff */
[----:B------:R-:W-:Y:S01]  /*1d00*/  FADD.FTZ R109, R109, R64 ;  /* 0x000000406d6d7221 */ /* 0x000fe20000010000 */
[-C--:B------:R-:W-:Y:S01]  /*1d10*/  IADD3 R64, PT, PT, R44, R83.reuse, RZ ;  /* 0x000000532c407210 */ /* 0x080fe20007ffe0ff */
[----:B------:R-:W-:Y:S01]  /*1d20*/  FADD.FTZ R82, R82, R65 ;  /* 0x0000004152527221 */ /* 0x000fe20000010000 */
[----:B------:R-:W1:Y:S01]  /*1d30*/  LDS.64 R66, [R66+0x320] ;  /* 0x0003200042427984 */ /* 0x000e620000000a00 */
[----:B---3--:R-:W-:Y:S01]  /*1d40*/  FADD.FTZ R109, R109, R80 ;  /* 0x000000506d6d7221 */ /* 0x008fe20000010000 */
[-C--:B------:R-:W-:Y:S01]  /*1d50*/  LEA R80, R7, R83.reuse, 0x3 ;  /* 0x0000005307507211 */ /* 0x080fe200078e18ff */
[----:B------:R-:W-:Y:S01]  /*1d60*/  FADD.FTZ R82, R82, R81 ;  /* 0x0000005152527221 */ /* 0x000fe20000010000 */
[----:B------:R-:W3:Y:S01]  /*1d70*/  LDS.64 R64, [R64+0x3c0] ;  /* 0x0003c00040407984 */ /* 0x000ee20000000a00 */
[----:B--2---:R-:W-:Y:S01]  /*1d80*/  FADD.FTZ R109, R109, R78 ;  /* 0x0000004e6d6d7221 */ /* 0x004fe20000010000 */
[-C--:B------:R-:W-:Y:S01]  /*1d90*/  IADD3 R78, PT, PT, R102, R83.reuse, RZ ;  /* 0x00000053664e7210 */ /* 0x080fe20007ffe0ff */
[----:B------:R-:W-:Y:S01]  /*1da0*/  FADD.FTZ R82, R82, R79 ;  /* 0x0000004f52527221 */ /* 0x000fe20000010000 */
[----:B------:R-:W2:Y:S01]  /*1db0*/  LDS.64 R80, [R80+0x460] ;  /* 0x0004600050507984 */ /* 0x000ea20000000a00 */
[----:B------:R-:W-:Y:S01]  /*1dc0*/  FADD.FTZ R109, R109, R54 ;  /* 0x000000366d6d7221 */ /* 0x000fe20000010000 */
[-C--:B------:R-:W-:Y:S01]  /*1dd0*/  IADD3 R54, PT, PT, R12, R83.reuse, RZ ;  /* 0x000000530c367210 */ /* 0x080fe20007ffe0ff */
[----:B------:R-:W-:Y:S01]  /*1de0*/  FADD.FTZ R82, R82, R55 ;  /* 0x0000003752527221 */ /* 0x000fe20000010000 */
[----:B------:R-:W2:Y:S01]  /*1df0*/  LDS.64 R78, [R78+0x500] ;  /* 0x000500004e4e7984 */ /* 0x000ea20000000a00 */
[----:B-----5:R-:W-:Y:S01]  /*1e00*/  FADD.FTZ R109, R109, R76 ;  /* 0x0000004c6d6d7221 */ /* 0x020fe20000010000 */
[----:B------:R-:W-:Y:S01]  /*1e10*/  LEA R76, R8, R83, 0x3 ;  /* 0x00000053084c7211 */ /* 0x000fe200078e18ff */
[----:B------:R-:W-:Y:S01]  /*1e20*/  FADD.FTZ R82, R82, R77 ;  /* 0x0000004d52527221 */ /* 0x000fe20000010000 */
[----:B------:R-:W5:Y:S01]  /*1e30*/  LDS.64 R54, [R54+0x5a0] ;  /* 0x0005a00036367984 */ /* 0x000f620000000a00 */
[----:B0-----:R-:W-:Y:S01]  /*1e40*/  FADD.FTZ R109, R109, R74 ;  /* 0x0000004a6d6d7221 */ /* 0x001fe20000010000 */
[----:B------:R-:W-:-:S02]  /*1e50*/  IMAD R74, R9, 0x8, R83 ;  /* 0x00000008094a7824 */ /* 0x000fc400078e0253 */
[----:B------:R-:W-:Y:S01]  /*1e60*/  FADD.FTZ R82, R82, R75 ;  /* 0x0000004b52527221 */ /* 0x000fe20000010000 */
[----:B------:R-:W0:Y:S01]  /*1e70*/  LDS.64 R76, [R76+0x640] ;  /* 0x000640004c4c7984 */ /* 0x000e220000000a00 */
[----:B----4-:R-:W-:Y:S01]  /*1e80*/  FADD.FTZ R109, R109, R72 ;  /* 0x000000486d6d7221 */ /* 0x010fe20000010000 */
[-C--:B------:R-:W-:Y:S01]  /*1e90*/  IADD3 R72, PT, PT, R13, R83.reuse, RZ ;  /* 0x000000530d487210 */ /* 0x080fe20007ffe0ff */
[----:B------:R-:W-:Y:S01]  /*1ea0*/  FADD.FTZ R82, R82, R73 ;  /* 0x0000004952527221 */ /* 0x000fe20000010000 */
[----:B------:R-:W4:Y:S01]  /*1eb0*/  LDS.64 R74, [R74+0x6e0] ;  /* 0x0006e0004a4a7984 */ /* 0x000f220000000a00 */
[----:B------:R-:W-:Y:S01]  /*1ec0*/  FADD.FTZ R109, R109, R70 ;  /* 0x000000466d6d7221 */ /* 0x000fe20000010000 */
[-C--:B------:R-:W-:Y:S01]  /*1ed0*/  LEA R70, R10, R83.reuse, 0x3 ;  /* 0x000000530a467211 */ /* 0x080fe200078e18ff */
[----:B------:R-:W-:Y:S01]  /*1ee0*/  FADD.FTZ R82, R82, R71 ;  /* 0x0000004752527221 */ /* 0x000fe20000010000 */
[----:B------:R-:W4:Y:S01]  /*1ef0*/  LDS.64 R72, [R72+0x780] ;  /* 0x0007800048487984 */ /* 0x000f220000000a00 */
[----:B------:R-:W-:Y:S01]  /*1f00*/  FADD.FTZ R109, R109, R68 ;  /* 0x000000446d6d7221 */ /* 0x000fe20000010000 */
[----:B------:R-:W-:Y:S01]  /*1f10*/  LEA R68, R11, R83, 0x3 ;  /* 0x000000530b447211 */ /* 0x000fe200078e18ff */
[----:B------:R-:W-:Y:S01]  /*1f20*/  FADD.FTZ R82, R82, R69 ;  /* 0x0000004552527221 */ /* 0x000fe20000010000 */
[----:B------:R-:W4:Y:S04]  /*1f30*/  LDS.64 R70, [R70+0x820] ;  /* 0x0008200046467984 */ /* 0x000f280000000a00 */
[----:B------:R-:W4:Y:S01]  /*1f40*/  LDS.64 R68, [R68+0x8c0] ;  /* 0x0008c00044447984 */ /* 0x000f220000000a00 */
[----:B-1----:R-:W-:Y:S01]  /*1f50*/  FADD.FTZ R83, R109, R66 ;  /* 0x000000426d537221 */ /* 0x002fe20000010000 */
[----:B------:R-:W-:Y:S01]  /*1f60*/  FADD.FTZ R82, R82, R67 ;  /* 0x0000004352527221 */ /* 0x000fe20000010000 */
[----:B------:R-:W-:Y:S01]  /*1f70*/  LEA R109, R110, UR4, 0x5 ;  /* 0x000000046e6d7c11 */ /* 0x000fe2000f8e28ff */
[----:B------:R1:W4:Y:S01]  /*1f80*/  LDS.64 R66, [R108+0x960] ;  /* 0x000960006c427984 */ /* 0x0003220000000a00 */
[----:B---3--:R-:W-:Y:S01]  /*1f90*/  FADD.FTZ R83, R83, R64 ;  /* 0x0000004053537221 */ /* 0x008fe20000010000 */
[----:B------:R-:W-:Y:S01]  /*1fa0*/  FADD.FTZ R82, R82, R65 ;  /* 0x0000004152527221 */ /* 0x000fe20000010000 */
[-C--:B------:R-:W-:Y:S01]  /*1fb0*/  LEA R110, R84, R109.reuse, 0x3 ;  /* 0x0000006d546e7211 */ /* 0x080fe200078e18ff */
[----:B------:R-:W3:Y:S01]  /*1fc0*/  LDS.64 R64, [R103+0x1400] ;  /* 0x0014000067407984 */ /* 0x000ee20000000a00 */
[----:B--2---:R-:W-:Y:S01]  /*1fd0*/  FADD.FTZ R83, R83, R80 ;  /* 0x0000005053537221 */ /* 0x004fe20000010000 */
[----:B------:R-:W-:Y:S01]  /*1fe0*/  FADD.FTZ R82, R82, R81 ;  /* 0x0000005152527221 */ /* 0x000fe20000010000 */
[-C--:B------:R-:W-:Y:S01]  /*1ff0*/  IADD3 R111, PT, PT, R52, R109.reuse, RZ ;  /* 0x0000006d346f7210 */ /* 0x080fe20007ffe0ff */
[----:B------:R2:W3:Y:S01]  /*2000*/  LDS.64 R80, [R110+0xa0] ;  /* 0x0000a0006e507984 */ /* 0x0004e20000000a00 */
[----:B------:R-:W-:Y:S01]  /*2010*/  FADD.FTZ R83, R83, R78 ;  /* 0x0000004e53537221 */ /* 0x000fe20000010000 */
[----:B------:R-:W-:Y:S01]  /*2020*/  FADD.FTZ R82, R82, R79 ;  /* 0x0000004f52527221 */ /* 0x000fe20000010000 */
[-C--:B-1----:R-:W-:Y:S01]  /*2030*/  IADD3 R108, PT, PT, R50, R109.reuse, RZ ;  /* 0x0000006d326c7210 */ /* 0x082fe20007ffe0ff */
[----:B------:R1:W3:Y:S01]  /*2040*/  LDS.64 R78, [R111+0x140] ;  /* 0x000140006f4e7984 */ /* 0x0002e20000000a00 */
[----:B-----5:R-:W-:Y:S01]  /*2050*/  FADD.FTZ R83, R83, R54 ;  /* 0x0000003653537221 */ /* 0x020fe20000010000 */
[----:B------:R-:W-:Y:S01]  /*2060*/  FADD.FTZ R82, R82, R55 ;  /* 0x0000003752527221 */ /* 0x000fe20000010000 */
[-C--:B------:R-:W-:Y:S01]  /*2070*/  LEA R112, R48, R109.reuse, 0x3 ;  /* 0x0000006d30707211 */ /* 0x080fe200078e18ff */
[----:B------:R5:W3:Y:S01]  /*2080*/  LDS.64 R54, [R108+0x1e0] ;  /* 0x0001e0006c367984 */ /* 0x000ae20000000a00 */
[----:B0-----:R-:W-:Y:S01]  /*2090*/  FADD.FTZ R83, R83, R76 ;  /* 0x0000004c53537221 */ /* 0x001fe20000010000 */
[----:B------:R-:W-:Y:S01]  /*20a0*/  FADD.FTZ R82, R82, R77 ;  /* 0x0000004d52527221 */ /* 0x000fe20000010000 */
[-C--:B--2---:R-:W-:Y:S01]  /*20b0*/  IADD3 R110, PT, PT, R46, R109.reuse, RZ ;  /* 0x0000006d2e6e7210 */ /* 0x084fe20007ffe0ff */
[----:B------:R0:W2:Y:S01]  /*20c0*/  LDS.64 R76, [R112+0x280] ;  /* 0x00028000704c7984 */ /* 0x0000a20000000a00 */
[----:B----4-:R-:W-:Y:S01]  /*20d0*/  FADD.FTZ R83, R83, R74 ;  /* 0x0000004a53537221 */ /* 0x010fe20000010000 */
[----:B------:R-:W-:Y:S01]  /*20e0*/  FADD.FTZ R82, R82, R75 ;  /* 0x0000004b52527221 */ /* 0x000fe20000010000 */
[-C--:B-1----:R-:W-:Y:S01]  /*20f0*/  IADD3 R111, PT, PT, R44, R109.reuse, RZ ;  /* 0x0000006d2c6f7210 */ /* 0x082fe20007ffe0ff */
[----:B------:R1:W4:Y:S01]  /*2100*/  LDS.64 R74, [R110+0x320] ;  /* 0x000320006e4a7984 */ /* 0x0003220000000a00 */
[----:B------:R-:W-:Y:S01]  /*2110*/  FADD.FTZ R83, R83, R72 ;  /* 0x0000004853537221 */ /* 0x000fe20000010000 */
[----:B------:R-:W-:Y:S01]  /*2120*/  FADD.FTZ R82, R82, R73 ;  /* 0x0000004952527221 */ /* 0x000fe20000010000 */
[-C--:B-----5:R-:W-:Y:S01]  /*2130*/  LEA R108, R7, R109.reuse, 0x3 ;  /* 0x0000006d076c7211 */ /* 0x0a0fe200078e18ff */
[----:B------:R-:W5:Y:S01]  /*2140*/  LDS.64 R72, [R111+0x3c0] ;  /* 0x0003c0006f487984 */ /* 0x000f620000000a00 */
[----:B------:R-:W-:Y:S01]  /*2150*/  FADD.FTZ R83, R83, R70 ;  /* 0x0000004653537221 */ /* 0x000fe20000010000 */
[----:B------:R-:W-:Y:S01]  /*2160*/  FADD.FTZ R82, R82, R71 ;  /* 0x0000004752527221 */ /* 0x000fe20000010000 */
[-C--:B0-----:R-:W-:Y:S01]  /*2170*/  IADD3 R112, PT, PT, R102, R109.reuse, RZ ;  /* 0x0000006d66707210 */ /* 0x081fe20007ffe0ff */
[----:B------:R-:W0:Y:S01]  /*2180*/  LDS.64 R70, [R108+0x460] ;  /* 0x000460006c467984 */ /* 0x000e220000000a00 */
[----:B------:R-:W-:Y:S01]  /*2190*/  FADD.FTZ R83, R83, R68 ;  /* 0x0000004453537221 */ /* 0x000fe20000010000 */
[----:B------:R-:W-:Y:S01]  /*21a0*/  FADD.FTZ R82, R82, R69 ;  /* 0x0000004552527221 */ /* 0x000fe20000010000 */
[-C--:B-1----:R-:W-:Y:S01]  /*21b0*/  IADD3 R110, PT, PT, R12, R109.reuse, RZ ;  /* 0x0000006d0c6e7210 */ /* 0x082fe20007ffe0ff */
[----:B------:R1:W0:Y:S01]  /*21c0*/  LDS.64 R68, [R112+0x500] ;  /* 0x0005000070447984 */ /* 0x0002220000000a00 */
[----:B------:R-:W-:-:S02]  /*21d0*/  LEA R113, R8, R109, 0x3 ;  /* 0x0000006d08717211 */ /* 0x000fc400078e18ff */
[-C--:B------:R-:W-:Y:S01]  /*21e0*/  LEA R114, R9, R109.reuse, 0x3 ;  /* 0x0000006d09727211 */ /* 0x080fe200078e18ff */
[----:B------:R-:W-:Y:S01]  /*21f0*/  FADD.FTZ R83, R83, R66 ;  /* 0x0000004253537221 */ /* 0x000fe20000010000 */
[----:B------:R-:W-:Y:S02]  /*2200*/  FADD.FTZ R82, R82, R67 ;  /* 0x0000004352527221 */ /* 0x000fe40000010000 */
[----:B------:R1:W0:Y:S01]  /*2210*/  LDS.64 R66, [R110+0x5a0] ;  /* 0x0005a0006e427984 */ /* 0x0002220000000a00 */
[----:B---3--:R-:W-:Y:S01]  /*2220*/  FADD.FTZ R83, R83, R64 ;  /* 0x0000004053537221 */ /* 0x008fe20000010000 */
[----:B------:R-:W-:Y:S01]  /*2230*/  FADD.FTZ R82, R82, R65 ;  /* 0x0000004152527221 */ /* 0x000fe20000010000 */
[----:B-1----:R-:W-:Y:S01]  /*2240*/  IADD3 R112, PT, PT, R13, R109, RZ ;  /* 0x0000006d0d707210 */ /* 0x002fe20007ffe0ff */
[----:B------:R1:W3:Y:S01]  /*2250*/  LDS.64 R64, [R113+0x640] ;  /* 0x0006400071407984 */ /* 0x0002e20000000a00 */
[----:B------:R-:W-:Y:S01]  /*2260*/  FADD.FTZ R83, R83, R80 ;  /* 0x0000005053537221 */ /* 0x000fe20000010000 */
[----:B------:R-:W-:-:S02]  /*2270*/  FADD.FTZ R82, R82, R81 ;  /* 0x0000005152527221 */ /* 0x000fc40000010000 */
[----:B------:R-:W3:Y:S01]  /*2280*/  LDS.64 R80, [R114+0x6e0] ;  /* 0x0006e00072507984 */ /* 0x000ee20000000a00 */
[----:B------:R-:W-:Y:S01]  /*2290*/  FADD.FTZ R111, R83, R78 ;  /* 0x0000004e536f7221 */ /* 0x000fe20000010000 */
[----:B------:R-:W-:Y:S01]  /*22a0*/  FADD.FTZ R78, R82, R79 ;  /* 0x0000004f524e7221 */ /* 0x000fe20000010000 */
[-C--:B------:R-:W-:Y:S01]  /*22b0*/  LEA R110, R10, R109.reuse, 0x3 ;  /* 0x0000006d0a6e7211 */ /* 0x080fe200078e18ff */
[----:B------:R-:W3:Y:S01]  /*22c0*/  LDS.64 R82, [R112+0x780] ;  /* 0x0007800070527984 */ /* 0x000ee20000000a00 */
[----:B------:R-:W-:Y:S01]  /*22d0*/  FADD.FTZ R111, R111, R54 ;  /* 0x000000366f6f7221 */ /* 0x000fe20000010000 */
[----:B------:R-:W-:Y:S01]  /*22e0*/  FADD.FTZ R108, R78, R55 ;  /* 0x000000374e6c7221 */ /* 0x000fe20000010000 */
[-C--:B------:R-:W-:Y:S01]  /*22f0*/  LEA R78, R11, R109.reuse, 0x3 ;  /* 0x0000006d0b4e7211 */ /* 0x080fe200078e18ff */
[----:B------:R-:W3:Y:S01]  /*2300*/  LDS.64 R54, [R110+0x820] ;  /* 0x000820006e367984 */ /* 0x000ee20000000a00 */
[----:B--2---:R-:W-:Y:S01]  /*2310*/  FADD.FTZ R111, R111, R76 ;  /* 0x0000004c6f6f7221 */ /* 0x004fe20000010000 */
[----:B------:R-:W-:Y:S01]  /*2320*/  IADD3 R76, PT, PT, R99, 0xf0, RZ ;  /* 0x000000f0634c7810 */ /* 0x000fe20007ffe0ff */
[----:B------:R-:W-:Y:S01]  /*2330*/  FADD.FTZ R108, R108, R77 ;  /* 0x0000004d6c6c7221 */ /* 0x000fe20000010000 */
[----:B-1----:R-:W-:Y:S01]  /*2340*/  IADD3 R113, PT, PT, R14, R109, RZ ;  /* 0x0000006d0e717210 */ /* 0x002fe20007ffe0ff */
[----:B------:R-:W1:Y:S01]  /*2350*/  LDS.64 R78, [R78+0x8c0] ;  /* 0x0008c0004e4e7984 */ /* 0x000e620000000a00 */
[----:B----4-:R-:W-:Y:S01]  /*2360*/  FADD.FTZ R111, R111, R74 ;  /* 0x0000004a6f6f7221 */ /* 0x010fe20000010000 */
[----:B------:R-:W-:Y:S01]  /*2370*/  LEA R109, R76, UR4, 0x5 ;  /* 0x000000044c6d7c11 */ /* 0x000fe2000f8e28ff */
[----:B------:R-:W-:Y:S01]  /*2380*/  FADD.FTZ R108, R108, R75 ;  /* 0x0000004b6c6c7221 */ /* 0x000fe20000010000 */
[----:B------:R-:W2:Y:S01]  /*2390*/  LDS.64 R76, [R113+0x960] ;  /* 0x00096000714c7984 */ /* 0x000ea20000000a00 */
[----:B-----5:R-:W-:Y:S01]  /*23a0*/  FADD.FTZ R111, R111, R72 ;  /* 0x000000486f6f7221 */ /* 0x020fe20000010000 */
[-C--:B------:R-:W-:Y:S01]  /*23b0*/  LEA R72, R84, R109.reuse, 0x3 ;  /* 0x0000006d54487211 */ /* 0x080fe200078e18ff */
[----:B------:R-:W-:Y:S01]  /*23c0*/  FADD.FTZ R108, R108, R73 ;  /* 0x000000496c6c7221 */ /* 0x000fe20000010000 */
[----:B------:R2:W4:Y:S01]  /*23d0*/  LDS.64 R74, [R103+0x1e00] ;  /* 0x001e0000674a7984 */ /* 0x0005220000000a00 */
[----:B0-----:R-:W-:Y:S01]  /*23e0*/  FADD.FTZ R111, R111, R70 ;  /* 0x000000466f6f7221 */ /* 0x001fe20000010000 */
[-C--:B------:R-:W-:Y:S01]  /*23f0*/  IADD3 R70, PT, PT, R52, R109.reuse, RZ ;  /* 0x0000006d34467210 */ /* 0x080fe20007ffe0ff */
[----:B------:R-:W-:Y:S01]  /*2400*/  FADD.FTZ R108, R108, R71 ;  /* 0x000000476c6c7221 */ /* 0x000fe20000010000 */
[----:B------:R-:W0:Y:S01]  /*2410*/  LDS.64 R72, [R72+0xa0] ;  /* 0x0000a00048487984 */ /* 0x000e220000000a00 */
[----:B------:R-:W-:Y:S01]  /*2420*/  FADD.FTZ R111, R111, R68 ;  /* 0x000000446f6f7221 */ /* 0x000fe20000010000 */
[-C--:B------:R-:W-:Y:S01]  /*2430*/  IADD3 R68, PT, PT, R50, R109.reuse, RZ ;  /* 0x0000006d32447210 */ /* 0x080fe20007ffe0ff */
[----:B------:R-:W-:Y:S01]  /*2440*/  FADD.FTZ R108, R108, R69 ;  /* 0x000000456c6c7221 */ /* 0x000fe20000010000 */
[----:B------:R-:W5:Y:S01]  /*2450*/  LDS.64 R70, [R70+0x140] ;  /* 0x0001400046467984 */ /* 0x000f620000000a00 */
[----:B------:R-:W-:Y:S01]  /*2460*/  FADD.FTZ R111, R111, R66 ;  /* 0x000000426f6f7221 */ /* 0x000fe20000010000 */
[----:B------:R-:W-:-:S02]  /*2470*/  LEA R66, R48, R109, 0x3 ;  /* 0x0000006d30427211 */ /* 0x000fc400078e18ff */
[----:B------:R-:W5:Y:S01]  /*2480*/  LDS.64 R68, [R68+0x1e0] ;  /* 0x0001e00044447984 */ /* 0x000f620000000a00 */
[----:B------:R-:W-:Y:S01]  /*2490*/  FADD.FTZ R108, R108, R67 ;  /* 0x000000436c6c7221 */ /* 0x000fe20000010000 */
[----:B---3--:R-:W-:Y:S01]  /*24a0*/  FADD.FTZ R111, R111, R64 ;  /* 0x000000406f6f7221 */ /* 0x008fe20000010000 */
[-C--:B------:R-:W-:Y:S01]  /*24b0*/  IADD3 R64, PT, PT, R46, R109.reuse, RZ ;  /* 0x0000006d2e407210 */ /* 0x080fe20007ffe0ff */
[----:B------:R-:W3:Y:S01]  /*24c0*/  LDS.64 R66, [R66+0x280] ;  /* 0x0002800042427984 */ /* 0x000ee20000000a00 */
[----:B------:R-:W-:Y:S01]  /*24d0*/  FADD.FTZ R108, R108, R65 ;  /* 0x000000416c6c7221 */ /* 0x000fe20000010000 */
[----:B------:R-:W-:Y:S01]  /*24e0*/  FADD.FTZ R111, R111, R80 ;  /* 0x000000506f6f7221 */ /* 0x000fe20000010000 */
[----:B------:R-:W-:Y:S02]  /*24f0*/  IMAD.IADD R80, R44, 0x1, R109 ;  /* 0x000000012c507824 */ /* 0x000fe400078e026d */
[----:B------:R-:W3:Y:S01]  /*2500*/  LDS.64 R64, [R64+0x320] ;  /* 0x0003200040407984 */ /* 0x000ee20000000a00 */
[----:B------:R-:W-:Y:S01]  /*2510*/  FADD.FTZ R108, R108, R81 ;  /* 0x000000516c6c7221 */ /* 0x000fe20000010000 */
[----:B------:R-:W-:Y:S01]  /*2520*/  FADD.FTZ R111, R111, R82 ;  /* 0x000000526f6f7221 */ /* 0x000fe20000010000 */
[----:B------:R-:W-:Y:S01]  /*2530*/  LEA R82, R7, R109, 0x3 ;  /* 0x0000006d07527211 */ /* 0x000fe200078e18ff */
[----:B------:R-:W3:Y:S01]  /*2540*/  LDS.64 R80, [R80+0x3c0] ;  /* 0x0003c00050507984 */ /* 0x000ee20000000a00 */
[----:B------:R-:W-:Y:S01]  /*2550*/  FADD.FTZ R108, R108, R83 ;  /* 0x000000536c6c7221 */ /* 0x000fe20000010000 */
[----:B------:R-:W-:Y:S01]  /*2560*/  FADD.FTZ R111, R111, R54 ;  /* 0x000000366f6f7221 */ /* 0x000fe20000010000 */
[----:B------:R-:W-:-:S02]  /*2570*/  IADD3 R54, PT, PT, R109, R102, RZ ;  /* 0x000000666d367210 */ /* 0x000fc40007ffe0ff */
[----:B------:R-:W3:Y:S01]  /*2580*/  LDS.64 R82, [R82+0x460] ;  /* 0x0004600052527984 */ /* 0x000ee20000000a00 */
[----:B------:R-:W-:Y:S01]  /*2590*/  FADD.FTZ R108, R108, R55 ;  /* 0x000000376c6c7221 */ /* 0x000fe20000010000 */
[----:B-1----:R-:W-:Y:S01]  /*25a0*/  FADD.FTZ R111, R111, R78 ;  /* 0x0000004e6f6f7221 */ /* 0x002fe20000010000 */
[-C--:B------:R-:W-:Y:S01]  /*25b0*/  IADD3 R78, PT, PT, R12, R109.reuse, RZ ;  /* 0x0000006d0c4e7210 */ /* 0x080fe20007ffe0ff */
[----:B------:R-:W1:Y:S01]  /*25c0*/  LDS.64 R54, [R54+0x500] ;  /* 0x0005000036367984 */ /* 0x000e620000000a00 */
[----:B------:R-:W-:Y:S01]  /*25d0*/  FADD.FTZ R108, R108, R79 ;  /* 0x0000004f6c6c7221 */ /* 0x000fe20000010000 */
[----:B--2---:R-:W-:Y:S01]  /*25e0*/  FADD.FTZ R103, R111, R76 ;  /* 0x0000004c6f677221 */ /* 0x004fe20000010000 */
[-C--:B------:R-:W-:Y:S02]  /*25f0*/  LEA R76, R8, R109.reuse, 0x3 ;  /* 0x0000006d084c7211 */ /* 0x080fe400078e18ff */
[----:B------:R-:W2:Y:S01]  /*2600*/  LDS.64 R78, [R78+0x5a0] ;  /* 0x0005a0004e4e7984 */ /* 0x000ea20000000a00 */
[----:B------:R-:W-:Y:S01]  /*2610*/  FADD.FTZ R102, R108, R77 ;  /* 0x0000004d6c667221 */ /* 0x000fe20000010000 */
[----:B----4-:R-:W-:Y:S01]  /*2620*/  FADD.FTZ R103, R74, R103 ;  /* 0x000000674a677221 */ /* 0x010fe20000010000 */
[-C--:B------:R-:W-:Y:S01]  /*2630*/  LEA R74, R9, R109.reuse, 0x3 ;  /* 0x0000006d094a7211 */ /* 0x080fe200078e18ff */
[----:B------:R-:W4:Y:S01]  /*2640*/  LDS.64 R76, [R76+0x640] ;  /* 0x000640004c4c7984 */ /* 0x000f220000000a00 */
[----:B------:R-:W-:Y:S01]  /*2650*/  FADD.FTZ R102, R75, R102 ;  /* 0x000000664b667221 */ /* 0x000fe20000010000 */
[----:B0-----:R-:W-:Y:S01]  /*2660*/  FADD.FTZ R103, R103, R72 ;  /* 0x0000004867677221 */ /* 0x001fe20000010000 */
[----:B------:R-:W-:-:S02]  /*2670*/  IADD3 R72, PT, PT, R13, R109, RZ ;  /* 0x0000006d0d487210 */ /* 0x000fc40007ffe0ff */
[----:B------:R-:W0:Y:S01]  /*2680*/  LDS.64 R74, [R74+0x6e0] ;  /* 0x0006e0004a4a7984 */ /* 0x000e220000000a00 */
[----:B------:R-:W-:Y:S01]  /*2690*/  FADD.FTZ R102, R102, R73 ;  /* 0x0000004966667221 */ /* 0x000fe20000010000 */
[----:B-----5:R-:W-:Y:S01]  /*26a0*/  FADD.FTZ R103, R103, R70 ;  /* 0x0000004667677221 */ /* 0x020fe20000010000 */
[-C--:B------:R-:W-:Y:S01]  /*26b0*/  LEA R70, R10, R109.reuse, 0x3 ;  /* 0x0000006d0a467211 */ /* 0x080fe200078e18ff */
[----:B------:R-:W5:Y:S01]  /*26c0*/  LDS.64 R72, [R72+0x780] ;  /* 0x0007800048487984 */ /* 0x000f620000000a00 */
[----:B------:R-:W-:Y:S01]  /*26d0*/  FADD.FTZ R102, R102, R71 ;  /* 0x0000004766667221 */ /* 0x000fe20000010000 */
[----:B------:R-:W-:Y:S01]  /*26e0*/  FADD.FTZ R103, R103, R68 ;  /* 0x0000004467677221 */ /* 0x000fe20000010000 */
[-C--:B------:R-:W-:Y:S02]  /*26f0*/  LEA R68, R11, R109.reuse, 0x3 ;  /* 0x0000006d0b447211 */ /* 0x080fe400078e18ff */
[----:B------:R-:W5:Y:S01]  /*2700*/  LDS.64 R70, [R70+0x820] ;  /* 0x0008200046467984 */ /* 0x000f620000000a00 */
[----:B------:R-:W-:Y:S01]  /*2710*/  FADD.FTZ R102, R102, R69 ;  /* 0x0000004566667221 */ /* 0x000fe20000010000 */
[----:B---3--:R-:W-:Y:S01]  /*2720*/  FADD.FTZ R103, R103, R66 ;  /* 0x0000004267677221 */ /* 0x008fe20000010000 */
[----:B------:R-:W-:Y:S01]  /*2730*/  IADD3 R66, PT, PT, R14, R109, RZ ;  /* 0x0000006d0e427210 */ /* 0x000fe20007ffe0ff */
[----:B------:R-:W3:Y:S01]  /*2740*/  LDS.64 R68, [R68+0x8c0] ;  /* 0x0008c00044447984 */ /* 0x000ee20000000a00 */
[----:B------:R-:W-:Y:S01]  /*2750*/  FADD.FTZ R102, R102, R67 ;  /* 0x0000004366667221 */ /* 0x000fe20000010000 */
[----:B------:R-:W-:-:S03]  /*2760*/  FADD.FTZ R103, R103, R64 ;  /* 0x0000004067677221 */ /* 0x000fc60000010000 */
[----:B------:R-:W3:Y:S01]  /*2770*/  LDS.64 R66, [R66+0x960] ;  /* 0x0009600042427984 */ /* 0x000ee20000000a00 */
[----:B------:R-:W-:Y:S01]  /*2780*/  FADD.FTZ R102, R102, R65 ;  /* 0x0000004166667221 */ /* 0x000fe20000010000 */
[----:B------:R-:W-:-:S03]  /*2790*/  FADD.FTZ R103, R103, R80 ;  /* 0x0000005067677221 */ /* 0x000fc60000010000 */
[----:B------:R-:W-:Y:S01]  /*27a0*/  FADD.FTZ R102, R102, R81 ;  /* 0x0000005166667221 */ /* 0x000fe20000010000 */
[----:B------:R-:W-:-:S03]  /*27b0*/  FADD.FTZ R103, R103, R82 ;  /* 0x0000005267677221 */ /* 0x000fc60000010000 */
[----:B------:R-:W-:Y:S01]  /*27c0*/  FADD.FTZ R102, R102, R83 ;  /* 0x0000005366667221 */ /* 0x000fe20000010000 */
[----:B-1----:R-:W-:-:S03]  /*27d0*/  FADD.FTZ R103, R103, R54 ;  /* 0x0000003667677221 */ /* 0x002fc60000010000 */
[----:B------:R-:W-:Y:S01]  /*27e0*/  FADD.FTZ R102, R102, R55 ;  /* 0x0000003766667221 */ /* 0x000fe20000010000 */
[----:B--2---:R-:W-:-:S03]  /*27f0*/  FADD.FTZ R103, R103, R78 ;  /* 0x0000004e67677221 */ /* 0x004fc60000010000 */
[----:B------:R-:W-:Y:S01]  /*2800*/  FADD.FTZ R102, R102, R79 ;  /* 0x0000004f66667221 */ /* 0x000fe20000010000 */
[----:B----4-:R-:W-:-:S03]  /*2810*/  FADD.FTZ R103, R103, R76 ;  /* 0x0000004c67677221 */ /* 0x010fc60000010000 */
[----:B------:R-:W-:Y:S01]  /*2820*/  FADD.FTZ R102, R102, R77 ;  /* 0x0000004d66667221 */ /* 0x000fe20000010000 */
[----:B0-----:R-:W-:-:S03]  /*2830*/  FADD.FTZ R103, R103, R74 ;  /* 0x0000004a67677221 */ /* 0x001fc60000010000 */
[----:B------:R-:W-:Y:S01]  /*2840*/  FADD.FTZ R102, R102, R75 ;  /* 0x0000004b66667221 */ /* 0x000fe20000010000 */
[----:B-----5:R-:W-:-:S03]  /*2850*/  FADD.FTZ R103, R103, R72 ;  /* 0x0000004867677221 */ /* 0x020fc60000010000 */
[----:B------:R-:W-:Y:S01]  /*2860*/  FADD.FTZ R102, R102, R73 ;  /* 0x0000004966667221 */ /* 0x000fe20000010000 */
[----:B------:R-:W-:-:S03]  /*2870*/  FADD.FTZ R103, R103, R70 ;  /* 0x0000004667677221 */ /* 0x000fc60000010000 */
[----:B------:R-:W-:Y:S01]  /*2880*/  FADD.FTZ R102, R102, R71 ;  /* 0x0000004766667221 */ /* 0x000fe20000010000 */
[----:B---3--:R-:W-:-:S03]  /*2890*/  FADD.FTZ R103, R103, R68 ;  /* 0x0000004467677221 */ /* 0x008fc60000010000 */
[----:B------:R-:W-:Y:S01]  /*28a0*/  FADD.FTZ R102, R102, R69 ;  /* 0x0000004566667221 */ /* 0x000fe20000010000 */
[----:B------:R-:W-:-:S03]  /*28b0*/  FADD.FTZ R66, R103, R66 ;  /* 0x0000004267427221 */ /* 0x000fc60000010000 */
[----:B------:R-:W-:-:S05]  /*28c0*/  FADD.FTZ R67, R102, R67 ;  /* 0x0000004366437221 */ /* 0x000fca0000010000 */
[----:B------:R0:W-:Y:S01]  /*28d0*/  STG.E.64 desc[UR10][R106.64+0x600], R66 ;  /* 0x000600426a007986 */ /* 0x0001e2000c101b0a */
[----:B------:R-:W-:Y:S05]  /*28e0*/  BRA `(.L_x_7) ;  /* 0x00000000000c7947 */ /* 0x000fea0003800000 */
.L_x_6:
[----:B------:R-:W-:-:S13]  /*28f0*/  ISETP.GT.U32.AND P1, PT, R2, 0x1f, PT ;  /* 0x0000001f0200780c */ /* 0x000fda0003f24070 */
[----:B------:R-:W-:Y:S05]  /*2900*/  @P1 BREAK.RELIABLE B1 ;  /* 0x0000000000011942 */ /* 0x000fea0003800100 */
[----:B------:R-:W-:Y:S05]  /*2910*/  @P1 BRA `(.L_x_8) ;  /* 0x0000000000741947 */ /* 0x000fea0003800000 */
.L_x_7:
[----:B------:R-:W-:Y:S05]  /*2920*/  BSYNC.RELIABLE B1 ;  /* 0x0000000000017941 */ /* 0x000fea0003800100 */
.L_x_5:
[C---:B------:R-:W-:Y:S02]  /*2930*/  ISETP.GT.U32.AND P1, PT, R2.reuse, 0x9, PT ;  /* 0x000000090200780c */ /* 0x040fe40003f24070 */
[----:B------:R-:W-:Y:S01]  /*2940*/  CS2R R54, SRZ ;  /* 0x0000000000367805 */ /* 0x000fe2000001ff00 */
[----:B------:R-:W-:Y:S01]  /*2950*/  UMOV UR4, 0xffffffff ;  /* 0xffffffff00047882 */ /* 0x000fe20000000000 */
[----:B------:R-:W-:-:S09]  /*2960*/  ISETP.NE.AND P2, PT, R2, RZ, PT ;  /* 0x000000ff0200720c */ /* 0x000fd20003f45270 */
[----:B------:R1:W2:Y:S01]  /*2970*/  @!P1 LDS.64 R54, [R97] ;  /* 0x0000000061369984 */ /* 0x0002a20000000a00 */
[----:B------:R-:W-:Y:S05]  /*2980*/  BRA.DIV UR4, `(.L_x_9) ;  /* 0x0000000e04547947 */ /* 0x000fea000b800000 */
[----:B--2---:R-:W2:Y:S04]  /*2990*/  SHFL.BFLY PT, R69, R54, 0x8, 0x1f ;  /* 0x0d001f0036457f89 */ /* 0x004ea800000e0000 */
[----:B------:R-:W3:Y:S01]  /*29a0*/  SHFL.BFLY PT, R70, R55, 0x8, 0x1f ;  /* 0x0d001f0037467f89 */ /* 0x000ee200000e0000 */
[----:B--2---:R-:W-:Y:S01]  /*29b0*/  FADD.FTZ R69, R69, R54 ;  /* 0x0000003645457221 */ /* 0x004fe20000010000 */
[----:B---3--:R-:W-:-:S04]  /*29c0*/  FADD.FTZ R70, R70, R55 ;  /* 0x0000003746467221 */ /* 0x008fc80000010000 */
[----:B------:R-:W2:Y:S04]  /*29d0*/  SHFL.BFLY PT, R72, R69, 0x4, 0x1f ;  /* 0x0c801f0045487f89 */ /* 0x000ea800000e0000 */
        /* <DEDUP_REMOVED lines=8> */
[----:B------:R3:W4:Y:S02]  /*2a60*/  SHFL.BFLY PT, R68, R74, 0x1, 0x1f ;  /* 0x0c201f004a447f89 */ /* 0x00072400000e0000 */
[----:B--23--:R-:W-:-:S07]  /*2a70*/  FADD.FTZ R54, R73, R54 ;  /* 0x0000003649367221 */ /* 0x00cfce0000010000 */
.L_x_27:
[----:B------:R-:W2:Y:S01]  /*2a80*/  @!P2 S2R R65, SR_CgaCtaId ;  /* 0x000000000041a919 */ /* 0x000ea20000008800 */
[----:B------:R-:W-:Y:S01]  /*2a90*/  @!P2 MOV R64, 0x400 ;  /* 0x000004000040a802 */ /* 0x000fe20000000f00 */
[----:B----4-:R-:W-:Y:S01]  /*2aa0*/  FADD.FTZ R55, R74, R68 ;  /* 0x000000444a377221 */ /* 0x010fe20000010000 */
[----:B------:R-:W-:-:S03]  /*2ab0*/  @!P2 FMUL.FTZ R54, R54, 0.00019531250291038304567 ;  /* 0x394ccccd3636a820 */ /* 0x000fc60000410000 */
[----:B------:R-:W-:Y:S01]  /*2ac0*/  @!P2 FMUL.FTZ R55, R55, 0.00019531250291038304567 ;  /* 0x394ccccd3737a820 */ /* 0x000fe20000410000 */
[----:B--2---:R-:W-:-:S05]  /*2ad0*/  @!P2 LEA R64, R65, R64, 0x18 ;  /* 0x000000404140a211 */ /* 0x004fca00078ec0ff */
[----:B------:R2:W-:Y:S02]  /*2ae0*/  @!P2 STS.64 [R64+0x2850], R54 ;  /* 0x002850364000a388 */ /* 0x0005e40000000a00 */
.L_x_8:
[----:B------:R-:W-:Y:S05]  /*2af0*/  BSYNC B0 ;  /* 0x0000000000007941 */ /* 0x000fea0003800000 */
.L_x_4:
[----:B------:R-:W-:Y:S05]  /*2b00*/  @!P0 BRA `(.L_x_10) ;  /* 0x0000000000448947 */ /* 0x000fea0003800000 */
[----:B------:R-:W-:Y:S01]  /*2b10*/  ISETP.NE.AND P1, PT, R2, RZ, PT ;  /* 0x000000ff0200720c */ /* 0x000fe20003f25270 */
[----:B------:R-:W-:Y:S05]  /*2b20*/  WARPSYNC.ALL ;  /* 0x0000000000007948 */ /* 0x000fea0003800000 */
[----:B------:R-:W-:Y:S07]  /*2b30*/  BAR.SYNC.DEFER_BLOCKING 0x0 ;  /* 0x0000000000007b1d */ /* 0x000fee0000010000 */
[----:B------:R-:W-:Y:S05]  /*2b40*/  @P1 BRA `(.L_x_11) ;  /* 0x0000000000281947 */ /* 0x000fea0003800000 */
[----:B------:R-:W-:Y:S06]  /*2b50*/  MEMBAR.ALL.GPU ;  /* 0x0000000000007992 */ /* 0x000fec000000a000 */
[----:B------:R-:W-:-:S00]  /*2b60*/  ERRBAR ;  /* 0x00000000000079ab */ /* 0x000fc00000000000 */
[----:B------:R-:W-:Y:S06]  /*2b70*/  CGAERRBAR ;  /* 0x00000000000075ab */ /* 0x000fec0000000000 */
[----:B--2---:R2:W5:Y:S02]  /*2b80*/  ATOM.E.ADD.STRONG.GPU PT, R54, desc[UR10][R104.64+0x180], R6 ;  /* 0x800180066836798a */ /* 0x00456400081ef10a */
.L_x_12:
[----:B------:R-:W3:Y:S04]  /*2b90*/  LD.E.STRONG.GPU R55, desc[UR10][R104.64+0x180] ;  /* 0x0001800a68377980 */ /* 0x000ee8000c10f900 */
[----:B---3--:R-:W-:Y:S01]  /*2ba0*/  CCTL.IVALL ;  /* 0x00000000ff00798f */ /* 0x008fe20002000000 */
[----:B------:R-:W-:Y:S05]  /*2bb0*/  YIELD ;  /* 0x0000000000007946 */ /* 0x000fea0003800000 */
[----:B-----5:R-:W-:-:S04]  /*2bc0*/  LOP3.LUT R55, R55, R54, RZ, 0x3c, !PT ;  /* 0x0000003637377212 */ /* 0x020fc800078e3cff */
[----:B------:R-:W-:-:S13]  /*2bd0*/  ISETP.GT.AND P1, PT, R55, -0x1, PT ;  /* 0xffffffff3700780c */ /* 0x000fda0003f24270 */
[----:B------:R-:W-:Y:S05]  /*2be0*/  @P1 BRA `(.L_x_12) ;  /* 0xfffffffc00e81947 */ /* 0x000fea000383ffff */
.L_x_11:
[----:B------:R-:W-:Y:S05]  /*2bf0*/  WARPSYNC.ALL ;  /* 0x0000000000007948 */ /* 0x000fea0003800000 */
[----:B------:R-:W-:Y:S06]  /*2c00*/  BAR.SYNC.DEFER_BLOCKING 0x0 ;  /* 0x0000000000007b1d */ /* 0x000fec0000010000 */
[----:B------:R-:W-:Y:S05]  /*2c10*/  BRA `(.L_x_13) ;  /* 0x0000000000087947 */ /* 0x000fea0003800000 */
.L_x_10:
[----:B------:R-:W-:Y:S05]  /*2c20*/  WARPSYNC.ALL ;  /* 0x0000000000007948 */ /* 0x000fea0003800000 */
[----:B------:R-:W-:Y:S06]  /*2c30*/  BAR.SYNC.DEFER_BLOCKING 0x0 ;  /* 0x0000000000007b1d */ /* 0x000fec0000010000 */
.L_x_13:
[----:B--2---:R-:W2:Y:S01]  /*2c40*/  LDS.64 R54, [R85] ;  /* 0x0000000055367984 */ /* 0x004ea20000000a00 */
[----:B------:R-:W3:Y:S01]  /*2c50*/  LDCU.64 UR12, c[0x0][0x380] ;  /* 0x00007000ff0c77ac */ /* 0x000ee20008000a00 */
[--C-:B--2---:R-:W-:Y:S01]  /*2c60*/  FADD.FTZ R18, R18, -R54.reuse ;  /* 0x8000003612127221 */ /* 0x104fe20000010000 */
[--C-:B------:R-:W-:Y:S01]  /*2c70*/  FADD.FTZ R64, R25, -R54.reuse ;  /* 0x8000003619407221 */ /* 0x100fe20000010000 */
[--C-:B0-----:R-:W-:Y:S01]  /*2c80*/  FADD.FTZ R66, R19, -R54.reuse ;  /* 0x8000003613427221 */ /* 0x101fe20000010000 */
[--C-:B------:R-:W-:Y:S01]  /*2c90*/  FADD.FTZ R68, R31, -R54.reuse ;  /* 0x800000361f447221 */ /* 0x100fe20000010000 */
        /* <DEDUP_REMOVED lines=11> */
[----:B------:R-:W-:Y:S01]  /*2d50*/  FADD.FTZ R53, R53, -R54 ;  /* 0x8000003635357221 */ /* 0x000fe20000010000 */
[-C--:B------:R-:W-:Y:S01]  /*2d60*/  FFMA.FTZ R54, R3, -R55.reuse, R18 ;  /* 0x8000003703367223 */ /* 0x080fe20000010012 */
        /* <DEDUP_REMOVED lines=14> */
[----:B------:R-:W-:Y:S01]  /*2e50*/  FFMA.FTZ R42, R42, -R55, R53 ;  /* 0x800000372a2a7223 */ /* 0x000fe20000010035 */
[----:B---3--:R-:W-:Y:S01]  /*2e60*/  IADD3 R18, P1, PT, R15, UR12, RZ ;  /* 0x0000000c0f127c10 */ /* 0x008fe2000ff3e0ff */
[C---:B------:R-:W-:Y:S01]  /*2e70*/  FMUL.FTZ R54, R17.reuse, R54 ;  /* 0x0000003611367220 */ /* 0x040fe20000410000 */
        /* <DEDUP_REMOVED lines=14> */
[----:B------:R-:W-:Y:S01]  /*2f60*/  FMUL.FTZ R17, R17, R42 ;  /* 0x0000002a11117220 */ /* 0x000fe20000410000 */
[----:B------:R-:W-:-:S02]  /*2f70*/  IADD3.X R19, PT, PT, R16, UR13, RZ, P1, !PT ;  /* 0x0000000d10137c10 */ /* 0x000fc40008ffe4ff */
[----:B------:R-:W-:Y:S02]  /*2f80*/  F2FP.BF16.F32.PACK_AB R20, R21, R20 ;  /* 0x000000141514723e */ /* 0x000fe400000010ff */
[----:B------:R-:W-:Y:S02]  /*2f90*/  F2FP.BF16.F32.PACK_AB R54, R3, R54 ;  /* 0x000000360336723e */ /* 0x000fe400000010ff */
[----:B------:R-:W-:Y:S02]  /*2fa0*/  F2FP.BF16.F32.PACK_AB R55, R15, R66 ;  /* 0x000000420f37723e */ /* 0x000fe400000010ff */
[----:B------:R-:W-:Y:S02]  /*2fb0*/  F2FP.BF16.F32.PACK_AB R21, R23, R24 ;  /* 0x000000181715723e */ /* 0x000fe400000010ff */
[----:B------:R-:W-:Y:S01]  /*2fc0*/  F2FP.BF16.F32.PACK_AB R26, R25, R28 ;  /* 0x0000001c191a723e */ /* 0x000fe200000010ff */
[----:B------:R2:W-:Y:S01]  /*2fd0*/  STG.E.64 desc[UR10][R18.64], R54 ;  /* 0x0000003612007986 */ /* 0x0005e2000c101b0a */
[----:B------:R-:W-:-:S02]  /*2fe0*/  F2FP.BF16.F32.PACK_AB R27, R27, R32 ;  /* 0x000000201b1b723e */ /* 0x000fc400000010ff */
[----:B------:R-:W-:Y:S01]  /*2ff0*/  F2FP.BF16.F32.PACK_AB R16, R29, R36 ;  /* 0x000000241d10723e */ /* 0x000fe200000010ff */
[----:B------:R2:W-:Y:S01]  /*3000*/  STG.E.64 desc[UR10][R18.64+0x14000], R20 ;  /* 0x0140001412007986 */ /* 0x0005e2000c101b0a */
[----:B------:R-:W-:-:S03]  /*3010*/  F2FP.BF16.F32.PACK_AB R17, R17, R40 ;  /* 0x000000281111723e */ /* 0x000fc600000010ff */
[----:B------:R2:W-:Y:S04]  /*3020*/  STG.E.64 desc[UR10][R18.64+0x28000], R26 ;  /* 0x0280001a12007986 */ /* 0x0005e8000c101b0a */
[----:B------:R2:W-:Y:S01]  /*3030*/  STG.E.64 desc[UR10][R18.64+0x3c000], R16 ;  /* 0x03c0001012007986 */ /* 0x0005e2000c101b0a */
[----:B------:R-:W-:Y:S05]  /*3040*/  @!P0 BRA `(.L_x_14) ;  /* 0xffffffd800648947 */ /* 0x000fea000383ffff */
.L_x_3:
[----:B0-----:R-:W0:Y:S01]  /*3050*/  S2R R3, SR_CTAID.X ;  /* 0x0000000000037919 */ /* 0x001e220000002500 */
[----:B------:R-:W-:-:S05]  /*3060*/  HFMA2 R2, -RZ, RZ, 0, 1.1920928955078125e-06 ;  /* 0x00000014ff027431 */ /* 0x000fca00000001ff */
[----:B------:R-:W-:Y:S01]  /*3070*/  IMAD R13, R101, R2, 0x14 ;  /* 0x00000014650d7424 */ /* 0x000fe200078e0202 */
[----:B0-----:R-:W-:-:S04]  /*3080*/  LEA R0, R3, R0, 0x5 ;  /* 0x0000000003007211 */ /* 0x001fc800078e28ff */
[----:B------:R-:W-:-:S05]  /*3090*/  LOP3.LUT R0, R0, 0xffffffe0, RZ, 0xc0, !PT ;  /* 0xffffffe000007812 */ /* 0x000fca00078ec0ff */
[----:B------:R-:W-:-:S05]  /*30a0*/  IMAD R0, R101, 0x14, R0 ;  /* 0x0000001465007824 */ /* 0x000fca00078e0200 */
[----:B------:R-:W-:-:S13]  /*30b0*/  ISETP.GE.AND P0, PT, R0, R13, PT ;  /* 0x0000000d0000720c */ /* 0x000fda0003f06270 */
[----:B------:R-:W-:Y:S05]  /*30c0*/  @P0 EXIT ;  /* 0x000000000000094d */ /* 0x000fea0003800000 */
[----:B--2---:R-:W0:Y:S01]  /*30d0*/  S2R R27, SR_TID.X ;  /* 0x00000000001b7919 */ /* 0x004e220000002100 */
[----:B------:R-:W2:Y:S01]  /*30e0*/  S2UR UR7, SR_CgaCtaId ;  /* 0x00000000000779c3 */ /* 0x000ea20000008800 */
[----:B------:R-:W3:Y:S01]  /*30f0*/  LDCU.64 UR4, c[0x0][0x3c8] ;  /* 0x00007900ff0477ac */ /* 0x000ee20008000a00 */
[----:B------:R-:W-:Y:S01]  /*3100*/  UMOV UR6, 0x400 ;  /* 0x0000040000067882 */ /* 0x000fe20000000000 */
[----:B---3--:R-:W-:-:S04]  /*3110*/  UISETP.LT.U32.AND UP0, UPT, UR4, 0x3, UPT ;  /* 0x000000030400788c */ /* 0x008fc8000bf01070 */
[----:B------:R-:W-:Y:S02]  /*3120*/  UISETP.LT.AND.EX UP0, UPT, UR5, URZ, UPT, UP0 ;  /* 0x000000ff0500728c */ /* 0x000fe4000bf01300 */
[----:B--2---:R-:W-:Y:S02]  /*3130*/  ULEA UR6, UR7, UR6, 0x18 ;  /* 0x0000000607067291 */ /* 0x004fe4000f8ec0ff */
[----:B------:R-:W-:Y:S02]  /*3140*/  USEL UR4, UR4, 0x3, UP0 ;  /* 0x0000000304047887 */ /* 0x000fe40008000000 */
[----:B------:R-:W-:Y:S01]  /*3150*/  USEL UR5, UR5, URZ, UP0 ;  /* 0x000000ff05057287 */ /* 0x000fe20008000000 */
[--C-:B0-----:R-:W-:Y:S02]  /*3160*/  SHF.R.U32.HI R29, RZ, 0x4, R27.reuse ;  /* 0x00000004ff1d7819 */ /* 0x101fe4000001161b */
[----:B------:R-:W-:Y:S02]  /*3170*/  SHF.R.U32.HI R2, RZ, 0x5, R27 ;  /* 0x00000005ff027819 */ /* 0x000fe4000001161b */
[----:B------:R-:W-:-:S02]  /*3180*/  LOP3.LUT R4, R29, 0x1e, RZ, 0xc0, !PT ;  /* 0x0000001e1d047812 */ /* 0x000fc400078ec0ff */
[----:B------:R-:W-:Y:S02]  /*3190*/  LEA R3, R2, UR6, 0x7 ;  /* 0x0000000602037c11 */ /* 0x000fe4000f8e38ff */
[----:B------:R-:W-:Y:S02]  /*31a0*/  LOP3.LUT R4, R4, 0x1f, R27, 0x78, !PT ;  /* 0x0000001f04047812 */ /* 0x000fe400078e781b */
[----:B------:R-:W-:Y:S02]  /*31b0*/  SHF.L.U32 R5, R27, 0x7, RZ ;  /* 0x000000071b057819 */ /* 0x000fe400000006ff */
[----:B------:R-:W-:Y:S02]  /*31c0*/  ISETP.LT.U32.AND P0, PT, R2, UR4, PT ;  /* 0x0000000402007c0c */ /* 0x000fe4000bf01070 */
[----:B------:R-:W-:Y:S01]  /*31d0*/  LEA R12, R4, R3, 0x2 ;  /* 0x00000003040c7211 */ /* 0x000fe200078e10ff */
[----:B------:R-:W-:Y:S01]  /*31e0*/  IMAD.WIDE.U32 R2, R2, 0x280, RZ ;  /* 0x0000028002027825 */ /* 0x000fe200078e00ff */
[----:B------:R-:W-:-:S02]  /*31f0*/  MOV R6, UR5 ;  /* 0x0000000500067c02 */ /* 0x000fc40008000f00 */
[----:B------:R-:W-:Y:S02]  /*3200*/  LOP3.LUT R5, R5, 0x780, RZ, 0xc0, !PT ;  /* 0x0000078005057812 */ /* 0x000fe400078ec0ff */
[C---:B------:R-:W-:Y:S02]  /*3210*/  LOP3.LUT R15, R27.reuse, 0x1f, RZ, 0xc0, !PT ;  /* 0x0000001f1b0f7812 */ /* 0x040fe400078ec0ff */
[C---:B------:R-:W-:Y:S02]  /*3220*/  LOP3.LUT R30, R27.reuse, 0xf, RZ, 0xc0, !PT ;  /* 0x0000000f1b1e7812 */ /* 0x040fe400078ec0ff */
[----:B------:R-:W-:Y:S02]  /*3230*/  SHF.L.U32 R31, R27, 0x1, RZ ;  /* 0x000000011b1f7819 */ /* 0x000fe400000006ff */
[----:B------:R-:W-:Y:S02]  /*3240*/  ISETP.GT.AND.EX P0, PT, R6, RZ, PT, P0 ;  /* 0x000000ff0600720c */ /* 0x000fe40003f04300 */
[----:B------:R-:W-:-:S02]  /*3250*/  IADD3 R14, PT, PT, R5, UR6, RZ ;  /* 0x00000006050e7c10 */ /* 0x000fc4000fffe0ff */
[----:B------:R-:W-:-:S09]  /*3260*/  LOP3.LUT R27, R2, 0x1f, R27, 0xf8, !PT ;  /* 0x0000001f021b7812 */ /* 0x000fd200078ef81b */
.L_x_18:
[----:B0-----:R-:W-:-:S04]  /*3270*/  IADD3 R4, PT, PT, R15, R0, RZ ;  /* 0x000000000f047210 */ /* 0x001fc80007ffe0ff */
[----:B------:R-:W-:-:S13]  /*3280*/  ISETP.GE.U32.OR P1, PT, R4, R13, !P0 ;  /* 0x0000000d0400720c */ /* 0x000fda0004726470 */
[----:B------:R-:W0:Y:S01]  /*3290*/  @!P1 LDC.64 R8, c[0x0][0x3d0] ;  /* 0x0000f400ff089b82 */ /* 0x000e220000000a00 */
[----:B------:R-:W-:-:S04]  /*32a0*/  @!P1 IADD3 R5, P2, PT, R0, R27, RZ ;  /* 0x0000001b00059210 */ /* 0x000fc80007f5e0ff */
[----:B------:R-:W-:Y:S02]  /*32b0*/  @!P1 LEA.HI.X.SX32 R6, R0, R3, 0x1, P2 ;  /* 0x0000000300069211 */ /* 0x000fe400010f0eff */
[----:B0-----:R-:W-:-:S04]  /*32c0*/  @!P1 LEA R4, P2, R5, R8, 0x3 ;  /* 0x0000000805049211 */ /* 0x001fc800078418ff */
[----:B------:R-:W-:Y:S01]  /*32d0*/  @!P1 LEA.HI.X R5, R5, R9, R6, 0x3, P2 ;  /* 0x0000000905059211 */ /* 0x000fe200010f1c06 */
[----:B--2---:R-:W-:Y:S01]  /*32e0*/  HFMA2 R17, -RZ, RZ, 0, 0 ;  /* 0x00000000ff117431 */ /* 0x004fe200000001ff */
[----:B------:R-:W-:Y:S01]  /*32f0*/  MOV R11, RZ ;  /* 0x000000ff000b7202 */ /* 0x000fe20000000f00 */
[----:B------:R-:W0:Y:S03]  /*3300*/  LDC.64 R6, c[0x0][0x390] ;  /* 0x0000e400ff067b82 */ /* 0x000e260000000a00 */
[----:B------:R-:W2:Y:S01]  /*3310*/  @!P1 LDG.E.64 R4, desc[UR10][R4.64+0x600] ;  /* 0x0006000a04049981 */ /* 0x000ea2000c1e1b00 */
[----:B------:R-:W-:Y:S02]  /*3320*/  IADD3 R19, PT, PT, R29, R0, RZ ;  /* 0x000000001d137210 */ /* 0x000fe40007ffe0ff */
[----:B------:R-:W-:Y:S02]  /*3330*/  MOV R16, R29 ;  /* 0x0000001d00107202 */ /* 0x000fe40000000f00 */
[----:B------:R-:W3:Y:S01]  /*3340*/  LDC.64 R8, c[0x0][0x388] ;  /* 0x0000e200ff087b82 */ /* 0x000ee20000000a00 */
[----:B--2---:R-:W-:Y:S01]  /*3350*/  @!P1 FADD.FTZ R11, RZ, R4 ;  /* 0x00000004ff0b9221 */ /* 0x004fe20000010000 */
[----:B------:R-:W-:-:S04]  /*3360*/  @!P1 FADD.FTZ R17, RZ, R5 ;  /* 0x00000005ff119221 */ /* 0x000fc80000010000 */
[----:B------:R2:W-:Y:S04]  /*3370*/  STS [R12], R11 ;  /* 0x0000000b0c007388 */ /* 0x0005e80000000800 */
[----:B------:R2:W-:Y:S01]  /*3380*/  STS [R12+0x500], R17 ;  /* 0x000500110c007388 */ /* 0x0005e20000000800 */
[----:B0--3--:R-:W-:Y:S06]  /*3390*/  BAR.SYNC.DEFER_BLOCKING 0x0 ;  /* 0x0000000000007b1d */ /* 0x009fec0000010000 */
.L_x_17:
[----:B------:R-:W-:-:S13]  /*33a0*/  ISETP.GE.AND P1, PT, R19, R13, PT ;  /* 0x0000000d1300720c */ /* 0x000fda0003f26270 */
[----:B0-----:R-:W-:Y:S05]  /*33b0*/  @P1 BRA `(.L_x_15) ;  /* 0x0000000000b01947 */ /* 0x001fea0003800000 */
[C---:B------:R-:W-:Y:S01]  /*33c0*/  ISETP.GT.U32.AND P1, PT, R30.reuse, 0x9, PT ;  /* 0x000000091e00780c */ /* 0x040fe20003f24070 */
[----:B--2---:R-:W-:Y:S01]  /*33d0*/  HFMA2 R17, -RZ, RZ, 0, 0 ;  /* 0x00000000ff117431 */ /* 0x004fe200000001ff */
[----:B------:R-:W-:Y:S01]  /*33e0*/  MOV R18, RZ ;  /* 0x000000ff00127202 */ /* 0x000fe20000000f00 */
[----:B------:R-:W-:Y:S01]  /*33f0*/  UMOV UR4, 0xffff ;  /* 0x0000ffff00047882 */ /* 0x000fe20000000000 */
[----:B------:R-:W-:Y:S01]  /*3400*/  ISETP.NE.AND P2, PT, R30, RZ, PT ;  /* 0x000000ff1e00720c */ /* 0x000fe20003f45270 */
[----:B------:R-:W-:-:S08]  /*3410*/  IMAD.WIDE R10, R19, 0x2, R8 ;  /* 0x00000002130a7825 */ /* 0x000fd000078e0208 */
[----:B------:R-:W-:-:S04]  /*3420*/  @!P1 LOP3.LUT R5, R16, 0x1e, R31, 0x78, !PT ;  /* 0x0000001e10059812 */ /* 0x000fc800078e781f */
[----:B------:R-:W-:Y:S01]  /*3430*/  @!P1 LEA R20, R5, R14, 0x2 ;  /* 0x0000000e05149211 */ /* 0x000fe200078e10ff */
[----:B------:R-:W-:-:S04]  /*3440*/  IMAD.WIDE R4, R19, 0x2, R6 ;  /* 0x0000000213047825 */ /* 0x000fc800078e0206 */
[----:B------:R0:W2:Y:S04]  /*3450*/  @!P1 LDS R17, [R20] ;  /* 0x0000000014119984 */ /* 0x0000a80000000800 */
[----:B------:R0:W3:Y:S01]  /*3460*/  @!P1 LDS R18, [R20+0x500] ;  /* 0x0005000014129984 */ /* 0x0000e20000000800 */
[----:B------:R-:W-:Y:S05]  /*3470*/  BRA.DIV UR4, `(.L_x_16) ;  /* 0x00000006046c7947 */ /* 0x000fea000b800000 */
[----:B------:R-:W-:Y:S01]  /*3480*/  MOV R24, 0xffff ;  /* 0x0000ffff00187802 */ /* 0x000fe20000000f00 */
[----:B------:R-:W-:Y:S01]  /*3490*/  IMAD.MOV.U32 R33, RZ, RZ, 0xffff ;  /* 0x0000ffffff217424 */ /* 0x000fe200078e00ff */
[----:B------:R-:W-:Y:S02]  /*34a0*/  MOV R25, 0xffff ;  /* 0x0000ffff00197802 */ /* 0x000fe40000000f00 */
[----:B------:R-:W-:Y:S01]  /*34b0*/  MOV R26, 0xffff ;  /* 0x0000ffff001a7802 */ /* 0x000fe20000000f00 */
[----:B0-2---:R-:W0:Y:S01]  /*34c0*/  SHFL.BFLY PT, R20, R17, 0x8, 0x101f ;  /* 0x0d101f0011147f89 */ /* 0x005e2200000e0000 */
[----:B------:R-:W-:Y:S02]  /*34d0*/  MOV R28, 0xffff ;  /* 0x0000ffff001c7802 */ /* 0x000fe40000000f00 */
[----:B------:R-:W-:Y:S01]  /*34e0*/  MOV R35, 0xffff ;  /* 0x0000ffff00237802 */ /* 0x000fe20000000f00 */
[----:B---3--:R-:W2:Y:S01]  /*34f0*/  SHFL.BFLY PT, R21, R18, 0x8, 0x101f ;  /* 0x0d101f0012157f89 */ /* 0x008ea200000e0000 */
[----:B------:R-:W-:-:S02]  /*3500*/  MOV R37, 0xffff ;  /* 0x0000ffff00257802 */ /* 0x000fc40000000f00 */
[----:B------:R-:W-:Y:S01]  /*3510*/  MOV R68, 0xffff ;  /* 0x0000ffff00447802 */ /* 0x000fe20000000f00 */
[----:B0-----:R-:W-:Y:S01]  /*3520*/  FADD.FTZ R20, R20, R17 ;  /* 0x0000001114147221 */ /* 0x001fe20000010000 */
[----:B--2---:R-:W-:-:S04]  /*3530*/  FADD.FTZ R21, R21, R18 ;  /* 0x0000001215157221 */ /* 0x004fc80000010000 */
[----:B------:R-:W0:Y:S04]  /*3540*/  SHFL.BFLY PT, R23, R20, 0x4, 0x101f ;  /* 0x0c901f0014177f89 */ /* 0x000e2800000e0000 */
[----:B------:R-:W2:Y:S01]  /*3550*/  SHFL.BFLY PT, R22, R21, 0x4, 0x101f ;  /* 0x0c901f0015167f89 */ /* 0x000ea200000e0000 */
[----:B0-----:R-:W-:Y:S01]  /*3560*/  FADD.FTZ R23, R20, R23 ;  /* 0x0000001714177221 */ /* 0x001fe20000010000 */
[----:B--2---:R-:W-:-:S04]  /*3570*/  FADD.FTZ R22, R21, R22 ;  /* 0x0000001615167221 */ /* 0x004fc80000010000 */
[----:B------:R-:W0:Y:S04]  /*3580*/  SHFL.BFLY PT, R24, R23, 0x2, 0x101f ;  /* 0x0c501f0017187f89 */ /* 0x000e2800000e0000 */
[----:B------:R-:W2:Y:S01]  /*3590*/  SHFL.BFLY PT, R17, R22, 0x2, 0x101f ;  /* 0x0c501f0016117f89 */ /* 0x000ea200000e0000 */
[----:B0-----:R-:W-:Y:S01]  /*35a0*/  FADD.FTZ R24, R23, R24 ;  /* 0x0000001817187221 */ /* 0x001fe20000010000 */
[----:B--2---:R-:W-:-:S04]  /*35b0*/  FADD.FTZ R17, R22, R17 ;  /* 0x0000001116117221 */ /* 0x004fc80000010000 */
[----:B------:R-:W0:Y:S04]  /*35c0*/  SHFL.BFLY PT, R25, R24, 0x1, 0x101f ;  /* 0x0c301f0018197f89 */ /* 0x000e2800000e0000 */
[----:B------:R2:W3:Y:S02]  /*35d0*/  SHFL.BFLY PT, R68, R17, 0x1, 0x101f ;  /* 0x0c301f0011447f89 */ /* 0x0004e400000e0000 */
[----:B0-2---:R-:W-:-:S07]  /*35e0*/  FADD.FTZ R25, R24, R25 ;  /* 0x0000001918197221 */ /* 0x005fce0000010000 */
.L_x_37:
[----:B---3--:R-:W-:Y:S01]  /*35f0*/  FADD.FTZ R18, R17, R68 ;  /* 0x0000004411127221 */ /* 0x008fe20000010000 */
[----:B------:R-:W-:Y:S02]  /*3600*/  @!P2 F2FP.BF16.F32.PACK_AB R17, RZ, R25 ;  /* 0x00000019ff11a23e */ /* 0x000fe400000010ff */
[C---:B------:R-:W-:Y:S02]  /*3610*/  ISETP.GE.U32.AND P1, PT, R16.reuse, 0xc, PT ;  /* 0x0000000c1000780c */ /* 0x040fe40003f26070 */
[----:B------:R-:W-:Y:S01]  /*3620*/  @!P2 F2FP.BF16.F32.PACK_AB R18, RZ, R18 ;  /* 0x00000012ff12a23e */ /* 0x000fe200000010ff */
[----:B------:R0:W-:Y:S01]  /*3630*/  @!P2 STG.E.U16 desc[UR10][R10.64], R17 ;  /* 0x000000110a00a986 */ /* 0x0001e2000c10150a */
[----:B------:R-:W-:Y:S02]  /*3640*/  IADD3 R16, PT, PT, R16, 0x14, RZ ;  /* 0x0000001410107810 */ /* 0x000fe40007ffe0ff */
[----:B------:R-:W-:Y:S01]  /*3650*/  IADD3 R19, PT, PT, R19, 0x14, RZ ;  /* 0x0000001413137810 */ /* 0x000fe20007ffe0ff */
[----:B------:R0:W-:Y:S06]  /*3660*/  @!P2 STG.E.U16 desc[UR10][R4.64], R18 ;  /* 0x000000120400a986 */ /* 0x0001ec000c10150a */
[----:B------:R-:W-:Y:S05]  /*3670*/  @!P1 BRA `(.L_x_17) ;  /* 0xfffffffc00489947 */ /* 0x000fea000383ffff */
.L_x_15:
[----:B------:R-:W-:Y:S05]  /*3680*/  WARPSYNC.ALL ;  /* 0x0000000000007948 */ /* 0x000fea0003800000 */
[----:B------:R-:W-:Y:S01]  /*3690*/  IADD3 R0, PT, PT, R0, 0x60, RZ ;  /* 0x0000006000007810 */ /* 0x000fe20007ffe0ff */
[----:B------:R-:W-:Y:S03]  /*36a0*/  BAR.SYNC.DEFER_BLOCKING 0x0 ;  /* 0x0000000000007b1d */ /* 0x000fe60000010000 */
[----:B------:R-:W-:-:S13]  /*36b0*/  ISETP.GE.AND P1, PT, R0, R13, PT ;  /* 0x0000000d0000720c */ /* 0x000fda0003f26270 */
[----:B------:R-:W-:Y:S05]  /*36c0*/  @!P1 BRA `(.L_x_18) ;  /* 0xfffffff800e89947 */ /* 0x000fea000383ffff */
[----:B------:R-:W-:Y:S05]  /*36d0*/  EXIT ;  /* 0x000000000000794d */ /* 0x000fea0003800000 */
.L_x_9:
[----:B0-----:R-:W-:Y:S01]  /*36e0*/  HFMA2 R66, -RZ, RZ, 0, 4.76837158203125e-07 ;  /* 0x00000008ff427431 */ /* 0x001fe200000001ff */
[----:B--2---:R-:W-:Y:S02]  /*36f0*/  MOV R67, R54 ;  /* 0x0000003600437202 */ /* 0x004fe40000000f00 */
[----:B------:R-:W-:Y:S02]  /*3700*/  MOV R65, 0x1f ;  /* 0x0000001f00417802 */ /* 0x000fe40000000f00 */
[----:B------:R-:W-:-:S07]  /*3710*/  MOV R64, 0xffffffff ;  /* 0xffffffff00407802 */ /* 0x000fce0000000f00 */
[----:B-1----:R-:W-:Y:S05]  /*3720*/  WARPSYNC.COLLECTIVE R64, `(.L_x_19) ;  /* 0x0000000040087348 */ /* 0x002fea0003c00000 */
[----:B------:R0:W2:Y:S02]  /*3730*/  SHFL.BFLY P1, R68, R67, R66, R65 ;  /* 0x0c00004243447389 */ /* 0x0000a40000020041 */
[----:B012---:R-:W-:Y:S05]  /*3740*/  ENDCOLLECTIVE ;  /* 0x000000000000791b */ /* 0x007fea0003800000 */
.L_x_19:
[----:B------:R-:W-:Y:S02]  /*3750*/  MOV R67, R55 ;  /* 0x0000003700437202 */ /* 0x000fe40000000f00 */
[----:B------:R-:W-:-:S07]  /*3760*/  MOV R69, R68 ;  /* 0x0000004400457202 */ /* 0x000fce0000000f00 */
[----:B------:R-:W-:Y:S05]  /*3770*/  WARPSYNC.COLLECTIVE R64, `(.L_x_20) ;  /* 0x0000000040087348 */ /* 0x000fea0003c00000 */
[----:B------:R0:W1:Y:S02]  /*3780*/  SHFL.BFLY P1, R68, R67, R66, R65 ;  /* 0x0c00004243447389 */ /* 0x0000640000020041 */
[----:B01----:R-:W-:Y:S05]  /*3790*/  ENDCOLLECTIVE ;  /* 0x000000000000791b */ /* 0x003fea0003800000 */
.L_x_20:
[----:B------:R-:W-:Y:S01]  /*37a0*/  FADD.FTZ R69, R69, R54 ;  /* 0x0000003645457221 */ /* 0x000fe20000010000 */
[----:B------:R-:W-:-:S04]  /*37b0*/  HFMA2 R66, -RZ, RZ, 0, 2.384185791015625e-07 ;  /* 0x00000004ff427431 */ /* 0x000fc800000001ff */
[----:B------:R-:W-:Y:S02]  /*37c0*/  MOV R67, R69 ;  /* 0x0000004500437202 */ /* 0x000fe40000000f00 */
[----:B------:R-:W-:-:S07]  /*37d0*/  MOV R70, R68 ;  /* 0x0000004400467202 */ /* 0x000fce0000000f00 */
[----:B------:R-:W-:Y:S05]  /*37e0*/  WARPSYNC.COLLECTIVE R64, `(.L_x_21) ;  /* 0x0000000040087348 */ /* 0x000fea0003c00000 */
[----:B------:R0:W1:Y:S02]  /*37f0*/  SHFL.BFLY P1, R68, R67, R66, R65 ;  /* 0x0c00004243447389 */ /* 0x0000640000020041 */
[----:B01----:R-:W-:Y:S05]  /*3800*/  ENDCOLLECTIVE ;  /* 0x000000000000791b */ /* 0x003fea0003800000 */
.L_x_21:
[----:B------:R-:W-:-:S05]  /*3810*/  FADD.FTZ R70, R70, R55 ;  /* 0x0000003746467221 */ /* 0x000fca0000010000 */
[----:B------:R-:W-:Y:S02]  /*3820*/  MOV R67, R70 ;  /* 0x0000004600437202 */ /* 0x000fe40000000f00 */
[----:B------:R-:W-:-:S07]  /*3830*/  MOV R72, R68 ;  /* 0x0000004400487202 */ /* 0x000fce0000000f00 */
[----:B------:R-:W-:Y:S05]  /*3840*/  WARPSYNC.COLLECTIVE R64, `(.L_x_22) ;  /* 0x0000000040087348 */ /* 0x000fea0003c00000 */
[----:B------:R0:W1:Y:S02]  /*3850*/  SHFL.BFLY P1, R68, R67, R66, R65 ;  /* 0x0c00004243447389 */ /* 0x0000640000020041 */
[----:B01----:R-:W-:Y:S05]  /*3860*/  ENDCOLLECTIVE ;  /* 0x000000000000791b */ /* 0x003fea0003800000 */
.L_x_22:
[----:B------:R-:W-:Y:S01]  /*3870*/  FADD.FTZ R72, R69, R72 ;  /* 0x0000004845487221 */ /* 0x000fe20000010000 */
[----:B------:R-:W-:-:S04]  /*3880*/  HFMA2 R66, -RZ, RZ, 0, 1.1920928955078125e-07 ;  /* 0x00000002ff427431 */ /* 0x000fc800000001ff */
[----:B------:R-:W-:Y:S02]  /*3890*/  MOV R67, R72 ;  /* 0x0000004800437202 */ /* 0x000fe40000000f00 */
[----:B------:R-:W-:-:S07]  /*38a0*/  MOV R71, R68 ;  /* 0x0000004400477202 */ /* 0x000fce0000000f00 */
[----:B------:R-:W-:Y:S05]  /*38b0*/  WARPSYNC.COLLECTIVE R64, `(.L_x_23) ;  /* 0x0000000040087348 */ /* 0x000fea0003c00000 */
[----:B------:R0:W1:Y:S02]  /*38c0*/  SHFL.BFLY P1, R68, R67, R66, R65 ;  /* 0x0c00004243447389 */ /* 0x0000640000020041 */
[----:B01----:R-:W-:Y:S05]  /*38d0*/  ENDCOLLECTIVE ;  /* 0x000000000000791b */ /* 0x003fea0003800000 */
.L_x_23:
[----:B------:R-:W-:-:S05]  /*38e0*/  FADD.FTZ R71, R70, R71 ;  /* 0x0000004746477221 */ /* 0x000fca0000010000 */
[----:B------:R-:W-:Y:S02]  /*38f0*/  MOV R67, R71 ;  /* 0x0000004700437202 */ /* 0x000fe40000000f00 */
[----:B------:R-:W-:-:S07]  /*3900*/  MOV R73, R68 ;  /* 0x0000004400497202 */ /* 0x000fce0000000f00 */
[----:B------:R-:W-:Y:S05]  /*3910*/  WARPSYNC.COLLECTIVE R64, `(.L_x_24) ;  /* 0x0000000040087348 */ /* 0x000fea0003c00000 */
[----:B------:R0:W1:Y:S02]  /*3920*/  SHFL.BFLY P1, R68, R67, R66, R65 ;  /* 0x0c00004243447389 */ /* 0x0000640000020041 */
[----:B01----:R-:W-:Y:S05]  /*3930*/  ENDCOLLECTIVE ;  /* 0x000000000000791b */ /* 0x003fea0003800000 */
.L_x_24:
[----:B------:R-:W-:-:S05]  /*3940*/  FADD.FTZ R73, R72, R73 ;  /* 0x0000004948497221 */ /* 0x000fca0000010000 */
[----:B------:R-:W-:Y:S01]  /*3950*/  MOV R67, R73 ;  /* 0x0000004900437202 */ /* 0x000fe20000000f00 */
[----:B------:R-:W-:Y:S01]  /*3960*/  IMAD.MOV.U32 R66, RZ, RZ, 0x1 ;  /* 0x00000001ff427424 */ /* 0x000fe200078e00ff */
[----:B------:R-:W-:-:S07]  /*3970*/  MOV R74, R68 ;  /* 0x00000044004a7202 */ /* 0x000fce0000000f00 */
[----:B------:R-:W-:Y:S05]  /*3980*/  WARPSYNC.COLLECTIVE R64, `(.L_x_25) ;  /* 0x0000000040087348 */ /* 0x000fea0003c00000 */
[----:B------:R0:W1:Y:S02]  /*3990*/  SHFL.BFLY P1, R68, R67, R66, R65 ;  /* 0x0c00004243447389 */ /* 0x0000640000020041 */
[----:B01----:R-:W-:Y:S05]  /*39a0*/  ENDCOLLECTIVE ;  /* 0x000000000000791b */ /* 0x003fea0003800000 */
.L_x_25:
[----:B------:R-:W-:-:S05]  /*39b0*/  FADD.FTZ R74, R71, R74 ;  /* 0x0000004a474a7221 */ /* 0x000fca0000010000 */
[----:B------:R-:W-:Y:S02]  /*39c0*/  MOV R67, R74 ;  /* 0x0000004a00437202 */ /* 0x000fe40000000f00 */
[----:B------:R-:W-:-:S07]  /*39d0*/  MOV R54, R68 ;  /* 0x0000004400367202 */ /* 0x000fce0000000f00 */
[----:B------:R-:W-:Y:S05]  /*39e0*/  WARPSYNC.COLLECTIVE R64, `(.L_x_26) ;  /* 0x0000000040087348 */ /* 0x000fea0003c00000 */
[----:B------:R0:W1:Y:S02]  /*39f0*/  SHFL.BFLY P1, R68, R67, R66, R65 ;  /* 0x0c00004243447389 */ /* 0x0000640000020041 */
[----:B01----:R-:W-:Y:S05]  /*3a00*/  ENDCOLLECTIVE ;  /* 0x000000000000791b */ /* 0x003fea0003800000 */
.L_x_26:
[----:B------:R-:W-:Y:S01]  /*3a10*/  FADD.FTZ R54, R73, R54 ;  /* 0x0000003649367221 */ /* 0x000fe20000010000 */
[----:B------:R-:W-:Y:S06]  /*3a20*/  BRA `(.L_x_27) ;  /* 0xfffffff000147947 */ /* 0x000fec000383ffff */
.L_x_16:
[----:B------:R-:W-:Y:S01]  /*3a30*/  BSSY B0, `(.L_x_28) ;  /* 0x0000008000007945 */ /* 0x000fe20003800000 */
[----:B--2---:R-:W-:Y:S02]  /*3a40*/  MOV R67, R17 ;  /* 0x0000001100437202 */ /* 0x004fe40000000f00 */
[----:B------:R-:W-:Y:S02]  /*3a50*/  MOV R66, 0x8 ;  /* 0x0000000800427802 */ /* 0x000fe40000000f00 */
[----:B------:R-:W-:Y:S02]  /*3a60*/  MOV R65, 0x101f ;  /* 0x0000101f00417802 */ /* 0x000fe40000000f00 */
[----:B------:R-:W-:-:S07]  /*3a70*/  MOV R64, 0xffff ;  /* 0x0000ffff00407802 */ /* 0x000fce0000000f00 */
[----:B01-3--:R-:W-:Y:S05]  /*3a80*/  WARPSYNC.COLLECTIVE R64, `(.L_x_29) ;  /* 0x0000000040087348 */ /* 0x00bfea0003c00000 */
[----:B------:R2:W4:Y:S02]  /*3a90*/  SHFL.BFLY P1, R68, R67, R66, R65 ;  /* 0x0c00004243447389 */ /* 0x0005240000020041 */
[----:B01234-:R-:W-:Y:S05]  /*3aa0*/  ENDCOLLECTIVE ;  /* 0x000000000000791b */ /* 0x01ffea0003800000 */
.L_x_29:
[----:B------:R-:W-:Y:S05]  /*3ab0*/  BSYNC B0 ;  /* 0x0000000000007941 */ /* 0x000fea0003800000 */
.L_x_28:
[----:B------:R-:W-:Y:S01]  /*3ac0*/  HFMA2 R66, -RZ, RZ, 0, 4.76837158203125e-07 ;  /* 0x00000008ff427431 */ /* 0x000fe200000001ff */
[----:B------:R-:W-:Y:S02]  /*3ad0*/  MOV R67, R18 ;  /* 0x0000001200437202 */ /* 0x000fe40000000f00 */
[----:B------:R-:W-:Y:S02]  /*3ae0*/  MOV R65, 0x101f ;  /* 0x0000101f00417802 */ /* 0x000fe40000000f00 */
[----:B------:R-:W-:Y:S02]  /*3af0*/  MOV R64, 0xffff ;  /* 0x0000ffff00407802 */ /* 0x000fe40000000f00 */
[----:B------:R-:W-:-:S07]  /*3b00*/  MOV R20, R68 ;  /* 0x0000004400147202 */ /* 0x000fce0000000f00 */
[----:B------:R-:W-:Y:S05]  /*3b10*/  WARPSYNC.COLLECTIVE R64, `(.L_x_30) ;  /* 0x0000000040087348 */ /* 0x000fea0003c00000 */
[----:B------:R0:W1:Y:S02]  /*3b20*/  SHFL.BFLY P1, R68, R67, R66, R65 ;  /* 0x0c00004243447389 */ /* 0x0000640000020041 */
[----:B01----:R-:W-:Y:S05]  /*3b30*/  ENDCOLLECTIVE ;  /* 0x000000000000791b */ /* 0x003fea0003800000 */
.L_x_30:
[----:B------:R-:W-:Y:S01]  /*3b40*/  FADD.FTZ R20, R20, R17 ;  /* 0x0000001114147221 */ /* 0x000fe20000010000 */
[----:B------:R-:W-:-:S04]  /*3b50*/  HFMA2 R66, -RZ, RZ, 0, 2.384185791015625e-07 ;  /* 0x00000004ff427431 */ /* 0x000fc800000001ff */
[----:B------:R-:W-:Y:S02]  /*3b60*/  MOV R67, R20 ;  /* 0x0000001400437202 */ /* 0x000fe40000000f00 */
[----:B------:R-:W-:-:S07]  /*3b70*/  MOV R21, R68 ;  /* 0x0000004400157202 */ /* 0x000fce0000000f00 */
[----:B------:R-:W-:Y:S05]  /*3b80*/  WARPSYNC.COLLECTIVE R64, `(.L_x_31) ;  /* 0x0000000040087348 */ /* 0x000fea0003c00000 */
[----:B------:R0:W1:Y:S02]  /*3b90*/  SHFL.BFLY P1, R68, R67, R66, R65 ;  /* 0x0c00004243447389 */ /* 0x0000640000020041 */
[----:B01----:R-:W-:Y:S05]  /*3ba0*/  ENDCOLLECTIVE ;  /* 0x000000000000791b */ /* 0x003fea0003800000 */
.L_x_31:
[----:B------:R-:W-:-:S05]  /*3bb0*/  FADD.FTZ R21, R21, R18 ;  /* 0x0000001215157221 */ /* 0x000fca0000010000 */
[----:B------:R-:W-:Y:S02]  /*3bc0*/  MOV R67, R21 ;  /* 0x0000001500437202 */ /* 0x000fe40000000f00 */
[----:B------:R-:W-:-:S07]  /*3bd0*/  MOV R23, R68 ;  /* 0x0000004400177202 */ /* 0x000fce0000000f00 */
[----:B------:R-:W-:Y:S05]  /*3be0*/  WARPSYNC.COLLECTIVE R64, `(.L_x_32) ;  /* 0x0000000040087348 */ /* 0x000fea0003c00000 */
[----:B------:R0:W1:Y:S02]  /*3bf0*/  SHFL.BFLY P1, R68, R67, R66, R65 ;  /* 0x0c00004243447389 */ /* 0x0000640000020041 */
[----:B01----:R-:W-:Y:S05]  /*3c00*/  ENDCOLLECTIVE ;  /* 0x000000000000791b */ /* 0x003fea0003800000 */
.L_x_32:
[----:B------:R-:W-:Y:S01]  /*3c10*/  FADD.FTZ R23, R20, R23 ;  /* 0x0000001714177221 */ /* 0x000fe20000010000 */
[----:B------:R-:W-:-:S04]  /*3c20*/  HFMA2 R66, -RZ, RZ, 0, 1.1920928955078125e-07 ;  /* 0x00000002ff427431 */ /* 0x000fc800000001ff */
[----:B------:R-:W-:Y:S02]  /*3c30*/  MOV R67, R23 ;  /* 0x0000001700437202 */ /* 0x000fe40000000f00 */
[----:B------:R-:W-:-:S07]  /*3c40*/  MOV R22, R68 ;  /* 0x0000004400167202 */ /* 0x000fce0000000f00 */
[----:B------:R-:W-:Y:S05]  /*3c50*/  WARPSYNC.COLLECTIVE R64, `(.L_x_33) ;  /* 0x0000000040087348 */ /* 0x000fea0003c00000 */
[----:B------:R0:W1:Y:S02]  /*3c60*/  SHFL.BFLY P1, R68, R67, R66, R65 ;  /* 0x0c00004243447389 */ /* 0x0000640000020041 */
[----:B01----:R-:W-:Y:S05]  /*3c70*/  ENDCOLLECTIVE ;  /* 0x000000000000791b */ /* 0x003fea0003800000 */
.L_x_33:
[----:B------:R-:W-:-:S05]  /*3c80*/  FADD.FTZ R22, R21, R22 ;  /* 0x0000001615167221 */ /* 0x000fca0000010000 */
[----:B------:R-:W-:Y:S02]  /*3c90*/  MOV R67, R22 ;  /* 0x0000001600437202 */ /* 0x000fe40000000f00 */
[----:B------:R-:W-:-:S07]  /*3ca0*/  MOV R24, R68 ;  /* 0x0000004400187202 */ /* 0x000fce0000000f00 */
[----:B------:R-:W-:Y:S05]  /*3cb0*/  WARPSYNC.COLLECTIVE R64, `(.L_x_34) ;  /* 0x0000000040087348 */ /* 0x000fea0003c00000 */
[----:B------:R0:W1:Y:S02]  /*3cc0*/  SHFL.BFLY P1, R68, R67, R66, R65 ;  /* 0x0c00004243447389 */ /* 0x0000640000020041 */
[----:B01----:R-:W-:Y:S05]  /*3cd0*/  ENDCOLLECTIVE ;  /* 0x000000000000791b */ /* 0x003fea0003800000 */
.L_x_34:
[----:B------:R-:W-:Y:S01]  /*3ce0*/  FADD.FTZ R24, R23, R24 ;  /* 0x0000001817187221 */ /* 0x000fe20000010000 */
[----:B------:R-:W-:-:S04]  /*3cf0*/  HFMA2 R66, -RZ, RZ, 0, 5.9604644775390625e-08 ;  /* 0x00000001ff427431 */ /* 0x000fc800000001ff */
[----:B------:R-:W-:Y:S02]  /*3d00*/  MOV R67, R24 ;  /* 0x0000001800437202 */ /* 0x000fe40000000f00 */
[----:B------:R-:W-:-:S07]  /*3d10*/  MOV R17, R68 ;  /* 0x0000004400117202 */ /* 0x000fce0000000f00 */
[----:B------:R-:W-:Y:S05]  /*3d20*/  WARPSYNC.COLLECTIVE R64, `(.L_x_35) ;  /* 0x0000000040087348 */ /* 0x000fea0003c00000 */
[----:B------:R0:W1:Y:S02]  /*3d30*/  SHFL.BFLY P1, R68, R67, R66, R65 ;  /* 0x0c00004243447389 */ /* 0x0000640000020041 */
[----:B01----:R-:W-:Y:S05]  /*3d40*/  ENDCOLLECTIVE ;  /* 0x000000000000791b */ /* 0x003fea0003800000 */
.L_x_35:
[----:B------:R-:W-:-:S05]  /*3d50*/  FADD.FTZ R17, R22, R17 ;  /* 0x0000001116117221 */ /* 0x000fca0000010000 */
[----:B------:R-:W-:Y:S02]  /*3d60*/  MOV R67, R17 ;  /* 0x0000001100437202 */ /* 0x000fe40000000f00 */
[----:B------:R-:W-:-:S07]  /*3d70*/  MOV R25, R68 ;  /* 0x0000004400197202 */ /* 0x000fce0000000f00 */
[----:B------:R-:W-:Y:S05]  /*3d80*/  WARPSYNC.COLLECTIVE R64, `(.L_x_36) ;  /* 0x0000000040087348 */ /* 0x000fea0003c00000 */
[----:B------:R0:W1:Y:S02]  /*3d90*/  SHFL.BFLY P1, R68, R67, R66, R65 ;  /* 0x0c00004243447389 */ /* 0x0000640000020041 */
[----:B01----:R-:W-:Y:S05]  /*3da0*/  ENDCOLLECTIVE ;  /* 0x000000000000791b */ /* 0x003fea0003800000 */
.L_x_36:
[----:B------:R-:W-:Y:S01]  /*3db0*/  FADD.FTZ R25, R24, R25 ;  /* 0x0000001918197221 */ /* 0x000fe20000010000 */
[----:B------:R-:W-:Y:S06]  /*3dc0*/  BRA `(.L_x_37) ;  /* 0xfffffff800087947 */ /* 0x000fec000383ffff */
.L_x_38:
[----:B------:R-:W-:-:S00]  /*3dd0*/  BRA `(.L_x_38) ;  /* 0xfffffffc00fc7947 */ /* 0x000fc0000383ffff */
[----:B------:R-:W-:-:S00]  /*3de0*/  NOP ;  /* 0x0000000000007918 */ /* 0x000fc00000000000 */
        /* <DEDUP_REMOVED lines=9> */
.L_x_1038:


//--------------------- .text._ZN13group_norm_v218gn_bwd_cuda_kernelI13__nv_bfloat16Li320ELi1ELi32ELi20ELi256ELb0ELb1ELi256ELi20ELi20ELi4ELb1ELi128ELb0ELb0ELNS_15WgradSyncMethodE3ENS_16CompileConditionILi1000EEEEEvPT_S6_S6_PKS5_S8_S8_S8_PKfflPfPj --------------------------
	.section	.text._ZN13group_norm_v218gn_bwd_cuda_kernelI13__nv_bfloat16Li320ELi1ELi32ELi20ELi256ELb0ELb1ELi256ELi20ELi20ELi4ELb1ELi128ELb0ELb0ELNS_15WgradSyncMethodE3ENS_16CompileConditionILi1000EEEEEvPT_S6_S6_PKS5_S8_S8_S8_PKfflPfPj,"ax",@progbits
	.align	128
        .global         _ZN13group_norm_v218gn_bwd_cuda_kernelI13__nv_bfloat16Li320ELi1ELi32ELi20ELi256ELb0ELb1ELi256ELi20ELi20ELi4ELb1ELi128ELb0ELb0ELNS_15WgradSyncMethodE3ENS_16CompileConditionILi1000EEEEEvPT_S6_S6_PKS5_S8_S8_S8_PKfflPfPj
        .type           _ZN13group_norm_v218gn_bwd_cuda_kernelI13__nv_bfloat16Li320ELi1ELi32ELi20ELi256ELb0ELb1ELi256ELi20ELi20ELi4ELb1ELi128ELb0ELb0ELNS_15WgradSyncMethodE3ENS_16CompileConditionILi1000EEEEEvPT_S6_S6_PKS5_S8_S8_S8_PKfflPfPj,@function
        .size           _ZN13group_norm_v218gn_bwd_cuda_kernelI13__nv_bfloat16Li320ELi1ELi32ELi20ELi256ELb0ELb1ELi256ELi20ELi20ELi4ELb1ELi128ELb0ELb0ELNS_15WgradSyncMethodE3ENS_16CompileConditionILi1000EEEEEvPT_S6_S6_PKS5_S8_S8_S8_PKfflPfPj,(.L_x_1039 - _ZN13group_norm_v218gn_bwd_cuda_kernelI13__nv_bfloat16Li320ELi1ELi32ELi20ELi256ELb0ELb1ELi256ELi20ELi20ELi4ELb1ELi128ELb0ELb0ELNS_15WgradSyncMethodE3ENS_16CompileConditionILi1000EEEEEvPT_S6_S6_PKS5_S8_S8_S8_PKfflPfPj)
        .other          _ZN13group_norm_v218gn_bwd_cuda_kernelI13__nv_bfloat16Li320ELi1ELi32ELi20ELi256ELb0ELb1ELi256ELi20ELi20ELi4ELb1ELi128ELb0ELb0ELNS_15WgradSyncMethodE3ENS_16CompileConditionILi1000EEEEEvPT_S6_S6_PKS5_S8_S8_S8_PKfflPfPj,@"STO_CUDA_ENTRY STV_DEFAULT"
_ZN13group_norm_v218gn_bwd_cuda_kernelI13__nv_bfloat16Li320ELi1ELi32ELi20ELi256ELb0ELb1ELi256ELi20ELi20ELi4ELb1ELi128ELb0ELb0ELNS_15WgradSyncMethodE3ENS_16CompileConditionILi1000EEEEEvPT_S6_S6_PKS5_S8_S8_S8_PKfflPfPj:
.text._ZN13group_norm_v218gn_bwd_cuda_kernelI13__nv_bfloat16Li320ELi1ELi32ELi20ELi256ELb0ELb1ELi256ELi20ELi20ELi4ELb1ELi128ELb0ELb0ELNS_15WgradSyncMethodE3ENS_16CompileConditionILi1000EEEEEvPT_S6_S6_PKS5_S8_S8_S8_PKfflPfPj:
        /* <DEDUP_REMOVED lines=26> */
.L_x_41:
[----:B------:R-:W2:Y:S04]  /*01a0*/  LD.E.STRONG.GPU R4, desc[UR10][R2.64+0x200] ;  /* 0x0002000a02047980 */ /* 0x000ea8000c10f900 */
[----:B--2---:R-:W-:Y:S01]  /*01b0*/  CCTL.IVALL ;  /* 0x00000000ff00798f */ /* 0x004fe20002000000 */
[----:B------:R-:W-:Y:S05]  /*01c0*/  YIELD ;  /* 0x0000000000007946 */ /* 0x000fea0003800000 */
[----:B-----5:R-:W-:-:S04]  /*01d0*/  LOP3.LUT R4, R4, R5, RZ, 0x3c, !PT ;  /* 0x0000000504047212 */ /* 0x020fc800078e3cff */
[----:B------:R-:W-:-:S13]  /*01e0*/  ISETP.GT.AND P0, PT, R4, -0x1, PT ;  /* 0xffffffff0400780c */ /* 0x000fda0003f04270 */
[----:B------:R-:W-:Y:S05]  /*01f0*/  @P0 BRA `(.L_x_41) ;  /* 0xfffffffc00e80947 */ /* 0x000fea000383ffff */
.L_x_40:
[----:B------:R-:W-:Y:S05]  /*0200*/  WARPSYNC.ALL ;  /* 0x0000000000007948 */ /* 0x000fea0003800000 */
[----:B------:R-:W-:Y:S06]  /*0210*/  BAR.SYNC.DEFER_BLOCKING 0x0 ;  /* 0x0000000000007b1d */ /* 0x000fec0000010000 */
[----:B------:R-:W-:Y:S05]  /*0220*/  BRA `(.L_x_42) ;  /* 0x0000002c00887947 */ /* 0x000fea0003800000 */
.L_x_39:
        /* <DEDUP_REMOVED lines=123> */
.L_x_53:
        /* <DEDUP_REMOVED lines=497> */
.L_x_45:
[----:B------:R-:W-:-:S13]  /*28f0*/  ISETP.GT.U32.AND P1, PT, R2, 0x1f, PT ;  /* 0x0000001f0200780c */ /* 0x000fda0003f24070 */
[----:B------:R-:W-:Y:S05]  /*2900*/  @P1 BREAK.RELIABLE B1 ;  /* 0x0000000000011942 */ /* 0x000fea0003800100 */
[----:B------:R-:W-:Y:S05]  /*2910*/  @P1 BRA `(.L_x_47) ;  /* 0x0000000000741947 */ /* 0x000fea0003800000 */
.L_x_46:
[----:B------:R-:W-:Y:S05]  /*2920*/  BSYNC.RELIABLE B1 ;  /* 0x0000000000017941 */ /* 0x000fea0003800100 */
.L_x_44:
        /* <DEDUP_REMOVED lines=21> */
.L_x_66:
[----:B------:R-:W2:Y:S01]  /*2a80*/  @!P2 S2R R65, SR_CgaCtaId ;  /* 0x000000000041a919 */ /* 0x000ea20000008800 */
[----:B------:R-:W-:Y:S01]  /*2a90*/  @!P2 MOV R64, 0x400 ;  /* 0x000004000040a802 */ /* 0x000fe20000000f00 */
[----:B----4-:R-:W-:Y:S01]  /*2aa0*/  FADD.FTZ R55, R74, R68 ;  /* 0x000000444a377221 */ /* 0x010fe20000010000 */
[----:B------:R-:W-:-:S03]  /*2ab0*/  @!P2 FMUL.FTZ R54, R54, 0.00019531250291038304567 ;  /* 0x394ccccd3636a820 */ /* 0x000fc60000410000 */
[----:B------:R-:W-:Y:S01]  /*2ac0*/  @!P2 FMUL.FTZ R55, R55, 0.00019531250291038304567 ;  /* 0x394ccccd3737a820 */ /* 0x000fe20000410000 */
[----:B--2---:R-:W-:-:S05]  /*2ad0*/  @!P2 LEA R64, R65, R64, 0x18 ;  /* 0x000000404140a211 */ /* 0x004fca00078ec0ff */
[----:B------:R2:W-:Y:S02]  /*2ae0*/  @!P2 STS.64 [R64+0x2850], R54 ;  /* 0x002850364000a388 */ /* 0x0005e40000000a00 */
.L_x_47:
[----:B------:R-:W-:Y:S05]  /*2af0*/  BSYNC B0 ;  /* 0x0000000000007941 */ /* 0x000fea0003800000 */
.L_x_43:
        /* <DEDUP_REMOVED lines=9> */
.L_x_51:
[----:B------:R-:W3:Y:S04]  /*2b90*/  LD.E.STRONG.GPU R55, desc[UR10][R104.64+0x200] ;  /* 0x0002000a68377980 */ /* 0x000ee8000c10f900 */
[----:B---3--:R-:W-:Y:S01]  /*2ba0*/  CCTL.IVALL ;  /* 0x00000000ff00798f */ /* 0x008fe20002000000 */
[----:B------:R-:W-:Y:S05]  /*2bb0*/  YIELD ;  /* 0x0000000000007946 */ /* 0x000fea0003800000 */
[----:B-----5:R-:W-:-:S04]  /*2bc0*/  LOP3.LUT R55, R55, R54, RZ, 0x3c, !PT ;  /* 0x0000003637377212 */ /* 0x020fc800078e3cff */
[----:B------:R-:W-:-:S13]  /*2bd0*/  ISETP.GT.AND P1, PT, R55, -0x1, PT ;  /* 0xffffffff3700780c */ /* 0x000fda0003f24270 */
[----:B------:R-:W-:Y:S05]  /*2be0*/  @P1 BRA `(.L_x_51) ;  /* 0xfffffffc00e81947 */ /* 0x000fea000383ffff */
.L_x_50:
[----:B------:R-:W-:Y:S05]  /*2bf0*/  WARPSYNC.ALL ;  /* 0x0000000000007948 */ /* 0x000fea0003800000 */
[----:B------:R-:W-:Y:S06]  /*2c00*/  BAR.SYNC.DEFER_BLOCKING 0x0 ;  /* 0x0000000000007b1d */ /* 0x000fec0000010000 */
[----:B------:R-:W-:Y:S05]  /*2c10*/  BRA `(.L_x_52) ;  /* 0x0000000000087947 */ /* 0x000fea0003800000 */
.L_x_49:
[----:B------:R-:W-:Y:S05]  /*2c20*/  WARPSYNC.ALL ;  /* 0x0000000000007948 */ /* 0x000fea0003800000 */
[----:B------:R-:W-:Y:S06]  /*2c30*/  BAR.SYNC.DEFER_BLOCKING 0x0 ;  /* 0x0000000000007b1d */ /* 0x000fec0000010000 */
.L_x_52:
        /* <DEDUP_REMOVED lines=65> */
.L_x_42:
        /* <DEDUP_REMOVED lines=34> */
.L_x_57:
        /* <DEDUP_REMOVED lines=19> */
.L_x_56:
        /* <DEDUP_REMOVED lines=37> */
.L_x_76:
        /* <DEDUP_REMOVED lines=9> */
.L_x_54:
[----:B------:R-:W-:Y:S05]  /*3680*/  WARPSYNC.ALL ;  /* 0x0000000000007948 */ /* 0x000fea0003800000 */
[----:B------:R-:W-:Y:S01]  /*3690*/  IADD3 R0, PT, PT, R0, 0x80, RZ ;  /* 0x0000008000007810 */ /* 0x000fe20007ffe0ff */
[----:B------:R-:W-:Y:S03]  /*36a0*/  BAR.SYNC.DEFER_BLOCKING 0x0 ;  /* 0x0000000000007b1d */ /* 0x000fe60000010000 */
[----:B------:R-:W-:-:S13]  /*36b0*/  ISETP.GE.AND P1, PT, R0, R13, PT ;  /* 0x0000000d0000720c */ /* 0x000fda0003f26270 */
[----:B------:R-:W-:Y:S05]  /*36c0*/  @!P1 BRA `(.L_x_57) ;  /* 0xfffffff800e89947 */ /* 0x000fea000383ffff */
[----:B------:R-:W-:Y:S05]  /*36d0*/  EXIT ;  /* 0x000000000000794d */ /* 0x000fea0003800000 */
.L_x_48:
[----:B0-----:R-:W-:Y:S01]  /*36e0*/  HFMA2 R66, -RZ, RZ, 0, 4.76837158203125e-07 ;  /* 0x00000008ff427431 */ /* 0x001fe200000001ff */
[----:B--2---:R-:W-:Y:S02]  /*36f0*/  MOV R67, R54 ;  /* 0x0000003600437202 */ /* 0x004fe40000000f00 */
[----:B------:R-:W-:Y:S02]  /*3700*/  MOV R65, 0x1f ;  /* 0x0000001f00417802 */ /* 0x000fe40000000f00 */
[----:B------:R-:W-:-:S07]  /*3710*/  MOV R64, 0xffffffff ;  /* 0xffffffff00407802 */ /* 0x000fce0000000f00 */
[----:B-1----:R-:W-:Y:S05]  /*3720*/  WARPSYNC.COLLECTIVE R64, `(.L_x_58) ;  /* 0x0000000040087348 */ /* 0x002fea0003c00000 */
[----:B------:R0:W2:Y:S02]  /*3730*/  SHFL.BFLY P1, R68, R67, R66, R65 ;  /* 0x0c00004243447389 */ /* 0x0000a40000020041 */
[----:B012---:R-:W-:Y:S05]  /*3740*/  ENDCOLLECTIVE ;  /* 0x000000000000791b */ /* 0x007fea0003800000 */
.L_x_58:
[----:B------:R-:W-:Y:S02]  /*3750*/  MOV R67, R55 ;  /* 0x0000003700437202 */ /* 0x000fe40000000f00 */
[----:B------:R-:W-:-:S07]  /*3760*/  MOV R69, R68 ;  /* 0x0000004400457202 */ /* 0x000fce0000000f00 */
[----:B------:R-:W-:Y:S05]  /*3770*/  WARPSYNC.COLLECTIVE R64, `(.L_x_59) ;  /* 0x0000000040087348 */ /* 0x000fea0003c00000 */
[----:B------:R0:W1:Y:S02]  /*3780*/  SHFL.BFLY P1, R68, R67, R66, R65 ;  /* 0x0c00004243447389 */ /* 0x0000640000020041 */
[----:B01----:R-:W-:Y:S05]  /*3790*/  ENDCOLLECTIVE ;  /* 0x000000000000791b */ /* 0x003fea0003800000 */
.L_x_59:
[----:B------:R-:W-:Y:S01]  /*37a0*/  FADD.FTZ R69, R69, R54 ;  /* 0x0000003645457221 */ /* 0x000fe20000010000 */
[----:B------:R-:W-:-:S04]  /*37b0*/  HFMA2 R66, -RZ, RZ, 0, 2.384185791015625e-07 ;  /* 0x00000004ff427431 */ /* 0x000fc800000001ff */
[----:B------:R-:W-:Y:S02]  /*37c0*/  MOV R67, R69 ;  /* 0x0000004500437202 */ /* 0x000fe40000000f00 */
[----:B------:R-:W-:-:S07]  /*37d0*/  MOV R70, R68 ;  /* 0x0000004400467202 */ /* 0x000fce0000000f00 */
[----:B------:R-:W-:Y:S05]  /*37e0*/  WARPSYNC.COLLECTIVE R64, `(.L_x_60) ;  /* 0x0000000040087348 */ /* 0x000fea0003c00000 */
[----:B------:R0:W1:Y:S02]  /*37f0*/  SHFL.BFLY P1, R68, R67, R66, R65 ;  /* 0x0c00004243447389 */ /* 0x0000640000020041 */
[----:B01----:R-:W-:Y:S05]  /*3800*/  ENDCOLLECTIVE ;  /* 0x000000000000791b */ /* 0x003fea0003800000 */
.L_x_60:
[----:B------:R-:W-:-:S05]  /*3810*/  FADD.FTZ R70, R70, R55 ;  /* 0x0000003746467221 */ /* 0x000fca0000010000 */
[----:B------:R-:W-:Y:S02]  /*3820*/  MOV R67, R70 ;  /* 0x0000004600437202 */ /* 0x000fe40000000f00 */
[----:B------:R-:W-:-:S07]  /*3830*/  MOV R72, R68 ;  /* 0x0000004400487202 */ /* 0x000fce0000000f00 */
[----:B------:R-:W-:Y:S05]  /*3840*/  WARPSYNC.COLLECTIVE R64, `(.L_x_61) ;  /* 0x0000000040087348 */ /* 0x000fea0003c00000 */
[----:B------:R0:W1:Y:S02]  /*3850*/  SHFL.BFLY P1, R68, R67, R66, R65 ;  /* 0x0c00004243447389 */ /* 0x0000640000020041 */
[----:B01----:R-:W-:Y:S05]  /*3860*/  ENDCOLLECTIVE ;  /* 0x000000000000791b */ /* 0x003fea0003800000 */
.L_x_61:
[----:B------:R-:W-:Y:S01]  /*3870*/  FADD.FTZ R72, R69, R72 ;  /* 0x0000004845487221 */ /* 0x000fe20000010000 */
[----:B------:R-:W-:-:S04]  /*3880*/  HFMA2 R66, -RZ, RZ, 0, 1.1920928955078125e-07 ;  /* 0x00000002ff427431 */ /* 0x000fc800000001ff */
[----:B------:R-:W-:Y:S02]  /*3890*/  MOV R67, R72 ;  /* 0x0000004800437202 */ /* 0x000fe40000000f00 */
[----:B------:R-:W-:-:S07]  /*38a0*/  MOV R71, R68 ;  /* 0x0000004400477202 */ /* 0x000fce0000000f00 */
[----:B------:R-:W-:Y:S05]  /*38b0*/  WARPSYNC.COLLECTIVE R64, `(.L_x_62) ;  /* 0x0000000040087348 */ /* 0x000fea0003c00000 */
[----:B------:R0:W1:Y:S02]  /*38c0*/  SHFL.BFLY P1, R68, R67, R66, R65 ;  /* 0x0c00004243447389 */ /* 0x0000640000020041 */
[----:B01----:R-:W-:Y:S05]  /*38d0*/  ENDCOLLECTIVE ;  /* 0x000000000000791b */ /* 0x003fea0003800000 */
.L_x_62:
[----:B------:R-:W-:-:S05]  /*38e0*/  FADD.FTZ R71, R70, R71 ;  /* 0x0000004746477221 */ /* 0x000fca0000010000 */
[----:B------:R-:W-:Y:S02]  /*38f0*/  MOV R67, R71 ;  /* 0x0000004700437202 */ /* 0x000fe40000000f00 */
[----:B------:R-:W-:-:S07]  /*3900*/  MOV R73, R68 ;  /* 0x0000004400497202 */ /* 0x000fce0000000f00 */
[----:B------:R-:W-:Y:S05]  /*3910*/  WARPSYNC.COLLECTIVE R64, `(.L_x_63) ;  /* 0x0000000040087348 */ /* 0x000fea0003c00000 */
[----:B------:R0:W1:Y:S02]  /*3920*/  SHFL.BFLY P1, R68, R67, R66, R65 ;  /* 0x0c00004243447389 */ /* 0x0000640000020041 */
[----:B01----:R-:W-:Y:S05]  /*3930*/  ENDCOLLECTIVE ;  /* 0x000000000000791b */ /* 0x003fea0003800000 */
.L_x_63:
[----:B------:R-:W-:-:S05]  /*3940*/  FADD.FTZ R73, R72, R73 ;  /* 0x0000004948497221 */ /* 0x000fca0000010000 */
[----:B------:R-:W-:Y:S01]  /*3950*/  MOV R67, R73 ;  /* 0x0000004900437202 */ /* 0x000fe20000000f00 */
[----:B------:R-:W-:Y:S01]  /*3960*/  IMAD.MOV.U32 R66, RZ, RZ, 0x1 ;  /* 0x00000001ff427424 */ /* 0x000fe200078e00ff */
[----:B------:R-:W-:-:S07]  /*3970*/  MOV R74, R68 ;  /* 0x00000044004a7202 */ /* 0x000fce0000000f00 */
[----:B------:R-:W-:Y:S05]  /*3980*/  WARPSYNC.COLLECTIVE R64, `(.L_x_64) ;  /* 0x0000000040087348 */ /* 0x000fea0003c00000 */
[----:B------:R0:W1:Y:S02]  /*3990*/  SHFL.BFLY P1, R68, R67, R66, R65 ;  /* 0x0c00004243447389 */ /* 0x0000640000020041 */
[----:B01----:R-:W-:Y:S05]  /*39a0*/  ENDCOLLECTIVE ;  /* 0x000000000000791b */ /* 0x003fea0003800000 */
.L_x_64:
[----:B------:R-:W-:-:S05]  /*39b0*/  FADD.FTZ R74, R71, R74 ;  /* 0x0000004a474a7221 */ /* 0x000fca0000010000 */
[----:B------:R-:W-:Y:S02]  /*39c0*/  MOV R67, R74 ;  /* 0x0000004a00437202 */ /* 0x000fe40000000f00 */
[----:B------:R-:W-:-:S07]  /*39d0*/  MOV R54, R68 ;  /* 0x0000004400367202 */ /* 0x000fce0000000f00 */
[----:B------:R-:W-:Y:S05]  /*39e0*/  WARPSYNC.COLLECTIVE R64, `(.L_x_65) ;  /* 0x0000000040087348 */ /* 0x000fea0003c00000 */
[----:B------:R0:W1:Y:S02]  /*39f0*/  SHFL.BFLY P1, R68, R67, R66, R65 ;  /* 0x0c00004243447389 */ /* 0x0000640000020041 */
[----:B01----:R-:W-:Y:S05]  /*3a00*/  ENDCOLLECTIVE ;  /* 0x000000000000791b */ /* 0x003fea0003800000 */
.L_x_65:
[----:B------:R-:W-:Y:S01]  /*3a10*/  FADD.FTZ R54, R73, R54 ;  /* 0x0000003649367221 */ /* 0x000fe20000010000 */
[----:B------:R-:W-:Y:S06]  /*3a20*/  BRA `(.L_x_66) ;  /* 0xfffffff000147947 */ /* 0x000fec000383ffff */
.L_x_55:
        /* <DEDUP_REMOVED lines=8> */
.L_x_68:
[----:B------:R-:W-:Y:S05]  /*3ab0*/  BSYNC B0 ;  /* 0x0000000000007941 */ /* 0x000fea0003800000 */
.L_x_67:
        /* <DEDUP_REMOVED lines=8> */
.L_x_69:
[----:B------:R-:W-:Y:S01]  /*3b40*/  FADD.FTZ R20, R20, R17 ;  /* 0x0000001114147221 */ /* 0x000fe20000010000 */
[----:B------:R-:W-:-:S04]  /*3b50*/  HFMA2 R66, -RZ, RZ, 0, 2.384185791015625e-07 ;  /* 0x00000004ff427431 */ /* 0x000fc800000001ff */
[----:B------:R-:W-:Y:S02]  /*3b60*/  MOV R67, R20 ;  /* 0x0000001400437202 */ /* 0x000fe40000000f00 */
[----:B------:R-:W-:-:S07]  /*3b70*/  MOV R21, R68 ;  /* 0x0000004400157202 */ /* 0x000fce0000000f00 */
[----:B------:R-:W-:Y:S05]  /*3b80*/  WARPSYNC.COLLECTIVE R64, `(.L_x_70) ;  /* 0x0000000040087348 */ /* 0x000fea0003c00000 */
[----:B------:R0:W1:Y:S02]  /*3b90*/  SHFL.BFLY P1, R68, R67, R66, R65 ;  /* 0x0c00004243447389 */ /* 0x0000640000020041 */
[----:B01----:R-:W-:Y:S05]  /*3ba0*/  ENDCOLLECTIVE ;  /* 0x000000000000791b */ /* 0x003fea0003800000 */
.L_x_70:
[----:B------:R-:W-:-:S05]  /*3bb0*/  FADD.FTZ R21, R21, R18 ;  /* 0x0000001215157221 */ /* 0x000fca0000010000 */
[----:B------:R-:W-:Y:S02]  /*3bc0*/  MOV R67, R21 ;  /* 0x0000001500437202 */ /* 0x000fe40000000f00 */
[----:B------:R-:W-:-:S07]  /*3bd0*/  MOV R23, R68 ;  /* 0x0000004400177202 */ /* 0x000fce0000000f00 */
[----:B------:R-:W-:Y:S05]  /*3be0*/  WARPSYNC.COLLECTIVE R64, `(.L_x_71) ;  /* 0x0000000040087348 */ /* 0x000fea0003c00000 */
[----:B------:R0:W1:Y:S02]  /*3bf0*/  SHFL.BFLY P1, R68, R67, R66, R65 ;  /* 0x0c00004243447389 */ /* 0x0000640000020041 */
[----:B01----:R-:W-:Y:S05]  /*3c00*/  ENDCOLLECTIVE ;  /* 0x000000000000791b */ /* 0x003fea0003800000 */
.L_x_71:
[----:B------:R-:W-:Y:S01]  /*3c10*/  FADD.FTZ R23, R20, R23 ;  /* 0x0000001714177221 */ /* 0x000fe20000010000 */
[----:B------:R-:W-:-:S04]  /*3c20*/  HFMA2 R66, -RZ, RZ, 0, 1.1920928955078125e-07 ;  /* 0x00000002ff427431 */ /* 0x000fc800000001ff */
[----:B------:R-:W-:Y:S02]  /*3c30*/  MOV R67, R23 ;  /* 0x0000001700437202 */ /* 0x000fe40000000f00 */
[----:B------:R-:W-:-:S07]  /*3c40*/  MOV R22, R68 ;  /* 0x0000004400167202 */ /* 0x000fce0000000f00 */
[----:B------:R-:W-:Y:S05]  /*3c50*/  WARPSYNC.COLLECTIVE R64, `(.L_x_72) ;  /* 0x0000000040087348 */ /* 0x000fea0003c00000 */
[----:B------:R0:W1:Y:S02]  /*3c60*/  SHFL.BFLY P1, R68, R67, R66, R65 ;  /* 0x0c00004243447389 */ /* 0x0000640000020041 */
[----:B01----:R-:W-:Y:S05]  /*3c70*/  ENDCOLLECTIVE ;  /* 0x000000000000791b */ /* 0x003fea0003800000 */
.L_x_72:
[----:B------:R-:W-:-:S05]  /*3c80*/  FADD.FTZ R22, R21, R22 ;  /* 0x0000001615167221 */ /* 0x000fca0000010000 */
[----:B------:R-:W-:Y:S02]  /*3c90*/  MOV R67, R22 ;  /* 0x0000001600437202 */ /* 0x000fe40000000f00 */
[----:B------:R-:W-:-:S07]  /*3ca0*/  MOV R24, R68 ;  /* 0x0000004400187202 */ /* 0x000fce0000000f00 */
[----:B------:R-:W-:Y:S05]  /*3cb0*/  WARPSYNC.COLLECTIVE R64, `(.L_x_73) ;  /* 0x0000000040087348 */ /* 0x000fea0003c00000 */
[----:B------:R0:W1:Y:S02]  /*3cc0*/  SHFL.BFLY P1, R68, R67, R66, R65 ;  /* 0x0c00004243447389 */ /* 0x0000640000020041 */
[----:B01----:R-:W-:Y:S05]  /*3cd0*/  ENDCOLLECTIVE ;  /* 0x000000000000791b */ /* 0x003fea0003800000 */
.L_x_73:
[----:B------:R-:W-:Y:S01]  /*3ce0*/  FADD.FTZ R24, R23, R24 ;  /* 0x0000001817187221 */ /* 0x000fe20000010000 */
[----:B------:R-:W-:-:S04]  /*3cf0*/  HFMA2 R66, -RZ, RZ, 0, 5.9604644775390625e-08 ;  /* 0x00000001ff427431 */ /* 0x000fc800000001ff */
[----:B------:R-:W-:Y:S02]  /*3d00*/  MOV R67, R24 ;  /* 0x0000001800437202 */ /* 0x000fe40000000f00 */
[----:B------:R-:W-:-:S07]  /*3d10*/  MOV R17, R68 ;  /* 0x0000004400117202 */ /* 0x000fce0000000f00 */
[----:B------:R-:W-:Y:S05]  /*3d20*/  WARPSYNC.COLLECTIVE R64, `(.L_x_74) ;  /* 0x0000000040087348 */ /* 0x000fea0003c00000 */
[----:B------:R0:W1:Y:S02]  /*3d30*/  SHFL.BFLY P1, R68, R67, R66, R65 ;  /* 0x0c00004243447389 */ /* 0x0000640000020041 */
[----:B01----:R-:W-:Y:S05]  /*3d40*/  ENDCOLLECTIVE ;  /* 0x000000000000791b */ /* 0x003fea0003800000 */
.L_x_74:
[----:B------:R-:W-:-:S05]  /*3d50*/  FADD.FTZ R17, R22, R17 ;  /* 0x0000001116117221 */ /* 0x000fca0000010000 */
[----:B------:R-:W-:Y:S02]  /*3d60*/  MOV R67, R17 ;  /* 0x0000001100437202 */ /* 0x000fe40000000f00 */
[----:B------:R-:W-:-:S07]  /*3d70*/  MOV R25, R68 ;  /* 0x0000004400197202 */ /* 0x000fce0000000f00 */
[----:B------:R-:W-:Y:S05]  /*3d80*/  WARPSYNC.COLLECTIVE R64, `(.L_x_75) ;  /* 0x0000000040087348 */ /* 0x000fea0003c00000 */
[----:B------:R0:W1:Y:S02]  /*3d90*/  SHFL.BFLY P1, R68, R67, R66, R65 ;  /* 0x0c00004243447389 */ /* 0x0000640000020041 */
[----:B01----:R-:W-:Y:S05]  /*3da0*/  ENDCOLLECTIVE ;  /* 0x000000000000791b */ /* 0x003fea0003800000 */
.L_x_75:
[----:B------:R-:W-:Y:S01]  /*3db0*/  FADD.FTZ R25, R24, R25 ;  /* 0x0000001918197221 */ /* 0x000fe20000010000 */
[----:B------:R-:W-:Y:S06]  /*3dc0*/  BRA `(.L_x_76) ;  /* 0xfffffff800087947 */ /* 0x000fec000383ffff */
.L_x_77:
        /* <DEDUP_REMOVED lines=11> */
.L_x_1039:


//--------------------- .text._ZN13group_norm_v218gn_bwd_cuda_kernelI13__nv_bfloat16Li320ELi3ELi16ELi40ELi256ELb1ELb1ELi2ELi320ELi320ELi2ELb1ELi2ELb0ELb0ELNS_15WgradSyncMethodE3ENS_16CompileConditionILi1000EEEEEvPT_S6_S6_PKS5_S8_S8_S8_PKfflPfPj --------------------------
	.section	.text._ZN13group_norm_v218gn_bwd_cuda_kernelI13__nv_bfloat16Li320ELi3ELi16ELi40ELi256ELb1ELb1ELi2ELi320ELi320ELi2ELb1ELi2ELb0ELb0ELNS_15WgradSyncMethodE3ENS_16CompileConditionILi1000EEEEEvPT_S6_S6_PKS5_S8_S8_S8_PKfflPfPj,"ax",@progbits
	.align	128
        .global         _ZN13group_norm_v218gn_bwd_cuda_kernelI13__nv_bfloat16Li320ELi3ELi16ELi40ELi256ELb1ELb1ELi2ELi320ELi320ELi2ELb1ELi2ELb0ELb0ELNS_15WgradSyncMethodE3ENS_16CompileConditionILi1000EEEEEvPT_S6_S6_PKS5_S8_S8_S8_PKfflPfPj
        .type           _ZN13group_norm_v218gn_bwd_cuda_kernelI13__nv_bfloat16Li320ELi3ELi16ELi40ELi256ELb1ELb1ELi2ELi320ELi320ELi2ELb1ELi2ELb0ELb0ELNS_15WgradSyncMethodE3ENS_16CompileConditionILi1000EEEEEvPT_S6_S6_PKS5_S8_S8_S8_PKfflPfPj,@function
        .size           _ZN13group_norm_v218gn_bwd_cuda_kernelI13__nv_bfloat16Li320ELi3ELi16ELi40ELi256ELb1ELb1ELi2ELi320ELi320ELi2ELb1ELi2ELb0ELb0ELNS_15WgradSyncMethodE3ENS_16CompileConditionILi1000EEEEEvPT_S6_S6_PKS5_S8_S8_S8_PKfflPfPj,(.L_x_1040 - _ZN13group_norm_v218gn_bwd_cuda_kernelI13__nv_bfloat16Li320ELi3ELi16ELi40ELi256ELb1ELb1ELi2ELi320ELi320ELi2ELb1ELi2ELb0ELb0ELNS_15WgradSyncMethodE3ENS_16CompileConditionILi1000EEEEEvPT_S6_S6_PKS5_S8_S8_S8_PKfflPfPj)
        .other          _ZN13group_norm_v218gn_bwd_cuda_kernelI13__nv_bfloat16Li320ELi3ELi16ELi40ELi256ELb1ELb1ELi2ELi320ELi320ELi2ELb1ELi2ELb0ELb0ELNS_15WgradSyncMethodE3ENS_16CompileConditionILi1000EEEEEvPT_S6_S6_PKS5_S8_S8_S8_PKfflPfPj,@"STO_CUDA_ENTRY STV_DEFAULT"
_ZN13group_norm_v218gn_bwd_cuda_kernelI13__nv_bfloat16Li320ELi3ELi16ELi40ELi256ELb1ELb1ELi2ELi320ELi320ELi2ELb1ELi2ELb0ELb0ELNS_15WgradSyncMethodE3ENS_16CompileConditionILi1000EEEEEvPT_S6_S6_PKS5_S8_S8_S8_PKfflPfPj:
.text._ZN13group_norm_v218gn_bwd_cuda_kernelI13__nv_bfloat16Li320ELi3ELi16ELi40ELi256ELb1ELb1ELi2ELi320ELi320ELi2ELb1ELi2ELb0ELb0ELNS_15WgradSyncMethodE3ENS_16CompileConditionILi1000EEEEEvPT_S6_S6_PKS5_S8_S8_S8_PKfflPfPj:
[----:B------:R-:W-:Y:S01]  /*0000*/  LDC R1, c[0x0][0x37c] ;  /* 0x0000df00ff017b82 */ /* 0x000fe20000000800 */
[----:B------:R-:W0:Y:S01]  /*0010*/  S2R R0, SR_CTAID.Y ;  /* 0x0000000000007919 */ /* 0x000e220000002600 */
[----:B------:R-:W1:Y:S01]  /*0020*/  LDCU.64 UR4, c[0x0][0x3c8] ;  /* 0x00007900ff0477ac */ /* 0x000e620008000a00 */
[----:B------:R-:W2:Y:S01]  /*0030*/  S2R R2, SR_CTAID.X ;  /* 0x0000000000027919 */ /* 0x000ea20000002500 */
[----:B------:R-:W3:Y:S01]  /*0040*/  LDCU.64 UR10, c[0x0][0x358] ;  /* 0x00006b00ff0a77ac */ /* 0x000ee20008000a00 */
[----:B-1----:R-:W-:Y:S02]  /*0050*/  USHF.L.U32 UR9, UR4, 0x1, URZ ;  /* 0x0000000104097899 */ /* 0x002fe400080006ff */
[----:B------:R-:W-:-:S06]  /*0060*/  USHF.L.U64.HI UR5, UR4, 0x1, UR5 ;  /* 0x0000000104057899 */ /* 0x000fcc0008010205 */
[----:B------:R-:W-:Y:S02]  /*0070*/  MOV R3, UR5 ;  /* 0x0000000500037c02 */ /* 0x000fe40008000f00 */
[C---:B0-----:R-:W-:Y:S02]  /*0080*/  ISETP.LT.U32.AND P0, PT, R0.reuse, UR9, PT ;  /* 0x0000000900007c0c */ /* 0x041fe4000bf01070 */
[----:B------:R-:W-:Y:S02]  /*0090*/  LOP3.LUT R51, R0, 0x1, RZ, 0xc0, !PT ;  /* 0x0000000100337812 */ /* 0x000fe400078ec0ff */
[----:B------:R-:W-:-:S13]  /*00a0*/  ISETP.GT.AND.EX P0, PT, R3, RZ, PT, P0 ;  /* 0x000000ff0300720c */ /* 0x000fda0003f04300 */
[----:B--23--:R-:W-:Y:S05]  /*00b0*/  @P0 BRA `(.L_x_78) ;  /* 0x00000000005c0947 */ /* 0x00cfea0003800000 */
[----:B------:R-:W0:Y:S01]  /*00c0*/  S2R R3, SR_TID.X ;  /* 0x0000000000037919 */ /* 0x000e220000002100 */
[----:B------:R-:W-:Y:S01]  /*00d0*/  BAR.SYNC.DEFER_BLOCKING 0x0 ;  /* 0x0000000000007b1d */ /* 0x000fe20000010000 */
[----:B0-----:R-:W-:-:S13]  /*00e0*/  ISETP.NE.AND P0, PT, R3, RZ, PT ;  /* 0x000000ff0300720c */ /* 0x001fda0003f05270 */
[----:B------:R-:W-:Y:S05]  /*00f0*/  @P0 BRA `(.L_x_79) ;  /* 0x0000000000400947 */ /* 0x000fea0003800000 */
[----:B------:R-:W0:Y:S01]  /*0100*/  LDC.64 R4, c[0x0][0x3d8] ;  /* 0x0000f600ff047b82 */ /* 0x000e220000000a00 */
[----:B------:R-:W-:Y:S01]  /*0110*/  SHF.R.U32.HI R3, RZ, 0x1, R0 ;  /* 0x00000001ff037819 */ /* 0x000fe20000011600 */
[----:B------:R-:W-:-:S03]  /*0120*/  IMAD.MOV.U32 R0, RZ, RZ, 0x7fffff81 ;  /* 0x7fffff81ff007424 */ /* 0x000fc600078e00ff */
[----:B------:R-:W-:Y:S01]  /*0130*/  LOP3.LUT P0, RZ, R3, R2, RZ, 0xfc, !PT ;  /* 0x0000000203ff7212 */ /* 0x000fe2000780fcff */
[----:B0-----:R-:W-:-:S03]  /*0140*/  IMAD.WIDE.U32 R2, R51, 0x4, R4 ;  /* 0x0000000433027825 */ /* 0x001fc600078e0004 */
[----:B------:R-:W-:Y:S01]  /*0150*/  SEL R5, R0, 0x1, !P0 ;  /* 0x0000000100057807 */ /* 0x000fe20004000000 */
[----:B------:R-:W-:Y:S06]  /*0160*/  MEMBAR.ALL.GPU ;  /* 0x0000000000007992 */ /* 0x000fec000000a000 */
[----:B------:R-:W-:-:S00]  /*0170*/  ERRBAR ;  /* 0x00000000000079ab */ /* 0x000fc00000000000 */
[----:B------:R-:W-:Y:S06]  /*0180*/  CGAERRBAR ;  /* 0x00000000000075ab */ /* 0x000fec0000000000 */
[----:B------:R0:W5:Y:S02]  /*0190*/  ATOM.E.ADD.STRONG.GPU PT, R5, desc[UR10][R2.64+0x8], R5 ;  /* 0x800008050205798a */ /* 0x00016400081ef10a */
.L_x_80:
[----:B------:R-:W2:Y:S04]  /*01a0*/  LD.E.STRONG.GPU R0, desc[UR10][R2.64+0x8] ;  /* 0x0000080a02007980 */ /* 0x000ea8000c10f900 */
[----:B--2---:R-:W-:Y:S01]  /*01b0*/  CCTL.IVALL ;  /* 0x00000000ff00798f */ /* 0x004fe20002000000 */
[----:B------:R-:W-:Y:S05]  /*01c0*/  YIELD ;  /* 0x0000000000007946 */ /* 0x000fea0003800000 */
[----:B-----5:R-:W-:-:S04]  /*01d0*/  LOP3.LUT R0, R0, R5, RZ, 0x3c, !PT ;  /* 0x0000000500007212 */ /* 0x020fc800078e3cff */
[----:B------:R-:W-:-:S13]  /*01e0*/  ISETP.GT.AND P0, PT, R0, -0x1, PT ;  /* 0xffffffff0000780c */ /* 0x000fda0003f04270 */
[----:B------:R-:W-:Y:S05]  /*01f0*/  @P0 BRA `(.L_x_80) ;  /* 0xfffffffc00e80947 */ /* 0x000fea000383ffff */
.L_x_79:
[----:B------:R-:W-:Y:S05]  /*0200*/  WARPSYNC.ALL ;  /* 0x0000000000007948 */ /* 0x000fea0003800000 */
[----:B------:R-:W-:Y:S06]  /*0210*/  BAR.SYNC.DEFER_BLOCKING 0x0 ;  /* 0x0000000000007b1d */ /* 0x000fec0000010000 */
[----:B------:R-:W-:Y:S05]  /*0220*/  BRA `(.L_x_81) ;  /* 0x0000001800fc7947 */ /* 0x000fea0003800000 */
.L_x_78:
[----:B------:R-:W0:Y:S01]  /*0230*/  S2R R4, SR_TID.X ;  /* 0x0000000000047919 */ /* 0x000e220000002100 */
[----:B------:R-:W1:Y:S01]  /*0240*/  LDC.64 R6, c[0x0][0x3a8] ;  /* 0x0000ea00ff067b82 */ /* 0x000e620000000a00 */
[----:B------:R-:W-:-:S07]  /*0250*/  IMAD R10, R51, 0x140, RZ ;  /* 0x00000140330a7824 */ /* 0x000fce00078e02ff */
[----:B------:R-:W2:Y:S01]  /*0260*/  LDC.64 R44, c[0x0][0x3b0] ;  /* 0x0000ec00ff2c7b82 */ /* 0x000ea20000000a00 */
[----:B------:R-:W3:Y:S01]  /*0270*/  S2R R12, SR_CgaCtaId ;  /* 0x00000000000c7919 */ /* 0x000ee20000008800 */
[----:B------:R-:W-:Y:S01]  /*0280*/  IMAD.SHL.U32 R8, R0, 0x8, RZ ;  /* 0x0000000800087824 */ /* 0x000fe200078e00ff */
[----:B------:R-:W-:-:S05]  /*0290*/  MOV R5, 0x400 ;  /* 0x0000040000057802 */ /* 0x000fca0000000f00 */
[----:B------:R-:W4:Y:S01]  /*02a0*/  LDC.64 R14, c[0x0][0x3d8] ;  /* 0x0000f600ff0e7b82 */ /* 0x000f220000000a00 */
[----:B0-----:R-:W-:-:S05]  /*02b0*/  LOP3.LUT R3, R4, 0xffff, RZ, 0xc0, !PT ;  /* 0x0000ffff04037812 */ /* 0x001fca00078ec0ff */
[----:B------:R-:W-:-:S05]  /*02c0*/  IMAD R3, R3, 0x19a, RZ ;  /* 0x0000019a03037824 */ /* 0x000fca00078e02ff */
[----:B------:R-:W-:-:S04]  /*02d0*/  SHF.R.U32.HI R49, RZ, 0x10, R3 ;  /* 0x00000010ff317819 */ /* 0x000fc80000011603 */
[----:B------:R-:W-:-:S05]  /*02e0*/  PRMT R3, R49, 0x9910, RZ ;  /* 0x0000991031037816 */ /* 0x000fca00000000ff */
[----:B------:R-:W-:-:S05]  /*02f0*/  IMAD R3, R3, 0xa0, RZ ;  /* 0x000000a003037824 */ /* 0x000fca00078e02ff */
[----:B------:R-:W-:-:S04]  /*0300*/  IADD3 R3, PT, PT, RZ, -R3, RZ ;  /* 0x80000003ff037210 */ /* 0x000fc80007ffe0ff */
[----:B------:R-:W-:-:S05]  /*0310*/  PRMT R3, R3, 0x7710, RZ ;  /* 0x0000771003037816 */ /* 0x000fca00000000ff */
[----:B------:R-:W-:-:S05]  /*0320*/  IMAD.IADD R3, R3, 0x1, R4 ;  /* 0x0000000103037824 */ /* 0x000fca00078e0204 */
[----:B------:R-:W-:-:S04]  /*0330*/  LOP3.LUT R29, R3, 0xffff, RZ, 0xc0, !PT ;  /* 0x0000ffff031d7812 */ /* 0x000fc800078ec0ff */
[----:B------:R-:W-:-:S05]  /*0340*/  LEA R3, R29, R10, 0x1 ;  /* 0x0000000a1d037211 */ /* 0x000fca00078e08ff */
[----:B-1----:R-:W-:-:S04]  /*0350*/  IMAD.WIDE.U32 R6, R3, 0x2, R6 ;  /* 0x0000000203067825 */ /* 0x002fc800078e0006 */
[----:B--2---:R-:W-:Y:S01]  /*0360*/  IMAD.WIDE.U32 R44, R3, 0x2, R44 ;  /* 0x00000002032c7825 */ /* 0x004fe200078e002c */
[----:B------:R0:W2:Y:S05]  /*0370*/  LDG.E.CONSTANT R47, desc[UR10][R6.64] ;  /* 0x0000000a062f7981 */ /* 0x0000aa000c1e9900 */
[----:B------:R2:W5:Y:S01]  /*0380*/  LDG.E.CONSTANT R44, desc[UR10][R44.64] ;  /* 0x0000000a2c2c7981 */ /* 0x000562000c1e9900 */
[----:B------:R-:W-:Y:S01]  /*0390*/  LOP3.LUT R9, R8, 0x8, RZ, 0xc0, !PT ;  /* 0x0000000808097812 */ /* 0x000fe200078ec0ff */
[----:B------:R-:W1:Y:S01]  /*03a0*/  LDCU UR7, c[0x0][0x374] ;  /* 0x00006e80ff0777ac */ /* 0x000e620008000800 */
[----:B------:R-:W-:Y:S02]  /*03b0*/  IADD3 R5, PT, PT, R5, 0x1400, RZ ;  /* 0x0000140005057810 */ /* 0x000fe40007ffe0ff */
[----:B------:R-:W-:Y:S01]  /*03c0*/  LEA.HI R11, R4, R9, RZ, 0x1f ;  /* 0x00000009040b7211 */ /* 0x000fe200078ff8ff */
[----:B------:R-:W-:Y:S01]  /*03d0*/  IMAD.SHL.U32 R9, R0, 0x4, RZ ;  /* 0x0000000400097824 */ /* 0x000fe200078e00ff */
[----:B---3--:R-:W-:-:S02]  /*03e0*/  LEA R8, R12, R5, 0x18 ;  /* 0x000000050c087211 */ /* 0x008fc400078ec0ff */
[----:B------:R-:W-:Y:S01]  /*03f0*/  SHF.L.U32 R5, R2, 0x1, RZ ;  /* 0x0000000102057819 */ /* 0x000fe200000006ff */
[----:B------:R-:W-:Y:S01]  /*0400*/  IMAD R11, R11, 0x28, -R10 ;  /* 0x000000280b0b7824 */ /* 0x000fe200078e0a0a */
[----:B------:R-:W-:Y:S01]  /*0410*/  LOP3.LUT R55, R9, 0x4, RZ, 0xc0, !PT ;  /* 0x0000000409377812 */ /* 0x000fe200078ec0ff */
[----:B------:R-:W-:Y:S01]  /*0420*/  IMAD.SHL.U32 R9, R4, 0x8, RZ ;  /* 0x0000000804097824 */ /* 0x000fe200078e00ff */
[----:B----4-:R-:W-:Y:S01]  /*0430*/  LEA R52, P1, R0, R14, 0x2 ;  /* 0x0000000e00347211 */ /* 0x010fe200078210ff */
[C---:B------:R-:W-:Y:S01]  /*0440*/  VIADD R12, R11.reuse, 0xa ;  /* 0x0000000a0b0c7836 */ /* 0x040fe20000000000 */
[C---:B0-----:R-:W-:Y:S01]  /*0450*/  LOP3.LUT R6, R11.reuse, 0x2, RZ, 0xfc, !PT ;  /* 0x000000020b067812 */ /* 0x041fe200078efcff */
[C---:B------:R-:W-:Y:S01]  /*0460*/  VIADD R22, R11.reuse, 0x14 ;  /* 0x000000140b167836 */ /* 0x040fe20000000000 */
[C---:B------:R-:W-:Y:S01]  /*0470*/  IADD3 R10, PT, PT, R11.reuse, 0x8, RZ ;  /* 0x000000080b0a7810 */ /* 0x040fe20007ffe0ff */
[C---:B------:R-:W-:Y:S01]  /*0480*/  VIADD R18, R11.reuse, 0xe ;  /* 0x0000000e0b127836 */ /* 0x040fe20000000000 */
[----:B------:R-:W-:Y:S01]  /*0490*/  SHF.R.U32.HI R7, RZ, 0x1, R6 ;  /* 0x00000001ff077819 */ /* 0x000fe20000011606 */
[----:B------:R-:W-:Y:S01]  /*04a0*/  VIADD R26, R11, 0x18 ;  /* 0x000000180b1a7836 */ /* 0x000fe20000000000 */
[----:B------:R-:W-:-:S02]  /*04b0*/  LOP3.LUT R6, R5, 0xfe, RZ, 0xc0, !PT ;  /* 0x000000fe05067812 */ /* 0x000fc400078ec0ff */
[----:B------:R-:W-:Y:S01]  /*04c0*/  IADD3 R16, PT, PT, R11, 0xc, RZ ;  /* 0x0000000c0b107810 */ /* 0x000fe20007ffe0ff */
[----:B------:R-:W-:Y:S01]  /*04d0*/  IMAD R7, R7, 0x18, R8 ;  /* 0x0000001807077824 */ /* 0x000fe200078e0208 */
[----:B------:R-:W-:Y:S02]  /*04e0*/  IADD3 R46, PT, PT, R49, R6, RZ ;  /* 0x00000006312e7210 */ /* 0x000fe40007ffe0ff */
[C---:B------:R-:W-:Y:S02]  /*04f0*/  IADD3 R24, PT, PT, R11.reuse, 0x16, RZ ;  /* 0x000000160b187810 */ /* 0x040fe40007ffe0ff */
[----:B------:R-:W-:Y:S01]  /*0500*/  IADD3 R20, PT, PT, R11, 0x12, RZ ;  /* 0x000000120b147810 */ /* 0x000fe20007ffe0ff */
[----:B------:R-:W-:Y:S01]  /*0510*/  IMAD R46, R46, 0x280, R3 ;  /* 0x000002802e2e7824 */ /* 0x000fe200078e0203 */
[----:B------:R-:W-:Y:S02]  /*0520*/  SHF.R.U32.HI R11, RZ, 0x1, R10 ;  /* 0x00000001ff0b7819 */ /* 0x000fe4000001160a */
[----:B------:R-:W-:Y:S01]  /*0530*/  SHF.R.U32.HI R17, RZ, 0x1, R16 ;  /* 0x00000001ff117819 */ /* 0x000fe20000011610 */
[----:B------:R-:W-:Y:S01]  /*0540*/  IMAD R16, R29, 0x18, R8 ;  /* 0x000000181d107824 */ /* 0x000fe200078e0208 */
[----:B------:R-:W-:Y:S01]  /*0550*/  SHF.R.U32.HI R25, RZ, 0x1, R24 ;  /* 0x00000001ff197819 */ /* 0x000fe20000011618 */
[----:B------:R-:W-:Y:S01]  /*0560*/  IMAD R11, R11, 0x18, R8 ;  /* 0x000000180b0b7824 */ /* 0x000fe200078e0208 */
[----:B------:R-:W-:Y:S01]  /*0570*/  SHF.R.U32.HI R13, RZ, 0x1, R12 ;  /* 0x00000001ff0d7819 */ /* 0x000fe2000001160c */
[----:B------:R-:W-:Y:S01]  /*0580*/  IMAD R17, R17, 0x18, R8 ;  /* 0x0000001811117824 */ /* 0x000fe200078e0208 */
[----:B------:R-:W-:Y:S01]  /*0590*/  SHF.R.U32.HI R21, RZ, 0x1, R20 ;  /* 0x00000001ff157819 */ /* 0x000fe20000011614 */
[----:B------:R-:W-:Y:S01]  /*05a0*/  IMAD R25, R25, 0x18, R8 ;  /* 0x0000001819197824 */ /* 0x000fe200078e0208 */
[----:B------:R-:W-:Y:S01]  /*05b0*/  SHF.R.U32.HI R23, RZ, 0x1, R22 ;  /* 0x00000001ff177819 */ /* 0x000fe20000011616 */
[--C-:B------:R-:W-:Y:S01]  /*05c0*/  IMAD R13, R13, 0x18, R8.reuse ;  /* 0x000000180d0d7824 */ /* 0x100fe200078e0208 */
[----:B------:R-:W-:Y:S01]  /*05d0*/  LOP3.LUT R3, R3, 0xffff, RZ, 0xc0, !PT ;  /* 0x0000ffff03037812 */ /* 0x000fe200078ec0ff */
[----:B------:R-:W-:Y:S01]  /*05e0*/  IMAD R21, R21, 0x18, R8 ;  /* 0x0000001815157824 */ /* 0x000fe200078e0208 */
[----:B------:R-:W-:Y:S01]  /*05f0*/  SHF.R.U32.HI R19, RZ, 0x1, R18 ;  /* 0x00000001ff137819 */ /* 0x000fe20000011612 */
[----:B------:R-:W-:Y:S01]  /*0600*/  IMAD R23, R23, 0x18, R8 ;  /* 0x0000001817177824 */ /* 0x000fe200078e0208 */
[----:B------:R-:W-:Y:S01]  /*0610*/  SHF.R.U32.HI R27, RZ, 0x1, R26 ;  /* 0x00000001ff1b7819 */ /* 0x000fe2000001161a */
[----:B------:R-:W-:Y:S01]  /*0620*/  IMAD R3, R3, 0x667, RZ ;  /* 0x0000066703037824 */ /* 0x000fe200078e02ff */
[----:B------:R-:W-:Y:S01]  /*0630*/  IADD3 R54, P0, PT, R55, R14, RZ ;  /* 0x0000000e37367210 */ /* 0x000fe20007f1e0ff */
[--C-:B------:R-:W-:Y:S01]  /*0640*/  IMAD R19, R19, 0x18, R8.reuse ;  /* 0x0000001813137824 */ /* 0x100fe200078e0208 */
[----:B------:R-:W-:Y:S01]  /*0650*/  LOP3.LUT R18, R9, 0x8, RZ, 0xc0, !PT ;  /* 0x0000000809127812 */ /* 0x000fe200078ec0ff */
[----:B------:R-:W-:Y:S01]  /*0660*/  IMAD R27, R27, 0x18, R8 ;  /* 0x000000181b1b7824 */ /* 0x000fe200078e0208 */
[----:B------:R-:W-:Y:S01]  /*0670*/  LEA R49, R49, R16, 0x3 ;  /* 0x0000001031317211 */ /* 0x000fe200078e18ff */
[----:B------:R-:W-:Y:S01]  /*0680*/  IMAD.X R55, RZ, RZ, R15, P0 ;  /* 0x000000ffff377224 */ /* 0x000fe200000e060f */
[----:B------:R-:W-:Y:S01]  /*0690*/  LEA.HI.X R53, R0, R15, RZ, 0x2, P1 ;  /* 0x0000000f00357211 */ /* 0x000fe200008f14ff */
[----:B------:R-:W-:Y:S01]  /*06a0*/  IMAD.IADD R5, R7, 0x1, R18 ;  /* 0x0000000107057824 */ /* 0x000fe200078e0212 */
[----:B------:R-:W-:Y:S01]  /*06b0*/  IADD3 R6, PT, PT, R18, R11, RZ ;  /* 0x0000000b12067210 */ /* 0x000fe20007ffe0ff */
[----:B------:R-:W-:-:S02]  /*06c0*/  HFMA2 R15, -RZ, RZ, 0, 0 ;  /* 0x00000000ff0f7431 */ /* 0x000fc400000001ff */
[C---:B------:R-:W-:Y:S01]  /*06d0*/  IMAD.IADD R7, R18.reuse, 0x1, R13 ;  /* 0x0000000112077824 */ /* 0x040fe200078e020d */
[C---:B------:R-:W-:Y:S01]  /*06e0*/  IADD3 R8, PT, PT, R18.reuse, R17, RZ ;  /* 0x0000001112087210 */ /* 0x040fe20007ffe0ff */
[C---:B------:R-:W-:Y:S01]  /*06f0*/  IMAD.IADD R11, R18.reuse, 0x1, R23 ;  /* 0x00000001120b7824 */ /* 0x040fe200078e0217 */
[C---:B------:R-:W-:Y:S01]  /*0700*/  IADD3 R12, PT, PT, R18.reuse, R25, RZ ;  /* 0x00000019120c7210 */ /* 0x040fe20007ffe0ff */
[C---:B------:R-:W-:Y:S01]  /*0710*/  IMAD.IADD R9, R18.reuse, 0x1, R19 ;  /* 0x0000000112097824 */ /* 0x040fe200078e0213 */
[C---:B------:R-:W-:Y:S01]  /*0720*/  IADD3 R10, PT, PT, R18.reuse, R21, RZ ;  /* 0x00000015120a7210 */ /* 0x040fe20007ffe0ff */
[----:B------:R-:W-:Y:S01]  /*0730*/  IMAD.IADD R13, R18, 0x1, R27 ;  /* 0x00000001120d7824 */ /* 0x000fe200078e021b */
[----:B------:R-:W-:Y:S01]  /*0740*/  MOV R17, RZ ;  /* 0x000000ff00117202 */ /* 0x000fe20000000f00 */
[----:B------:R-:W-:Y:S01]  /*0750*/  IMAD.MOV.U32 R14, RZ, RZ, R0 ;  /* 0x000000ffff0e7224 */ /* 0x000fe200078e0000 */
[----:B------:R-:W-:Y:S02]  /*0760*/  CS2R R24, SRZ ;  /* 0x0000000000187805 */ /* 0x000fe4000001ff00 */
[----:B------:R-:W-:-:S02]  /*0770*/  CS2R R22, SRZ ;  /* 0x0000000000167805 */ /* 0x000fc4000001ff00 */
[----:B------:R-:W-:Y:S02]  /*0780*/  SHF.R.U32.HI R48, RZ, 0x10, R3 ;  /* 0x00000010ff307819 */ /* 0x000fe40000011603 */
[C---:B--2---:R-:W-:Y:S01]  /*0790*/  PRMT R45, R47.reuse, 0x7632, R45 ;  /* 0x000076322f2d7816 */ /* 0x044fe2000000002d */
[----:B------:R-:W-:Y:S01]  /*07a0*/  IMAD.U32 R47, R47, 0x10000, RZ ;  /* 0x000100002f2f7824 */ /* 0x000fe200078e00ff */
[----:B-----5:R-:W-:-:S03]  /*07b0*/  PRMT R16, R44, 0x7632, R16 ;  /* 0x000076322c107816 */ /* 0x020fc60000000010 */
[----:B------:R-:W-:Y:S01]  /*07c0*/  IMAD.U32 R45, R45, 0x10000, RZ ;  /* 0x000100002d2d7824 */ /* 0x000fe200078e00ff */
[----:B------:R-:W-:Y:S02]  /*07d0*/  SHF.L.U32 R44, R44, 0x10, RZ ;  /* 0x000000102c2c7819 */ /* 0x000fe400000006ff */
[----:B-1----:R-:W-:-:S07]  /*07e0*/  SHF.L.U32 R16, R16, 0x10, RZ ;  /* 0x0000001010107819 */ /* 0x002fce00000006ff */
.L_x_93:
[----:B------:R-:W0:Y:S01]  /*07f0*/  LDCU.64 UR12, c[0x0][0x3b8] ;  /* 0x00007700ff0c77ac */ /* 0x000e220008000a00 */
[--C-:B-1----:R-:W-:Y:S01]  /*0800*/  SHF.R.U64 R3, R14, 0x1, R17.reuse ;  /* 0x000000010e037819 */ /* 0x102fe20000001211 */
[----:B------:R-:W-:Y:S01]  /*0810*/  IMAD.MOV.U32 R21, RZ, RZ, RZ ;  /* 0x000000ffff157224 */ /* 0x000fe200078e00ff */
[----:B------:R-:W-:Y:S01]  /*0820*/  SHF.R.U32.HI R26, RZ, 0x1, R17 ;  /* 0x00000001ff1a7819 */ /* 0x000fe20000011611 */
[----:B------:R-:W1:Y:S01]  /*0830*/  LDCU.64 UR14, c[0x0][0x3a0] ;  /* 0x00007400ff0e77ac */ /* 0x000e620008000a00 */
[----:B------:R-:W-:Y:S01]  /*0840*/  MOV R20, R46 ;  /* 0x0000002e00147202 */ /* 0x000fe20000000f00 */
[C---:B------:R-:W-:Y:S01]  /*0850*/  IMAD.SHL.U32 R18, R3.reuse, 0x20, RZ ;  /* 0x0000002003127824 */ /* 0x040fe200078e00ff */
[C---:B------:R-:W-:Y:S01]  /*0860*/  SHF.L.U64.HI R19, R3.reuse, 0x5, R26 ;  /* 0x0000000503137819 */ /* 0x040fe2000001021a */
[----:B------:R-:W2:Y:S02]  /*0870*/  LDCU UR4, c[0x0][0x3c0] ;  /* 0x00007800ff0477ac */ /* 0x000ea40008000800 */
[----:B------:R-:W-:-:S04]  /*0880*/  IMAD.WIDE.U32 R20, R3, 0x28000, R20 ;  /* 0x0002800003147825 */ /* 0x000fc800078e0014 */
[----:B------:R-:W-:-:S04]  /*0890*/  IMAD.WIDE.U32 R18, R48, 0x2, R18 ;  /* 0x0000000230127825 */ /* 0x000fc800078e0012 */
[----:B------:R-:W-:Y:S01]  /*08a0*/  IMAD R3, R26, 0x28000, RZ ;  /* 0x000280001a037824 */ /* 0x000fe200078e02ff */
[----:B0-----:R-:W-:-:S04]  /*08b0*/  LEA R26, P0, R18, UR12, 0x2 ;  /* 0x0000000c121a7c11 */ /* 0x001fc8000f8010ff */
[----:B------:R-:W-:Y:S01]  /*08c0*/  LEA.HI.X R27, R18, UR13, R19, 0x2, P0 ;  /* 0x0000000d121b7c11 */ /* 0x000fe200080f1413 */
[C---:B------:R-:W-:Y:S01]  /*08d0*/  IMAD.SHL.U32 R18, R20.reuse, 0x2, RZ ;  /* 0x0000000214127824 */ /* 0x040fe200078e00ff */
[----:B------:R-:W-:Y:S01]  /*08e0*/  IADD3 R3, PT, PT, R21, R3, RZ ;  /* 0x0000000315037210 */ /* 0x000fe20007ffe0ff */
[----:B------:R-:W0:Y:S03]  /*08f0*/  LDCU.64 UR12, c[0x0][0x398] ;  /* 0x00007300ff0c77ac */ /* 0x000e260008000a00 */
[----:B------:R-:W2:Y:S01]  /*0900*/  LDG.E.64.CONSTANT R26, desc[UR10][R26.64] ;  /* 0x0000000a1a1a7981 */ /* 0x000ea2000c1e9b00 */
[----:B------:R-:W-:Y:S02]  /*0910*/  SHF.L.U64.HI R19, R20, 0x1, R3 ;  /* 0x0000000114137819 */ /* 0x000fe40000010203 */
[----:B-1----:R-:W-:-:S04]  /*0920*/  IADD3 R30, P0, PT, R18, UR14, RZ ;  /* 0x0000000e121e7c10 */ /* 0x002fc8000ff1e0ff */
[----:B------:R-:W-:-:S05]  /*0930*/  IADD3.X R31, PT, PT, R19, UR15, RZ, P0, !PT ;  /* 0x0000000f131f7c10 */ /* 0x000fca00087fe4ff */
[----:B------:R-:W3:Y:S01]  /*0940*/  LDG.E.CONSTANT R30, desc[UR10][R30.64] ;  /* 0x0000000a1e1e7981 */ /* 0x000ee2000c1e9900 */
[----:B0-----:R-:W-:-:S04]  /*0950*/  IADD3 R28, P0, PT, R18, UR12, RZ ;  /* 0x0000000c121c7c10 */ /* 0x001fc8000ff1e0ff */
[----:B------:R-:W-:-:S05]  /*0960*/  IADD3.X R29, PT, PT, R19, UR13, RZ, P0, !PT ;  /* 0x0000000d131d7c10 */ /* 0x000fca00087fe4ff */
[----:B------:R0:W4:Y:S01]  /*0970*/  LDG.E.CONSTANT R28, desc[UR10][R28.64] ;  /* 0x0000000a1c1c7981 */ /* 0x000122000c1e9900 */
[----:B------:R-:W-:Y:S02]  /*0980*/  LOP3.LUT P1, RZ, R4, 0x3f1, RZ, 0xc0, !PT ;  /* 0x000003f104ff7812 */ /* 0x000fe4000782c0ff */
[----:B------:R-:W-:-:S04]  /*0990*/  IADD3 R14, P2, PT, R14, 0x2, RZ ;  /* 0x000000020e0e7810 */ /* 0x000fc80007f5e0ff */
[----:B------:R-:W-:Y:S02]  /*09a0*/  ISETP.GE.U32.AND P0, PT, R14, UR9, PT ;  /* 0x000000090e007c0c */ /* 0x000fe4000bf06070 */
[----:B------:R-:W-:-:S05]  /*09b0*/  IADD3.X R17, PT, PT, RZ, R17, RZ, P2, !PT ;  /* 0x00000011ff117210 */ /* 0x000fca00017fe4ff */
[----:B------:R-:W1:Y:S01]  /*09c0*/  @!P1 LDC.64 R56, c[0x0][0x3d0] ;  /* 0x0000f400ff389b82 */ /* 0x000e620000000a00 */
[----:B------:R-:W-:Y:S02]  /*09d0*/  ISETP.GE.AND.EX P0, PT, R17, UR5, PT, P0 ;  /* 0x0000000511007c0c */ /* 0x000fe4000bf06300 */
[----:B------:R-:W-:Y:S02]  /*09e0*/  CS2R R40, SRZ ;  /* 0x0000000000287805 */ /* 0x000fe4000001ff00 */
[----:B------:R-:W-:Y:S01]  /*09f0*/  ISETP.GT.U32.AND P2, PT, R4, 0xf, PT ;  /* 0x0000000f0400780c */ /* 0x000fe20003f44070 */
[----:B--2---:R-:W-:-:S06]  /*0a00*/  FADD.FTZ R20, R27, UR4 ;  /* 0x000000041b147e21 */ /* 0x004fcc0008010000 */
[----:B------:R-:W2:Y:S01]  /*0a10*/  MUFU.RSQ R20, R20 ;  /* 0x0000001400147308 */ /* 0x000ea20000001400 */
[C---:B---3--:R-:W-:Y:S02]  /*0a20*/  SHF.L.U32 R21, R30.reuse, 0x10, RZ ;  /* 0x000000101e157819 */ /* 0x048fe400000006ff */
[----:B------:R-:W-:-:S03]  /*0a30*/  PRMT R3, R30, 0x7632, R3 ;  /* 0x000076321e037816 */ /* 0x000fc60000000003 */
[----:B------:R-:W-:Y:S02]  /*0a40*/  FADD.FTZ R21, -R26, R21 ;  /* 0x000000151a157221 */ /* 0x000fe40000010100 */
[----:B------:R-:W-:Y:S02]  /*0a50*/  IMAD.U32 R27, R3, 0x10000, RZ ;  /* 0x00010000031b7824 */ /* 0x000fe400078e00ff */
[----:B--2---:R-:W-:Y:S02]  /*0a60*/  FMUL.FTZ R3, R20, R21 ;  /* 0x0000001514037220 */ /* 0x004fe40000410000 */
[----:B------:R-:W-:Y:S02]  /*0a70*/  FADD.FTZ R21, -R26, R27 ;  /* 0x0000001b1a157221 */ /* 0x000fe40000010100 */
[----:B------:R-:W-:Y:S02]  /*0a80*/  FFMA.FTZ R26, R47, R3, R44 ;  /* 0x000000032f1a7223 */ /* 0x000fe4000001002c */
[----:B------:R-:W-:-:S02]  /*0a90*/  FMUL.FTZ R21, R20, R21 ;  /* 0x0000001514157220 */ /* 0x000fc40000410000 */
[----:B------:R-:W-:Y:S02]  /*0aa0*/  FMUL.FTZ R27, R26, -1.4426950216293334961 ;  /* 0xbfb8aa3b1a1b7820 */ /* 0x000fe40000410000 */
[----:B------:R-:W-:-:S04]  /*0ab0*/  FFMA.FTZ R32, R45, R21, R16 ;  /* 0x000000152d207223 */ /* 0x000fc80000010010 */
[----:B------:R-:W-:Y:S01]  /*0ac0*/  FMUL.FTZ R33, R32, -1.4426950216293334961 ;  /* 0xbfb8aa3b20217820 */ /* 0x000fe20000410000 */
[----:B------:R-:W0:Y:S08]  /*0ad0*/  MUFU.EX2 R27, R27 ;  /* 0x0000001b001b7308 */ /* 0x000e300000000800 */
[----:B------:R-:W2:Y:S01]  /*0ae0*/  MUFU.EX2 R33, R33 ;  /* 0x0000002100217308 */ /* 0x000ea20000000800 */
[----:B0-----:R-:W-:-:S07]  /*0af0*/  FADD.FTZ R29, R27, 1 ;  /* 0x3f8000001b1d7421 */ /* 0x001fce0000010000 */
[----:B------:R-:W0:Y:S01]  /*0b00*/  MUFU.RCP R29, R29 ;  /* 0x0000001d001d7308 */ /* 0x000e220000001000 */
[----:B--2---:R-:W-:-:S07]  /*0b10*/  FADD.FTZ R34, R33, 1 ;  /* 0x3f80000021227421 */ /* 0x004fce0000010000 */
[----:B------:R-:W2:Y:S01]  /*0b20*/  MUFU.RCP R34, R34 ;  /* 0x0000002200227308 */ /* 0x000ea20000001000 */
[----:B0-----:R-:W-:-:S04]  /*0b30*/  FADD.FTZ R31, -R29, 1 ;  /* 0x3f8000001d1f7421 */ /* 0x001fc80000010100 */
[----:B------:R-:W-:Y:S01]  /*0b40*/  FFMA.FTZ R30, R26, R31, 1 ;  /* 0x3f8000001a1e7423 */ /* 0x000fe2000001001f */
[----:B----4-:R-:W-:Y:S01]  /*0b50*/  PRMT R26, R28, 0x7632, R26 ;  /* 0x000076321c1a7816 */ /* 0x010fe2000000001a */
[----:B--2---:R-:W-:Y:S01]  /*0b60*/  FADD.FTZ R35, -R34, 1 ;  /* 0x3f80000022237421 */ /* 0x004fe20000010100 */
[----:B------:R-:W-:Y:S01]  /*0b70*/  SHF.L.U32 R28, R28, 0x10, RZ ;  /* 0x000000101c1c7819 */ /* 0x000fe200000006ff */
[----:B------:R-:W-:Y:S02]  /*0b80*/  FMUL.FTZ R27, R29, R30 ;  /* 0x0000001e1d1b7220 */ /* 0x000fe40000410000 */
[----:B------:R-:W-:Y:S01]  /*0b90*/  FFMA.FTZ R35, R32, R35, 1 ;  /* 0x3f80000020237423 */ /* 0x000fe20000010023 */
[----:B------:R-:W-:Y:S02]  /*0ba0*/  IMAD.U32 R26, R26, 0x10000, RZ ;  /* 0x000100001a1a7824 */ /* 0x000fe400078e00ff */
[----:B------:R-:W-:Y:S01]  /*0bb0*/  FMUL.FTZ R28, R28, R27 ;  /* 0x0000001b1c1c7220 */ /* 0x000fe20000410000 */
[----:B------:R-:W-:-:S03]  /*0bc0*/  FMUL.FTZ R35, R34, R35 ;  /* 0x0000002322237220 */ /* 0x000fc60000410000 */
[----:B------:R-:W-:Y:S01]  /*0bd0*/  FMUL.FTZ R42, R47, R28 ;  /* 0x0000001c2f2a7220 */ /* 0x000fe20000410000 */
[----:B------:R-:W-:-:S03]  /*0be0*/  FMUL.FTZ R32, R26, R35 ;  /* 0x000000231a207220 */ /* 0x000fc60000410000 */
[----:B------:R-:W-:Y:S01]  /*0bf0*/  FADD.FTZ R26, RZ, R42 ;  /* 0x0000002aff1a7221 */ /* 0x000fe20000010000 */
[----:B------:R-:W-:Y:S01]  /*0c00*/  FFMA.FTZ R30, R3, R42, RZ ;  /* 0x0000002a031e7223 */ /* 0x000fe200000100ff */
[----:B------:R-:W-:-:S04]  /*0c10*/  FMUL.FTZ R43, R45, R32 ;  /* 0x000000202d2b7220 */ /* 0x000fc80000410000 */
[----:B------:R-:W-:Y:S01]  /*0c20*/  FADD.FTZ R26, R26, R43 ;  /* 0x0000002b1a1a7221 */ /* 0x000fe20000010000 */
[----:B------:R-:W-:Y:S01]  /*0c30*/  FFMA.FTZ R27, R21, R43, R30 ;  /* 0x0000002b151b7223 */ /* 0x000fe2000001001e */
[----:B------:R-:W-:-:S04]  /*0c40*/  FFMA.FTZ R24, R3, R28, R24 ;  /* 0x0000001c03187223 */ /* 0x000fc80000010018 */
[----:B------:R0:W-:Y:S01]  /*0c50*/  STS.64 [R49], R26 ;  /* 0x0000001a31007388 */ /* 0x0001e20000000a00 */
[----:B------:R-:W-:Y:S01]  /*0c60*/  FADD.FTZ R25, R28, R25 ;  /* 0x000000191c197221 */ /* 0x000fe20000010000 */
[----:B------:R-:W-:Y:S01]  /*0c70*/  FFMA.FTZ R22, R21, R32, R22 ;  /* 0x0000002015167223 */ /* 0x000fe20000010016 */
[----:B------:R-:W-:Y:S01]  /*0c80*/  FADD.FTZ R23, R32, R23 ;  /* 0x0000001720177221 */ /* 0x000fe20000010000 */
[----:B------:R-:W-:Y:S06]  /*0c90*/  BAR.SYNC.DEFER_BLOCKING 0x0 ;  /* 0x0000000000007b1d */ /* 0x000fec0000010000 */
[----:B-1----:R-:W-:Y:S05]  /*0ca0*/  @!P0 BRA `(.L_x_82) ;  /* 0x0000000000848947 */ /* 0x002fea0003800000 */
[----:B------:R-:W1:Y:S01]  /*0cb0*/  S2UR UR6, SR_CgaCtaId ;  /* 0x00000000000679c3 */ /* 0x000e620000008800 */
[----:B0-----:R-:W-:Y:S01]  /*0cc0*/  SHF.R.U32.HI R27, RZ, 0x4, R4 ;  /* 0x00000004ff1b7819 */ /* 0x001fe20000011604 */
[----:B------:R-:W-:Y:S01]  /*0cd0*/  UMOV UR4, 0x400 ;  /* 0x0000040000047882 */ /* 0x000fe20000000000 */
[C---:B------:R-:W-:Y:S01]  /*0ce0*/  LOP3.LUT R29, R4.reuse, 0x8, RZ, 0xc, !PT ;  /* 0x00000008041d7812 */ /* 0x040fe200078e0cff */
[----:B------:R-:W-:Y:S01]  /*0cf0*/  IMAD.SHL.U32 R31, R4, 0x8, RZ ;  /* 0x00000008041f7824 */ /* 0x000fe200078e00ff */
[----:B------:R-:W-:Y:S01]  /*0d00*/  LOP3.LUT R26, R27, R4, RZ, 0x3c, !PT ;  /* 0x000000041b1a7212 */ /* 0x000fe200078e3cff */
[----:B------:R-:W-:Y:S01]  /*0d10*/  IMAD.SHL.U32 R35, R0, 0x40, RZ ;  /* 0x0000004000237824 */ /* 0x000fe200078e00ff */
[----:B------:R-:W-:Y:S02]  /*0d20*/  LOP3.LUT R27, R4, 0x8, RZ, 0xc0, !PT ;  /* 0x00000008041b7812 */ /* 0x000fe400078ec0ff */
[----:B------:R-:W-:Y:S02]  /*0d30*/  SHF.L.U32 R28, R26, 0x3, RZ ;  /* 0x000000031a1c7819 */ /* 0x000fe400000006ff */
[----:B------:R-:W-:-:S02]  /*0d40*/  LOP3.LUT R31, R31, 0x1ff0, RZ, 0xc0, !PT ;  /* 0x00001ff01f1f7812 */ /* 0x000fc400078ec0ff */
[----:B------:R-:W-:Y:S02]  /*0d50*/  LOP3.LUT R28, R28, 0x8, RZ, 0xc0, !PT ;  /* 0x000000081c1c7812 */ /* 0x000fe400078ec0ff */
[----:B------:R-:W-:-:S04]  /*0d60*/  LOP3.LUT R35, R35, 0x3fff80, RZ, 0xc0, !PT ;  /* 0x003fff8023237812 */ /* 0x000fc800078ec0ff */
[----:B------:R-:W-:Y:S01]  /*0d70*/  LOP3.LUT R35, R35, 0x7f, R2, 0xf8, !PT ;  /* 0x0000007f23237812 */ /* 0x000fe200078ef802 */
[----:B-1----:R-:W-:-:S04]  /*0d80*/  ULEA UR4, UR6, UR4, 0x18 ;  /* 0x0000000406047291 */ /* 0x002fc8000f8ec0ff */
[----:B------:R-:W-:-:S04]  /*0d90*/  IMAD R36, R35, 0x280, R4 ;  /* 0x0000028023247824 */ /* 0x000fc800078e0204 */
[----:B------:R-:W-:Y:S01]  /*0da0*/  IMAD R36, R51, 0x140, R36 ;  /* 0x0000014033247824 */ /* 0x000fe200078e0224 */
[----:B------:R-:W-:Y:S02]  /*0db0*/  LEA R26, R4, UR4, 0x4 ;  /* 0x00000004041a7c11 */ /* 0x000fe4000f8e20ff */
[----:B------:R-:W-:Y:S02]  /*0dc0*/  IADD3 R34, PT, PT, R31, UR4, R28 ;  /* 0x000000041f227c10 */ /* 0x000fe4000fffe01c */
[C---:B------:R-:W-:Y:S01]  /*0dd0*/  IADD3 R33, PT, PT, R26.reuse, R29, RZ ;  /* 0x0000001d1a217210 */ /* 0x040fe20007ffe0ff */
[----:B------:R-:W-:Y:S01]  /*0de0*/  IMAD.IADD R32, R26, 0x1, R27 ;  /* 0x000000011a207824 */ /* 0x000fe200078e021b */
[----:B------:R-:W0:Y:S01]  /*0df0*/  LDC.64 R30, c[0x0][0x3d0] ;  /* 0x0000f400ff1e7b82 */ /* 0x000e220000000a00 */
[----:B------:R-:W-:-:S03]  /*0e00*/  SHF.L.U32 R35, R36, 0x1, RZ ;  /* 0x0000000124237819 */ /* 0x000fc600000006ff */
[----:B------:R-:W-:Y:S04]  /*0e10*/  STS.64 [R32], R24 ;  /* 0x0000001820007388 */ /* 0x000fe80000000a00 */
[----:B------:R-:W-:Y:S01]  /*0e20*/  STS.64 [R33], R22 ;  /* 0x0000001621007388 */ /* 0x000fe20000000a00 */
[----:B------:R-:W-:Y:S01]  /*0e30*/  BAR.SYNC.DEFER_BLOCKING 0x0 ;  /* 0x0000000000007b1d */ /* 0x000fe20000010000 */
[----:B0-----:R-:W-:-:S05]  /*0e40*/  IMAD.WIDE.U32 R30, R35, 0x4, R30 ;  /* 0x00000004231e7825 */ /* 0x001fca00078e001e */
[----:B------:R-:W0:Y:S04]  /*0e50*/  LDS.64 R26, [R34] ;  /* 0x00000000221a7984 */ /* 0x000e280000000a00 */
[----:B------:R-:W1:Y:S01]  /*0e60*/  LDS.64 R28, [R34+0xa00] ;  /* 0x000a0000221c7984 */ /* 0x000e620000000a00 */
[----:B0-----:R-:W-:Y:S01]  /*0e70*/  FADD.FTZ R33, RZ, R26 ;  /* 0x0000001aff217221 */ /* 0x001fe20000010000 */
[----:B------:R-:W-:-:S03]  /*0e80*/  FADD.FTZ R26, RZ, R27 ;  /* 0x0000001bff1a7221 */ /* 0x000fc60000010000 */
[----:B-1----:R-:W-:Y:S01]  /*0e90*/  FADD.FTZ R28, R33, R28 ;  /* 0x0000001c211c7221 */ /* 0x002fe20000010000 */
[----:B------:R-:W-:-:S05]  /*0ea0*/  FADD.FTZ R29, R26, R29 ;  /* 0x0000001d1a1d7221 */ /* 0x000fca0000010000 */
[----:B------:R1:W-:Y:S02]  /*0eb0*/  STG.E.64 desc[UR10][R30.64+0x8000], R28 ;  /* 0x0080001c1e007986 */ /* 0x0003e4000c101b0a */
.L_x_82:
[----:B------:R-:W-:Y:S04]  /*0ec0*/  BSSY.RECONVERGENT B0, `(.L_x_83) ;  /* 0x0000073000007945 */ /* 0x000fe80003800200 */
[----:B------:R-:W-:Y:S05]  /*0ed0*/  @P2 BRA `(.L_x_84) ;  /* 0x0000000400c42947 */ /* 0x000fea0003800000 */
[----:B------:R-:W2:Y:S01]  /*0ee0*/  S2R R41, SR_CgaCtaId ;  /* 0x0000000000297919 */ /* 0x000ea20000008800 */
[----:B0-----:R-:W-:Y:S01]  /*0ef0*/  SHF.R.U32.HI R26, RZ, 0x1, R4 ;  /* 0x00000001ff1a7819 */ /* 0x001fe20000011604 */
[C---:B------:R-:W-:Y:S01]  /*0f00*/  IMAD R27, R51.reuse, 0x140, RZ ;  /* 0x00000140331b7824 */ /* 0x040fe200078e02ff */
[----:B-1----:R-:W-:Y:S01]  /*0f10*/  MOV R28, 0x400 ;  /* 0x00000400001c7802 */ /* 0x002fe20000000f00 */
[----:B------:R-:W-:Y:S01]  /*0f20*/  LDS.64 R32, [R5] ;  /* 0x0000000005207984 */ /* 0x000fe20000000a00 */
[----:B------:R-:W-:Y:S01]  /*0f30*/  SHF.L.U32 R40, R4, 0x3, RZ ;  /* 0x0000000304287819 */ /* 0x000fe200000006ff */
[----:B------:R-:W-:Y:S01]  /*0f40*/  IMAD R26, R51, 0x8, R26 ;  /* 0x00000008331a7824 */ /* 0x000fe200078e021a */
[----:B------:R-:W-:Y:S02]  /*0f50*/  IADD3 R28, PT, PT, R28, 0x1400, RZ ;  /* 0x000014001c1c7810 */ /* 0x000fe40007ffe0ff */
[----:B------:R-:W-:Y:S01]  /*0f60*/  LOP3.LUT R40, R40, 0x8, RZ, 0xc0, !PT ;  /* 0x0000000828287812 */ /* 0x000fe200078ec0ff */
[----:B------:R-:W-:-:S04]  /*0f70*/  IMAD R50, R26, 0x28, -R27 ;  /* 0x000000281a327824 */ /* 0x000fc800078e0a1b */
[C---:B------:R-:W-:Y:S01]  /*0f80*/  VIADD R36, R50.reuse, 0x10 ;  /* 0x0000001032247836 */ /* 0x040fe20000000000 */
[----:B------:R-:W-:Y:S02]  /*0f90*/  SHF.R.U32.HI R26, RZ, 0x1, R50 ;  /* 0x00000001ff1a7819 */ /* 0x000fe40000011632 */
[C---:B------:R-:W-:Y:S02]  /*0fa0*/  IADD3 R60, PT, PT, R50.reuse, 0x20, RZ ;  /* 0x00000020323c7810 */ /* 0x040fe40007ffe0ff */
[----:B------:R-:W-:Y:S02]  /*0fb0*/  SHF.R.U32.HI R36, RZ, 0x1, R36 ;  /* 0x00000001ff247819 */ /* 0x000fe40000011624 */
[----:B------:R-:W-:Y:S02]  /*0fc0*/  SHF.R.U32.HI R60, RZ, 0x1, R60 ;  /* 0x00000001ff3c7819 */ /* 0x000fe4000001163c */
[----:B--2---:R-:W-:Y:S02]  /*0fd0*/  LEA R41, R41, R28, 0x18 ;  /* 0x0000001c29297211 */ /* 0x004fe400078ec0ff */
[----:B------:R-:W-:-:S03]  /*0fe0*/  LOP3.LUT R28, R50, 0x4, RZ, 0xfc, !PT ;  /* 0x00000004321c7812 */ /* 0x000fc600078efcff */
[--C-:B------:R-:W-:Y:S01]  /*0ff0*/  IMAD R27, R26, 0x18, R41.reuse ;  /* 0x000000181a1b7824 */ /* 0x100fe200078e0229 */
[----:B------:R-:W-:Y:S01]  /*1000*/  SHF.R.U32.HI R28, RZ, 0x1, R28 ;  /* 0x00000001ff1c7819 */ /* 0x000fe2000001161c */
[----:B------:R-:W-:Y:S01]  /*1010*/  IMAD R37, R36, 0x18, R41 ;  /* 0x0000001824257824 */ /* 0x000fe200078e0229 */
[----:B------:R-:W-:Y:S01]  /*1020*/  LOP3.LUT R26, R50, 0x6, RZ, 0xfc, !PT ;  /* 0x00000006321a7812 */ /* 0x000fe200078efcff */
[----:B------:R-:W-:Y:S02]  /*1030*/  IMAD.IADD R30, R40, 0x1, R27 ;  /* 0x00000001281e7824 */ /* 0x000fe400078e021b */
[--C-:B------:R-:W-:Y:S01]  /*1040*/  IMAD R27, R28, 0x18, R41.reuse ;  /* 0x000000181c1b7824 */ /* 0x100fe200078e0229 */
[----:B------:R-:W-:Y:S01]  /*1050*/  SHF.R.U32.HI R26, RZ, 0x1, R26 ;  /* 0x00000001ff1a7819 */ /* 0x000fe2000001161a */
[--C-:B------:R-:W-:Y:S01]  /*1060*/  IMAD R61, R60, 0x18, R41.reuse ;  /* 0x000000183c3d7824 */ /* 0x100fe200078e0229 */
[C---:B------:R-:W-:Y:S01]  /*1070*/  IADD3 R38, PT, PT, R40.reuse, R37, RZ ;  /* 0x0000002528267210 */ /* 0x040fe20007ffe0ff */
[----:B------:R-:W0:Y:S01]  /*1080*/  LDS.64 R30, [R30] ;  /* 0x000000001e1e7984 */ /* 0x000e220000000a00 */
[----:B------:R-:W-:Y:S01]  /*1090*/  IADD3 R28, PT, PT, R40, R27, RZ ;  /* 0x0000001b281c7210 */ /* 0x000fe20007ffe0ff */
[----:B------:R-:W-:-:S02]  /*10a0*/  IMAD R27, R26, 0x18, R41 ;  /* 0x000000181a1b7824 */ /* 0x000fc400078e0229 */
[----:B------:R-:W-:Y:S03]  /*10b0*/  LDS.64 R36, [R9] ;  /* 0x0000000009247984 */ /* 0x000fe60000000a00 */
[----:B------:R-:W-:Y:S01]  /*10c0*/  IADD3 R27, PT, PT, R40, R27, RZ ;  /* 0x0000001b281b7210 */ /* 0x000fe20007ffe0ff */
[----:B------:R-:W1:Y:S05]  /*10d0*/  LDS.64 R28, [R28] ;  /* 0x000000001c1c7984 */ /* 0x000e6a0000000a00 */
[----:B------:R-:W2:Y:S01]  /*10e0*/  LDS.64 R26, [R27] ;  /* 0x000000001b1a7984 */ /* 0x000ea20000000a00 */
[----:B0-----:R-:W-:Y:S01]  /*10f0*/  FADD.FTZ R35, RZ, R30 ;  /* 0x0000001eff237221 */ /* 0x001fe20000010000 */
[----:B------:R-:W-:-:S02]  /*1100*/  FADD.FTZ R34, RZ, R31 ;  /* 0x0000001fff227221 */ /* 0x000fc40000010000 */
[----:B------:R-:W0:Y:S01]  /*1110*/  LDS.64 R30, [R6] ;  /* 0x00000000061e7984 */ /* 0x000e220000000a00 */
[----:B------:R-:W-:Y:S01]  /*1120*/  FADD.FTZ R35, R35, R32 ;  /* 0x0000002023237221 */ /* 0x000fe20000010000 */
[----:B------:R-:W-:Y:S02]  /*1130*/  FADD.FTZ R58, R34, R33 ;  /* 0x00000021223a7221 */ /* 0x000fe40000010000 */
[----:B------:R-:W3:Y:S01]  /*1140*/  LDS.64 R32, [R7] ;  /* 0x0000000007207984 */ /* 0x000ee20000000a00 */
[----:B-1----:R-:W-:Y:S01]  /*1150*/  FADD.FTZ R39, R35, R28 ;  /* 0x0000001c23277221 */ /* 0x002fe20000010000 */
[----:B------:R-:W-:Y:S02]  /*1160*/  FADD.FTZ R58, R58, R29 ;  /* 0x0000001d3a3a7221 */ /* 0x000fe40000010000 */
[----:B------:R-:W1:Y:S01]  /*1170*/  LDS.64 R34, [R8] ;  /* 0x0000000008227984 */ /* 0x000e620000000a00 */
[----:B--2---:R-:W-:Y:S01]  /*1180*/  FADD.FTZ R59, R39, R26 ;  /* 0x0000001a273b7221 */ /* 0x004fe20000010000 */
[----:B------:R-:W-:-:S02]  /*1190*/  FADD.FTZ R58, R58, R27 ;  /* 0x0000001b3a3a7221 */ /* 0x000fc40000010000 */
[----:B------:R-:W2:Y:S01]  /*11a0*/  LDS.64 R38, [R38] ;  /* 0x0000000026267984 */ /* 0x000ea20000000a00 */
[----:B------:R-:W-:-:S03]  /*11b0*/  VIADD R26, R50, 0x22 ;  /* 0x00000022321a7836 */ /* 0x000fc60000000000 */
[----:B------:R-:W4:Y:S01]  /*11c0*/  LDS.64 R28, [R10] ;  /* 0x000000000a1c7984 */ /* 0x000f220000000a00 */
[----:B0-----:R-:W-:Y:S01]  /*11d0*/  FADD.FTZ R59, R59, R30 ;  /* 0x0000001e3b3b7221 */ /* 0x001fe20000010000 */
[----:B------:R-:W-:Y:S02]  /*11e0*/  FADD.FTZ R58, R58, R31 ;  /* 0x0000001f3a3a7221 */ /* 0x000fe40000010000 */
[----:B------:R-:W0:Y:S01]  /*11f0*/  LDS.64 R30, [R11] ;  /* 0x000000000b1e7984 */ /* 0x000e220000000a00 */
[----:B---3--:R-:W-:Y:S01]  /*1200*/  FADD.FTZ R59, R59, R32 ;  /* 0x000000203b3b7221 */ /* 0x008fe20000010000 */
[----:B------:R-:W-:Y:S01]  /*1210*/  FADD.FTZ R58, R58, R33 ;  /* 0x000000213a3a7221 */ /* 0x000fe20000010000 */
[----:B------:R-:W-:Y:S02]  /*1220*/  IADD3 R32, PT, PT, R50, 0x1e, RZ ;  /* 0x0000001e32207810 */ /* 0x000fe40007ffe0ff */
[----:B-1----:R-:W-:Y:S01]  /*1230*/  FADD.FTZ R59, R59, R34 ;  /* 0x000000223b3b7221 */ /* 0x002fe20000010000 */
[----:B------:R-:W-:Y:S01]  /*1240*/  FADD.FTZ R58, R58, R35 ;  /* 0x000000233a3a7221 */ /* 0x000fe20000010000 */
[----:B------:R-:W-:Y:S01]  /*1250*/  SHF.R.U32.HI R32, RZ, 0x1, R32 ;  /* 0x00000001ff207819 */ /* 0x000fe20000011620 */
[----:B------:R-:W1:Y:S01]  /*1260*/  LDS.64 R34, [R12] ;  /* 0x000000000c227984 */ /* 0x000e620000000a00 */
[----:B------:R-:W-:Y:S01]  /*1270*/  FADD.FTZ R59, R59, R36 ;  /* 0x000000243b3b7221 */ /* 0x000fe20000010000 */
[----:B------:R-:W-:Y:S01]  /*1280*/  IADD3 R36, PT, PT, R50, 0x26, RZ ;  /* 0x0000002632247810 */ /* 0x000fe20007ffe0ff */
[----:B------:R-:W-:Y:S01]  /*1290*/  FADD.FTZ R58, R58, R37 ;  /* 0x000000253a3a7221 */ /* 0x000fe20000010000 */
[----:B------:R-:W-:-:S02]  /*12a0*/  IMAD R32, R32, 0x18, R41 ;  /* 0x0000001820207824 */ /* 0x000fc400078e0229 */
[----:B--2---:R-:W-:Y:S01]  /*12b0*/  FADD.FTZ R33, R59, R38 ;  /* 0x000000263b217221 */ /* 0x004fe20000010000 */
[C---:B------:R-:W-:Y:S01]  /*12c0*/  VIADD R59, R50.reuse, 0x1c ;  /* 0x0000001c323b7836 */ /* 0x040fe20000000000 */
[----:B------:R-:W-:Y:S01]  /*12d0*/  IADD3 R38, PT, PT, R50, 0x24, RZ ;  /* 0x0000002432267810 */ /* 0x000fe20007ffe0ff */
[----:B------:R-:W-:Y:S01]  /*12e0*/  FADD.FTZ R58, R58, R39 ;  /* 0x000000273a3a7221 */ /* 0x000fe20000010000 */
[----:B----4-:R-:W-:Y:S01]  /*12f0*/  FADD.FTZ R33, R33, R28 ;  /* 0x0000001c21217221 */ /* 0x010fe20000010000 */
[----:B------:R-:W-:Y:S02]  /*1300*/  IADD3 R28, PT, PT, R50, 0x1a, RZ ;  /* 0x0000001a321c7810 */ /* 0x000fe40007ffe0ff */
[----:B------:R-:W-:Y:S01]  /*1310*/  SHF.R.U32.HI R50, RZ, 0x1, R26 ;  /* 0x00000001ff327819 */ /* 0x000fe2000001161a */
[----:B------:R-:W-:Y:S01]  /*1320*/  FADD.FTZ R58, R58, R29 ;  /* 0x0000001d3a3a7221 */ /* 0x000fe20000010000 */
[----:B------:R-:W2:Y:S01]  /*1330*/  LDS.64 R26, [R13] ;  /* 0x000000000d1a7984 */ /* 0x000ea20000000a00 */
[----:B------:R-:W-:-:S02]  /*1340*/  SHF.R.U32.HI R28, RZ, 0x1, R28 ;  /* 0x00000001ff1c7819 */ /* 0x000fc4000001161c */
[----:B------:R-:W-:Y:S01]  /*1350*/  SHF.R.U32.HI R59, RZ, 0x1, R59 ;  /* 0x00000001ff3b7819 */ /* 0x000fe2000001163b */
[--C-:B------:R-:W-:Y:S01]  /*1360*/  IMAD R39, R50, 0x18, R41.reuse ;  /* 0x0000001832277824 */ /* 0x100fe200078e0229 */
[----:B------:R-:W-:Y:S01]  /*1370*/  SHF.R.U32.HI R38, RZ, 0x1, R38 ;  /* 0x00000001ff267819 */ /* 0x000fe20000011626 */
[--C-:B------:R-:W-:Y:S01]  /*1380*/  IMAD R28, R28, 0x18, R41.reuse ;  /* 0x000000181c1c7824 */ /* 0x100fe200078e0229 */
[----:B------:R-:W-:Y:S01]  /*1390*/  SHF.R.U32.HI R36, RZ, 0x1, R36 ;  /* 0x00000001ff247819 */ /* 0x000fe20000011624 */
[--C-:B------:R-:W-:Y:S01]  /*13a0*/  IMAD R59, R59, 0x18, R41.reuse ;  /* 0x000000183b3b7824 */ /* 0x100fe200078e0229 */
[C---:B------:R-:W-:Y:S01]  /*13b0*/  IADD3 R32, PT, PT, R40.reuse, R32, RZ ;  /* 0x0000002028207210 */ /* 0x040fe20007ffe0ff */
[----:B------:R-:W-:Y:S02]  /*13c0*/  IMAD.IADD R28, R40, 0x1, R28 ;  /* 0x00000001281c7824 */ /* 0x000fe400078e021c */
[--C-:B------:R-:W-:Y:S01]  /*13d0*/  IMAD R37, R38, 0x18, R41.reuse ;  /* 0x0000001826257824 */ /* 0x100fe200078e0229 */
[----:B------:R-:W-:Y:S01]  /*13e0*/  IADD3 R59, PT, PT, R40, R59, RZ ;  /* 0x0000003b283b7210 */ /* 0x000fe20007ffe0ff */
[----:B------:R-:W-:Y:S01]  /*13f0*/  IMAD R41, R36, 0x18, R41 ;  /* 0x0000001824297824 */ /* 0x000fe200078e0229 */
[C---:B------:R-:W-:Y:S01]  /*1400*/  IADD3 R36, PT, PT, R40.reuse, R39, RZ ;  /* 0x0000002728247210 */ /* 0x040fe20007ffe0ff */
[----:B------:R-:W3:Y:S01]  /*1410*/  LDS.64 R28, [R28] ;  /* 0x000000001c1c7984 */ /* 0x000ee20000000a00 */
[----:B------:R-:W-:-:S02]  /*1420*/  IMAD.IADD R50, R40, 0x1, R61 ;  /* 0x0000000128327824 */ /* 0x000fc400078e023d */
[----:B0-----:R-:W-:Y:S01]  /*1430*/  FADD.FTZ R33, R33, R30 ;  /* 0x0000001e21217221 */ /* 0x001fe20000010000 */
[----:B------:R-:W-:Y:S01]  /*1440*/  FADD.FTZ R58, R58, R31 ;  /* 0x0000001f3a3a7221 */ /* 0x000fe20000010000 */
[C---:B------:R-:W-:Y:S01]  /*1450*/  IADD3 R38, PT, PT, R40.reuse, R37, RZ ;  /* 0x0000002528267210 */ /* 0x040fe20007ffe0ff */
[----:B------:R-:W0:Y:S01]  /*1460*/  LDS.64 R30, [R59] ;  /* 0x000000003b1e7984 */ /* 0x000e220000000a00 */
[----:B------:R-:W-:-:S03]  /*1470*/  IMAD.IADD R40, R40, 0x1, R41 ;  /* 0x0000000128287824 */ /* 0x000fc600078e0229 */
[----:B------:R-:W-:Y:S01]  /*1480*/  LDS.64 R36, [R36] ;  /* 0x0000000024247984 */ /* 0x000fe20000000a00 */
[----:B-1----:R-:W-:Y:S01]  /*1490*/  FADD.FTZ R39, R33, R34 ;  /* 0x0000002221277221 */ /* 0x002fe20000010000 */
[----:B------:R-:W-:Y:S02]  /*14a0*/  FADD.FTZ R58, R58, R35 ;  /* 0x000000233a3a7221 */ /* 0x000fe40000010000 */
[----:B------:R-:W1:Y:S04]  /*14b0*/  LDS.64 R32, [R32] ;  /* 0x0000000020207984 */ /* 0x000e680000000a00 */
[----:B------:R-:W4:Y:S04]  /*14c0*/  LDS.64 R34, [R50] ;  /* 0x0000000032227984 */ /* 0x000f280000000a00 */
[----:B------:R-:W-:Y:S01]  /*14d0*/  LDS.64 R40, [R40] ;  /* 0x0000000028287984 */ /* 0x000fe20000000a00 */
[----:B--2---:R-:W-:Y:S01]  /*14e0*/  FADD.FTZ R61, R39, R26 ;  /* 0x0000001a273d7221 */ /* 0x004fe20000010000 */
[----:B------:R-:W-:-:S02]  /*14f0*/  FADD.FTZ R58, R58, R27 ;  /* 0x0000001b3a3a7221 */ /* 0x000fc40000010000 */
[----:B------:R-:W2:Y:S01]  /*1500*/  LDS.64 R38, [R38] ;  /* 0x0000000026267984 */ /* 0x000ea20000000a00 */
[----:B---3--:R-:W-:Y:S01]  /*1510*/  FADD.FTZ R61, R61, R28 ;  /* 0x0000001c3d3d7221 */ /* 0x008fe20000010000 */
[----:B------:R-:W-:-:S03]  /*1520*/  FADD.FTZ R58, R58, R29 ;  /* 0x0000001d3a3a7221 */ /* 0x000fc60000010000 */
[----:B0-----:R-:W-:Y:S01]  /*1530*/  FADD.FTZ R61, R61, R30 ;  /* 0x0000001e3d3d7221 */ /* 0x001fe20000010000 */
[----:B------:R-:W-:-:S03]  /*1540*/  FADD.FTZ R58, R58, R31 ;  /* 0x0000001f3a3a7221 */ /* 0x000fc60000010000 */
[----:B-1----:R-:W-:Y:S01]  /*1550*/  FADD.FTZ R61, R61, R32 ;  /* 0x000000203d3d7221 */ /* 0x002fe20000010000 */
[----:B------:R-:W-:-:S03]  /*1560*/  FADD.FTZ R58, R58, R33 ;  /* 0x000000213a3a7221 */ /* 0x000fc60000010000 */
[----:B----4-:R-:W-:Y:S01]  /*1570*/  FADD.FTZ R61, R61, R34 ;  /* 0x000000223d3d7221 */ /* 0x010fe20000010000 */
[----:B------:R-:W-:-:S03]  /*1580*/  FADD.FTZ R58, R58, R35 ;  /* 0x000000233a3a7221 */ /* 0x000fc60000010000 */
[----:B------:R-:W-:Y:S01]  /*1590*/  FADD.FTZ R61, R61, R36 ;  /* 0x000000243d3d7221 */ /* 0x000fe20000010000 */
[----:B------:R-:W-:-:S03]  /*15a0*/  FADD.FTZ R58, R58, R37 ;  /* 0x000000253a3a7221 */ /* 0x000fc60000010000 */
[----:B--2---:R-:W-:Y:S01]  /*15b0*/  FADD.FTZ R61, R61, R38 ;  /* 0x000000263d3d7221 */ /* 0x004fe20000010000 */
[----:B------:R-:W-:-:S03]  /*15c0*/  FADD.FTZ R58, R58, R39 ;  /* 0x000000273a3a7221 */ /* 0x000fc60000010000 */
[----:B------:R-:W-:Y:S01]  /*15d0*/  FADD.FTZ R40, R61, R40 ;  /* 0x000000283d287221 */ /* 0x000fe20000010000 */
[----:B------:R-:W-:-:S07]  /*15e0*/  FADD.FTZ R41, R58, R41 ;  /* 0x000000293a297221 */ /* 0x000fce0000010000 */
.L_x_84:
[----:B------:R-:W-:Y:S05]  /*15f0*/  BSYNC.RECONVERGENT B0 ;  /* 0x0000000000007941 */ /* 0x000fea0003800200 */
.L_x_83:
[----:B0-----:R-:W0:Y:S01]  /*1600*/  SHFL.BFLY PT, R27, R40, 0x1, 0x1f ;  /* 0x0c201f00281b7f89 */ /* 0x001e2200000e0000 */
[----:B------:R-:W-:Y:S02]  /*1610*/  @!P1 SHF.L.U32 R26, R2, 0x1, RZ ;  /* 0x00000001021a9819 */ /* 0x000fe400000006ff */
[----:B------:R-:W-:Y:S01]  /*1620*/  ISETP.GE.U32.AND P0, PT, R14, UR9, PT ;  /* 0x000000090e007c0c */ /* 0x000fe2000bf06070 */
[----:B-1----:R-:W1:Y:S01]  /*1630*/  SHFL.BFLY PT, R28, R41, 0x1, 0x1f ;  /* 0x0c201f00291c7f89 */ /* 0x002e6200000e0000 */
[----:B------:R-:W-:Y:S01]  /*1640*/  @!P1 LOP3.LUT R29, R26, 0xfe, RZ, 0xc0, !PT ;  /* 0x000000fe1a1d9812 */ /* 0x000fe200078ec0ff */
[----:B------:R-:W-:Y:S01]  /*1650*/  @!P1 IMAD R26, R15, UR7, R0 ;  /* 0x000000070f1a9c24 */ /* 0x000fe2000f8e0200 */
[----:B------:R-:W-:Y:S02]  /*1660*/  ISETP.GE.AND.EX P0, PT, R17, UR5, PT, P0 ;  /* 0x0000000511007c0c */ /* 0x000fe4000bf06300 */
[----:B------:R-:W-:-:S05]  /*1670*/  @!P1 LEA R29, R4, R29, 0x7 ;  /* 0x0000001d041d9211 */ /* 0x000fca00078e38ff */
[----:B------:R-:W-:-:S04]  /*1680*/  @!P1 IMAD R29, R26, 0x800, R29 ;  /* 0x000008001a1d9824 */ /* 0x000fc800078e021d */
[----:B------:R-:W-:-:S04]  /*1690*/  @!P1 IMAD.WIDE.U32 R56, R29, 0x4, R56 ;  /* 0x000000041d389825 */ /* 0x000fc800078e0038 */
[----:B0-----:R-:W-:Y:S01]  /*16a0*/  FADD.FTZ R26, R27, R40 ;  /* 0x000000281b1a7221 */ /* 0x001fe20000010000 */
[----:B-1----:R-:W-:-:S05]  /*16b0*/  FADD.FTZ R27, R28, R41 ;  /* 0x000000291c1b7221 */ /* 0x002fca0000010000 */
[----:B------:R0:W-:Y:S01]  /*16c0*/  @!P1 STG.E.64 desc[UR10][R56.64], R26 ;  /* 0x0000001a38009986 */ /* 0x0001e2000c101b0a */
[----:B------:R-:W-:Y:S05]  /*16d0*/  @!P0 BRA `(.L_x_85) ;  /* 0x0000000000508947 */ /* 0x000fea0003800000 */
[----:B------:R-:W-:Y:S01]  /*16e0*/  BAR.SYNC.DEFER_BLOCKING 0x0 ;  /* 0x0000000000007b1d */ /* 0x000fe20000010000 */
[----:B------:R-:W-:-:S13]  /*16f0*/  ISETP.NE.AND P1, PT, R4, RZ, PT ;  /* 0x000000ff0400720c */ /* 0x000fda0003f25270 */
[----:B------:R-:W-:Y:S05]  /*1700*/  @P1 BRA `(.L_x_86) ;  /* 0x0000000000381947 */ /* 0x000fea0003800000 */
[----:B0-----:R-:W-:Y:S02]  /*1710*/  SHF.R.U32.HI R27, RZ, 0x1, R0 ;  /* 0x00000001ff1b7819 */ /* 0x001fe40000011600 */
[----:B------:R-:W-:Y:S02]  /*1720*/  MOV R26, 0x7fffff81 ;  /* 0x7fffff81001a7802 */ /* 0x000fe40000000f00 */
[----:B------:R-:W-:-:S04]  /*1730*/  LOP3.LUT P1, RZ, R27, R2, RZ, 0xfc, !PT ;  /* 0x000000021bff7212 */ /* 0x000fc8000782fcff */
[----:B------:R-:W-:Y:S01]  /*1740*/  SEL R27, R26, 0x1, !P1 ;  /* 0x000000011a1b7807 */ /* 0x000fe20004800000 */
[----:B------:R-:W-:Y:S06]  /*1750*/  MEMBAR.ALL.GPU ;  /* 0x0000000000007992 */ /* 0x000fec000000a000 */
[----:B------:R-:W-:-:S00]  /*1760*/  ERRBAR ;  /* 0x00000000000079ab */ /* 0x000fc00000000000 */
[----:B------:R-:W-:Y:S06]  /*1770*/  CGAERRBAR ;  /* 0x00000000000075ab */ /* 0x000fec0000000000 */
[----:B------:R0:W5:Y:S02]  /*1780*/  ATOM.E.ADD.STRONG.GPU PT, R26, desc[UR10][R54.64+0x8], R27 ;  /* 0x8000081b361a798a */ /* 0x00016400081ef10a */
.L_x_87:
[----:B0-----:R-:W2:Y:S04]  /*1790*/  LD.E.STRONG.GPU R27, desc[UR10][R54.64+0x8] ;  /* 0x0000080a361b7980 */ /* 0x001ea8000c10f900 */
[----:B--2---:R-:W-:Y:S01]  /*17a0*/  CCTL.IVALL ;  /* 0x00000000ff00798f */ /* 0x004fe20002000000 */
[----:B------:R-:W-:Y:S05]  /*17b0*/  YIELD ;  /* 0x0000000000007946 */ /* 0x000fea0003800000 */
[----:B-----5:R-:W-:-:S04]  /*17c0*/  LOP3.LUT R27, R27, R26, RZ, 0x3c, !PT ;  /* 0x0000001a1b1b7212 */ /* 0x020fc800078e3cff */
[----:B------:R-:W-:-:S13]  /*17d0*/  ISETP.GT.AND P1, PT, R27, -0x1, PT ;  /* 0xffffffff1b00780c */ /* 0x000fda0003f24270 */
[----:B------:R-:W-:Y:S05]  /*17e0*/  @P1 BRA `(.L_x_87) ;  /* 0xfffffffc00e81947 */ /* 0x000fea000383ffff */
.L_x_86:
[----:B------:R-:W-:Y:S05]  /*17f0*/  WARPSYNC.ALL ;  /* 0x0000000000007948 */ /* 0x000fea0003800000 */
[----:B------:R-:W-:Y:S06]  /*1800*/  BAR.SYNC.DEFER_BLOCKING 0x0 ;  /* 0x0000000000007b1d */ /* 0x000fec0000010000 */
[----:B------:R-:W-:Y:S05]  /*1810*/  BRA `(.L_x_88) ;  /* 0x0000000000487947 */ /* 0x000fea0003800000 */
.L_x_85:
[----:B------:R-:W-:Y:S01]  /*1820*/  BAR.SYNC.DEFER_BLOCKING 0x0 ;  /* 0x0000000000007b1d */ /* 0x000fe20000010000 */
[----:B------:R-:W-:-:S13]  /*1830*/  ISETP.NE.AND P1, PT, R4, RZ, PT ;  /* 0x000000ff0400720c */ /* 0x000fda0003f25270 */
[----:B------:R-:W-:Y:S05]  /*1840*/  @P1 BRA `(.L_x_89) ;  /* 0x0000000000341947 */ /* 0x000fea0003800000 */
[----:B------:R-:W-:Y:S02]  /*1850*/  ISETP.NE.AND P1, PT, R2, RZ, PT ;  /* 0x000000ff0200720c */ /* 0x000fe40003f25270 */
[----:B0-----:R-:W-:-:S04]  /*1860*/  MOV R27, 0x7fffff81 ;  /* 0x7fffff81001b7802 */ /* 0x001fc80000000f00 */
[----:B------:R-:W-:Y:S01]  /*1870*/  SEL R27, R27, 0x1, !P1 ;  /* 0x000000011b1b7807 */ /* 0x000fe20004800000 */
[----:B------:R-:W-:Y:S06]  /*1880*/  MEMBAR.ALL.GPU ;  /* 0x0000000000007992 */ /* 0x000fec000000a000 */
[----:B------:R-:W-:-:S00]  /*1890*/  ERRBAR ;  /* 0x00000000000079ab */ /* 0x000fc00000000000 */
[----:B------:R-:W-:Y:S06]  /*18a0*/  CGAERRBAR ;  /* 0x00000000000075ab */ /* 0x000fec0000000000 */
[----:B------:R0:W5:Y:S02]  /*18b0*/  ATOM.E.ADD.STRONG.GPU PT, R27, desc[UR10][R52.64], R27 ;  /* 0x8000001b341b798a */ /* 0x00016400081ef10a */
.L_x_90:
[----:B------:R-:W2:Y:S04]  /*18c0*/  LD.E.STRONG.GPU R26, desc[UR10][R52.64] ;  /* 0x0000000a341a7980 */ /* 0x000ea8000c10f900 */
[----:B--2---:R-:W-:Y:S01]  /*18d0*/  CCTL.IVALL ;  /* 0x00000000ff00798f */ /* 0x004fe20002000000 */
[----:B------:R-:W-:Y:S05]  /*18e0*/  YIELD ;  /* 0x0000000000007946 */ /* 0x000fea0003800000 */
[----:B-----5:R-:W-:-:S04]  /*18f0*/  LOP3.LUT R26, R26, R27, RZ, 0x3c, !PT ;  /* 0x0000001b1a1a7212 */ /* 0x020fc800078e3cff */
[----:B------:R-:W-:-:S13]  /*1900*/  ISETP.GT.AND P1, PT, R26, -0x1, PT ;  /* 0xffffffff1a00780c */ /* 0x000fda0003f24270 */
[----:B------:R-:W-:Y:S05]  /*1910*/  @P1 BRA `(.L_x_90) ;  /* 0xfffffffc00e81947 */ /* 0x000fea000383ffff */
.L_x_89:
[----:B------:R-:W-:Y:S05]  /*1920*/  WARPSYNC.ALL ;  /* 0x0000000000007948 */ /* 0x000fea0003800000 */
[----:B------:R-:W-:Y:S06]  /*1930*/  BAR.SYNC.DEFER_BLOCKING 0x0 ;  /* 0x0000000000007b1d */ /* 0x000fec0000010000 */
.L_x_88:
[----:B------:R-:W-:Y:S01]  /*1940*/  ISETP.GT.U32.AND P1, PT, R4, 0xff, PT ;  /* 0x000000ff0400780c */ /* 0x000fe20003f24070 */
[----:B------:R-:W-:Y:S01]  /*1950*/  BSSY.RECONVERGENT B0, `(.L_x_91) ;  /* 0x000001e000007945 */ /* 0x000fe20003800200 */
[----:B0-----:R-:W-:-:S11]  /*1960*/  CS2R R26, SRZ ;  /* 0x00000000001a7805 */ /* 0x001fd6000001ff00 */
[----:B------:R-:W-:Y:S05]  /*1970*/  @P1 BRA `(.L_x_92) ;  /* 0x00000000006c1947 */ /* 0x000fea0003800000 */
[----:B------:R-:W0:Y:S01]  /*1980*/  LDC.64 R32, c[0x0][0x3d0] ;  /* 0x0000f400ff207b82 */ /* 0x000e220000000a00 */
[C---:B------:R-:W-:Y:S01]  /*1990*/  IMAD.SHL.U32 R26, R4.reuse, 0x4, RZ ;  /* 0x00000004041a7824 */ /* 0x040fe200078e00ff */
[----:B------:R-:W-:Y:S01]  /*19a0*/  LOP3.LUT R27, R4, 0x1f, RZ, 0xc0, !PT ;  /* 0x0000001f041b7812 */ /* 0x000fe200078ec0ff */
[----:B------:R-:W-:-:S03]  /*19b0*/  IMAD R29, R15, UR7, R0 ;  /* 0x000000070f1d7c24 */ /* 0x000fc6000f8e0200 */
[----:B------:R-:W-:-:S04]  /*19c0*/  LOP3.LUT R26, R26, 0x380, RZ, 0xc0, !PT ;  /* 0x000003801a1a7812 */ /* 0x000fc800078ec0ff */
[----:B------:R-:W-:-:S04]  /*19d0*/  LEA R26, R29, R26, 0xa ;  /* 0x0000001a1d1a7211 */ /* 0x000fc800078e50ff */
[----:B------:R-:W-:-:S05]  /*19e0*/  IADD3 R26, PT, PT, R26, R27, RZ ;  /* 0x0000001b1a1a7210 */ /* 0x000fca0007ffe0ff */
[----:B------:R-:W-:-:S05]  /*19f0*/  IMAD.SHL.U32 R31, R26, 0x2, RZ ;  /* 0x000000021a1f7824 */ /* 0x000fca00078e00ff */
[C---:B------:R-:W-:Y:S01]  /*1a00*/  IADD3 R29, PT, PT, R31.reuse, 0x40, RZ ;  /* 0x000000401f1d7810 */ /* 0x040fe20007ffe0ff */
[C---:B0-----:R-:W-:Y:S01]  /*1a10*/  IMAD.WIDE.U32 R26, R31.reuse, 0x4, R32 ;  /* 0x000000041f1a7825 */ /* 0x041fe200078e0020 */
[----:B------:R-:W-:-:S03]  /*1a20*/  IADD3 R35, PT, PT, R31, 0x80, RZ ;  /* 0x000000801f237810 */ /* 0x000fc60007ffe0ff */
[--C-:B------:R-:W-:Y:S02]  /*1a30*/  IMAD.WIDE.U32 R28, R29, 0x4, R32.reuse ;  /* 0x000000041d1c7825 */ /* 0x100fe400078e0020 */
[----:B------:R-:W2:Y:S02]  /*1a40*/  LDG.E.64 R26, desc[UR10][R26.64] ;  /* 0x0000000a1a1a7981 */ /* 0x000ea4000c1e1b00 */
[----:B------:R-:W-:Y:S02]  /*1a50*/  VIADD R37, R31, 0xc0 ;  /* 0x000000c01f257836 */ /* 0x000fe40000000000 */
[--C-:B------:R-:W-:Y:S01]  /*1a60*/  IMAD.WIDE.U32 R30, R35, 0x4, R32.reuse ;  /* 0x00000004231e7825 */ /* 0x100fe200078e0020 */
[----:B------:R-:W3:Y:S03]  /*1a70*/  LDG.E.64 R28, desc[UR10][R28.64] ;  /* 0x0000000a1c1c7981 */ /* 0x000ee6000c1e1b00 */
[----:B------:R-:W-:-:S02]  /*1a80*/  IMAD.WIDE.U32 R32, R37, 0x4, R32 ;  /* 0x0000000425207825 */ /* 0x000fc400078e0020 */
[----:B------:R-:W4:Y:S04]  /*1a90*/  LDG.E.64 R30, desc[UR10][R30.64] ;  /* 0x0000000a1e1e7981 */ /* 0x000f28000c1e1b00 */
[----:B------:R-:W5:Y:S01]  /*1aa0*/  LDG.E.64 R32, desc[UR10][R32.64] ;  /* 0x0000000a20207981 */ /* 0x000f62000c1e1b00 */
[----:B--2---:R-:W-:Y:S01]  /*1ab0*/  FADD.FTZ R35, RZ, R26 ;  /* 0x0000001aff237221 */ /* 0x004fe20000010000 */
[----:B------:R-:W-:-:S03]  /*1ac0*/  FADD.FTZ R34, RZ, R27 ;  /* 0x0000001bff227221 */ /* 0x000fc60000010000 */
[----:B---3--:R-:W-:Y:S01]  /*1ad0*/  FADD.FTZ R35, R28, R35 ;  /* 0x000000231c237221 */ /* 0x008fe20000010000 */
[----:B------:R-:W-:-:S03]  /*1ae0*/  FADD.FTZ R34, R29, R34 ;  /* 0x000000221d227221 */ /* 0x000fc60000010000 */
[----:B----4-:R-:W-:Y:S01]  /*1af0*/  FADD.FTZ R35, R30, R35 ;  /* 0x000000231e237221 */ /* 0x010fe20000010000 */
[----:B------:R-:W-:-:S03]  /*1b00*/  FADD.FTZ R34, R31, R34 ;  /* 0x000000221f227221 */ /* 0x000fc60000010000 */
[----:B-----5:R-:W-:Y:S01]  /*1b10*/  FADD.FTZ R27, R32, R35 ;  /* 0x00000023201b7221 */ /* 0x020fe20000010000 */
[----:B------:R-:W-:-:S07]  /*1b20*/  FADD.FTZ R26, R33, R34 ;  /* 0x00000022211a7221 */ /* 0x000fce0000010000 */
.L_x_92:
[----:B------:R-:W-:Y:S05]  /*1b30*/  BSYNC.RECONVERGENT B0 ;  /* 0x0000000000007941 */ /* 0x000fea0003800200 */
.L_x_91:
[----:B------:R-:W0:Y:S01]  /*1b40*/  SHFL.BFLY PT, R28, R27, 0x10, 0x1f ;  /* 0x0e001f001b1c7f89 */ /* 0x000e2200000e0000 */
[----:B------:R-:W1:Y:S01]  /*1b50*/  S2UR UR6, SR_CgaCtaId ;  /* 0x00000000000679c3 */ /* 0x000e620000008800 */
[----:B------:R-:W-:Y:S01]  /*1b60*/  LOP3.LUT P1, RZ, R4, 0x31f, RZ, 0xc0, !PT ;  /* 0x0000031f04ff7812 */ /* 0x000fe2000782c0ff */
[----:B------:R-:W-:Y:S01]  /*1b70*/  UMOV UR4, 0x400 ;  /* 0x0000040000047882 */ /* 0x000fe20000000000 */
[----:B------:R-:W2:Y:S01]  /*1b80*/  SHFL.BFLY PT, R29, R26, 0x10, 0x1f ;  /* 0x0e001f001a1d7f89 */ /* 0x000ea200000e0000 */
[----:B------:R-:W-:Y:S01]  /*1b90*/  UIADD3 UR4, UPT, UPT, UR4, 0x2300, URZ ;  /* 0x0000230004047890 */ /* 0x000fe2000fffe0ff */
[----:B------:R-:W-:Y:S01]  /*1ba0*/  LOP3.LUT R15, R15, 0x1, RZ, 0x3c, !PT ;  /* 0x000000010f0f7812 */ /* 0x000fe200078e3cff */
[----:B------:R-:W3:Y:S01]  /*1bb0*/  LDCU.64 UR12, c[0x0][0x380] ;  /* 0x00007000ff0c77ac */ /* 0x000ee20008000a00 */
[----:B0-----:R-:W-:Y:S01]  /*1bc0*/  FADD.FTZ R28, R28, R27 ;  /* 0x0000001b1c1c7221 */ /* 0x001fe20000010000 */
[----:B-1----:R-:W-:Y:S01]  /*1bd0*/  ULEA UR4, UR6, UR4, 0x18 ;  /* 0x0000000406047291 */ /* 0x002fe2000f8ec0ff */
[----:B--2---:R-:W-:-:S03]  /*1be0*/  FADD.FTZ R29, R29, R26 ;  /* 0x0000001a1d1d7221 */ /* 0x004fc60000010000 */
        /* <DEDUP_REMOVED lines=8> */
[----:B------:R-:W0:Y:S01]  /*1c70*/  SHFL.BFLY PT, R27, R32, 0x2, 0x1f ;  /* 0x0c401f00201b7f89 */ /* 0x000e2200000e0000 */
[----:B------:R-:W-:-:S03]  /*1c80*/  @!P1 LEA.HI R30, R4, UR4, RZ, 0x1e ;  /* 0x00000004041e9c11 */ /* 0x000fc6000f8ff0ff */
[----:B------:R-:W1:Y:S01]  /*1c90*/  SHFL.BFLY PT, R26, R33, 0x2, 0x1f ;  /* 0x0c401f00211a7f89 */ /* 0x000e6200000e0000 */
[----:B0-----:R-:W-:Y:S01]  /*1ca0*/  FADD.FTZ R27, R32, R27 ;  /* 0x0000001b201b7221 */ /* 0x001fe20000010000 */
[----:B-1----:R-:W-:-:S04]  /*1cb0*/  FADD.FTZ R28, R33, R26 ;  /* 0x0000001a211c7221 */ /* 0x002fc80000010000 */
[----:B------:R-:W0:Y:S04]  /*1cc0*/  SHFL.BFLY PT, R26, R27, 0x1, 0x1f ;  /* 0x0c201f001b1a7f89 */ /* 0x000e2800000e0000 */
[----:B------:R-:W1:Y:S01]  /*1cd0*/  SHFL.BFLY PT, R29, R28, 0x1, 0x1f ;  /* 0x0c201f001c1d7f89 */ /* 0x000e6200000e0000 */
[----:B0-----:R-:W-:Y:S01]  /*1ce0*/  FADD.FTZ R26, R27, R26 ;  /* 0x0000001a1b1a7221 */ /* 0x001fe20000010000 */
[----:B-1----:R-:W-:-:S03]  /*1cf0*/  FADD.FTZ R31, R28, R29 ;  /* 0x0000001d1c1f7221 */ /* 0x002fc60000010000 */
[----:B------:R-:W-:Y:S01]  /*1d00*/  @!P1 FMUL.FTZ R26, R26, 9.7656251455191522837e-05 ;  /* 0x38cccccd1a1a9820 */ /* 0x000fe20000410000 */
[----:B------:R-:W-:Y:S02]  /*1d10*/  IMAD R29, R51, -0x8, R48 ;  /* 0xfffffff8331d7824 */ /* 0x000fe400078e0230 */
[----:B------:R-:W-:-:S03]  /*1d20*/  @!P1 FMUL.FTZ R27, R31, 9.7656251455191522837e-05 ;  /* 0x38cccccd1f1b9820 */ /* 0x000fc60000410000 */
[----:B------:R-:W-:Y:S02]  /*1d30*/  LEA R29, R29, UR4, 0x3 ;  /* 0x000000041d1d7c11 */ /* 0x000fe4000f8e18ff */
[----:B------:R-:W-:Y:S01]  /*1d40*/  @!P1 STS.64 [R30], R26 ;  /* 0x0000001a1e009388 */ /* 0x000fe20000000a00 */
[----:B------:R-:W-:Y:S01]  /*1d50*/  BAR.SYNC.DEFER_BLOCKING 0x0 ;  /* 0x0000000000007b1d */ /* 0x000fe20000010000 */
[----:B---3--:R-:W-:-:S04]  /*1d60*/  IADD3 R18, P1, PT, R18, UR12, RZ ;  /* 0x0000000c12127c10 */ /* 0x008fc8000ff3e0ff */
[----:B------:R-:W-:Y:S01]  /*1d70*/  IADD3.X R19, PT, PT, R19, UR13, RZ, P1, !PT ;  /* 0x0000000d13137c10 */ /* 0x000fe20008ffe4ff */
[----:B------:R-:W0:Y:S02]  /*1d80*/  LDS.64 R28, [R29] ;  /* 0x000000001d1c7984 */ /* 0x000e240000000a00 */
[--C-:B0-----:R-:W-:Y:S01]  /*1d90*/  FADD.FTZ R42, R42, -R28.reuse ;  /* 0x8000001c2a2a7221 */ /* 0x101fe20000010000 */
[----:B------:R-:W-:-:S03]  /*1da0*/  FADD.FTZ R28, R43, -R28 ;  /* 0x8000001c2b1c7221 */ /* 0x000fc60000010000 */
[-C--:B------:R-:W-:Y:S01]  /*1db0*/  FFMA.FTZ R3, R3, -R29.reuse, R42 ;  /* 0x8000001d03037223 */ /* 0x080fe2000001002a */
[----:B------:R-:W-:-:S03]  /*1dc0*/  FFMA.FTZ R21, R21, -R29, R28 ;  /* 0x8000001d15157223 */ /* 0x000fc6000001001c */
[C---:B------:R-:W-:Y:S01]  /*1dd0*/  FMUL.FTZ R3, R20.reuse, R3 ;  /* 0x0000000314037220 */ /* 0x040fe20000410000 */
[----:B------:R-:W-:-:S05]  /*1de0*/  FMUL.FTZ R20, R20, R21 ;  /* 0x0000001514147220 */ /* 0x000fca0000410000 */
[----:B------:R-:W-:-:S05]  /*1df0*/  F2FP.BF16.F32.PACK_AB R3, R20, R3 ;  /* 0x000000031403723e */ /* 0x000fca00000010ff */
[----:B------:R1:W-:Y:S01]  /*1e00*/  STG.E desc[UR10][R18.64], R3 ;  /* 0x0000000312007986 */ /* 0x0003e2000c10190a */
[----:B------:R-:W-:Y:S05]  /*1e10*/  @!P0 BRA `(.L_x_93) ;  /* 0xffffffe800748947 */ /* 0x000fea000383ffff */
.L_x_81:
[----:B------:R-:W2:Y:S01]  /*1e20*/  S2UR UR4, SR_CTAID.Y ;  /* 0x00000000000479c3 */ /* 0x000ea20000002600 */
[----:B------:R-:W3:Y:S01]  /*1e30*/  S2R R0, SR_CTAID.X ;  /* 0x0000000000007919 */ /* 0x000ee20000002500 */
[----:B--2---:R-:W-:Y:S02]  /*1e40*/  USHF.L.U32 UR6, UR4, 0x6, URZ ;  /* 0x0000000604067899 */ /* 0x004fe400080006ff */
[----:B------:R-:W-:Y:S02]  /*1e50*/  ULOP3.LUT UR4, UR4, 0x1, URZ, 0xc0, !UPT ;  /* 0x0000000104047892 */ /* 0x000fe4000f8ec0ff */
[----:B------:R-:W-:Y:S02]  /*1e60*/  ULOP3.LUT UR6, UR6, 0x3fff80, URZ, 0xc0, !UPT ;  /* 0x003fff8006067892 */ /* 0x000fe4000f8ec0ff */
[----:B------:R-:W-:-:S04]  /*1e70*/  UIMAD UR4, UR4, 0x140, URZ ;  /* 0x00000140040478a4 */ /* 0x000fc8000f8e02ff */
[----:B---3--:R-:W-:Y:S01]  /*1e80*/  IADD3 R0, PT, PT, R0, UR6, RZ ;  /* 0x0000000600007c10 */ /* 0x008fe2000fffe0ff */
[----:B------:R-:W-:-:S03]  /*1e90*/  UIADD3 UR8, UPT, UPT, UR4, 0x140, URZ ;  /* 0x0000014004087890 */ /* 0x000fc6000fffe0ff */
[----:B------:R-:W-:-:S04]  /*1ea0*/  LEA R28, R0, UR4, 0x5 ;  /* 0x00000004001c7c11 */ /* 0x000fc8000f8e28ff */
[----:B------:R-:W-:-:S13]  /*1eb0*/  ISETP.GE.AND P0, PT, R28, UR8, PT ;  /* 0x000000081c007c0c */ /* 0x000fda000bf06270 */
[----:B------:R-:W-:Y:S05]  /*1ec0*/  @P0 EXIT ;  /* 0x000000000000094d */ /* 0x000fea0003800000 */
[----:B------:R-:W2:Y:S01]  /*1ed0*/  S2R R33, SR_TID.X ;  /* 0x0000000000217919 */ /* 0x000ea20000002100 */
[----:B01----:R-:W0:Y:S01]  /*1ee0*/  LDC.64 R2, c[0x0][0x3c8] ;  /* 0x0000f200ff027b82 */ /* 0x003e220000000a00 */
[----:B------:R-:W-:Y:S01]  /*1ef0*/  UMOV UR6, 0x400 ;  /* 0x0000040000067882 */ /* 0x000fe20000000000 */
[----:B------:R-:W1:Y:S06]  /*1f00*/  LDCU.64 UR4, c[0x0][0x3d0] ;  /* 0x00007a00ff0477ac */ /* 0x000e6c0008000a00 */
[----:B------:R-:W3:Y:S01]  /*1f10*/  S2UR UR7, SR_CgaCtaId ;  /* 0x00000000000779c3 */ /* 0x000ee20000008800 */
[----:B-1----:R-:W-:Y:S01]  /*1f20*/  UIADD3 UR4, UP0, UPT, UR4, 0x3a000, URZ ;  /* 0x0003a00004047890 */ /* 0x002fe2000ff1e0ff */
[----:B0-----:R-:W-:-:S03]  /*1f30*/  ISETP.LT.U32.AND P0, PT, R2, 0x1, PT ;  /* 0x000000010200780c */ /* 0x001fc60003f01070 */
[----:B------:R-:W-:Y:S01]  /*1f40*/  UIADD3.X UR5, UPT, UPT, URZ, UR5, URZ, UP0, !UPT ;  /* 0x00000005ff057290 */ /* 0x000fe200087fe4ff */
[C---:B------:R-:W-:Y:S02]  /*1f50*/  ISETP.LT.AND.EX P0, PT, R3.reuse, RZ, PT, P0 ;  /* 0x000000ff0300720c */ /* 0x040fe40003f01300 */
[----:B--2---:R-:W-:Y:S01]  /*1f60*/  SHF.R.U32.HI R0, RZ, 0x5, R33 ;  /* 0x00000005ff007819 */ /* 0x004fe20000011621 */
[----:B---3--:R-:W-:Y:S01]  /*1f70*/  ULEA UR6, UR7, UR6, 0x18 ;  /* 0x0000000607067291 */ /* 0x008fe2000f8ec0ff */
[----:B------:R-:W-:Y:S02]  /*1f80*/  SEL R24, R2, 0x1, P0 ;  /* 0x0000000102187807 */ /* 0x000fe40000000000 */
[----:B------:R-:W-:Y:S02]  /*1f90*/  LOP3.LUT R2, RZ, R0, RZ, 0x33, !PT ;  /* 0x00000000ff027212 */ /* 0x000fe400078e33ff */
[----:B------:R-:W-:Y:S02]  /*1fa0*/  SEL R3, R3, RZ, P0 ;  /* 0x000000ff03037207 */ /* 0x000fe40000000000 */
[----:B------:R-:W-:-:S02]  /*1fb0*/  SHF.L.U32 R25, R24, 0x7, RZ ;  /* 0x0000000718197819 */ /* 0x000fc400000006ff */
[----:B------:R-:W-:Y:S02]  /*1fc0*/  SHF.L.U64.HI R24, R24, 0x7, R3 ;  /* 0x0000000718187819 */ /* 0x000fe40000010203 */
[----:B------:R-:W-:Y:S02]  /*1fd0*/  IADD3 R7, P0, PT, R2, R25, RZ ;  /* 0x0000001902077210 */ /* 0x000fe40007f1e0ff */
[----:B------:R-:W-:Y:S02]  /*1fe0*/  SHF.R.U32.HI R26, RZ, 0x4, R33 ;  /* 0x00000004ff1a7819 */ /* 0x000fe40000011621 */
[----:B------:R-:W-:Y:S02]  /*1ff0*/  IADD3.X R9, PT, PT, R24, -0x1, RZ, P0, !PT ;  /* 0xffffffff18097810 */ /* 0x000fe400007fe4ff */
[----:B------:R-:W-:Y:S02]  /*2000*/  LEA R27, R0, UR6, 0x7 ;  /* 0x00000006001b7c11 */ /* 0x000fe4000f8e38ff */
[----:B------:R-:W-:Y:S01]  /*2010*/  LOP3.LUT R29, R33, 0x1f, RZ, 0xc0, !PT ;  /* 0x0000001f211d7812 */ /* 0x000fe200078ec0ff */
[----:B------:R-:W-:Y:S01]  /*2020*/  IMAD.WIDE.U32 R2, R9, -0x33333333, RZ ;  /* 0xcccccccd09027825 */ /* 0x000fe200078e00ff */
[----:B------:R-:W-:-:S02]  /*2030*/  LOP3.LUT R42, R33, 0xf, RZ, 0xc0, !PT ;  /* 0x0000000f212a7812 */ /* 0x000fc400078ec0ff */
[----:B------:R-:W-:Y:S01]  /*2040*/  SHF.L.U32 R30, R33, 0x1, RZ ;  /* 0x00000001211e7819 */ /* 0x000fe200000006ff */
[----:B------:R-:W-:-:S04]  /*2050*/  IMAD.WIDE.U32 R4, P0, R7, -0x33333334, R2 ;  /* 0xcccccccc07047825 */ /* 0x000fc80007800002 */
[----:B------:R-:W-:Y:S01]  /*2060*/  IMAD.WIDE.U32 R2, R7, -0x33333333, RZ ;  /* 0xcccccccd07027825 */ /* 0x000fe200078e00ff */
[----:B------:R-:W-:-:S03]  /*2070*/  MOV R6, R5 ;  /* 0x0000000500067202 */ /* 0x000fc60000000f00 */
[----:B------:R-:W-:Y:S01]  /*2080*/  IMAD.X R7, RZ, RZ, RZ, P0 ;  /* 0x000000ffff077224 */ /* 0x000fe200000e06ff */
[----:B------:R-:W-:-:S05]  /*2090*/  IADD3 RZ, P0, PT, R3, R4, RZ ;  /* 0x0000000403ff7210 */ /* 0x000fca0007f1e0ff */
[----:B------:R-:W-:-:S05]  /*20a0*/  IMAD.WIDE.U32.X R2, R9, -0x33333334, R6, P0 ;  /* 0xcccccccc09027825 */ /* 0x000fca00000e0406 */
[----:B------:R-:W-:Y:S02]  /*20b0*/  SHF.R.U64 R38, R2, 0x3, R3 ;  /* 0x0000000302267819 */ /* 0x000fe40000001203 */
[----:B------:R-:W-:Y:S02]  /*20c0*/  LOP3.LUT R2, R26, 0x1e, RZ, 0xc0, !PT ;  /* 0x0000001e1a027812 */ /* 0x000fe400078ec0ff */
[----:B------:R-:W-:Y:S02]  /*20d0*/  IADD3 R40, P1, PT, R38, 0x1, RZ ;  /* 0x0000000126287810 */ /* 0x000fe40007f3e0ff */
[----:B------:R-:W-:Y:S02]  /*20e0*/  LOP3.LUT R2, R2, 0x1f, R33, 0x78, !PT ;  /* 0x0000001f02027812 */ /* 0x000fe400078e7821 */
[----:B------:R-:W-:Y:S02]  /*20f0*/  LOP3.LUT R41, R40, 0x7, RZ, 0xc0, !PT ;  /* 0x0000000728297812 */ /* 0x000fe400078ec0ff */
[----:B------:R-:W-:-:S02]  /*2100*/  LEA R27, R2, R27, 0x2 ;  /* 0x0000001b021b7211 */ /* 0x000fc400078e10ff */
[----:B------:R-:W-:Y:S02]  /*2110*/  IADD3 R4, P2, PT, R41, -0x1, RZ ;  /* 0xffffffff29047810 */ /* 0x000fe40007f5e0ff */
[----:B------:R-:W-:Y:S02]  /*2120*/  SHF.L.U32 R2, R33, 0x7, RZ ;  /* 0x0000000721027819 */ /* 0x000fe400000006ff */
[----:B------:R-:W-:Y:S01]  /*2130*/  ISETP.GE.U32.AND P0, PT, R4, 0x3, PT ;  /* 0x000000030400780c */ /* 0x000fe20003f06070 */
[----:B------:R-:W-:Y:S01]  /*2140*/  IMAD.X R4, RZ, RZ, -0x1, P2 ;  /* 0xffffffffff047424 */ /* 0x000fe200010e06ff */
[----:B------:R-:W-:Y:S02]  /*2150*/  LEA.HI.X R34, R3, RZ, RZ, 0x1d, P1 ;  /* 0x000000ff03227211 */ /* 0x000fe400008fecff */
[----:B------:R-:W-:Y:S01]  /*2160*/  LOP3.LUT R31, R2, 0x780, RZ, 0xc0, !PT ;  /* 0x00000780021f7812 */ /* 0x000fe200078ec0ff */
[----:B------:R-:W-:Y:S01]  /*2170*/  IMAD.WIDE.U32 R2, R0, 0x280, RZ ;  /* 0x0000028000027825 */ /* 0x000fe200078e00ff */
[----:B------:R-:W-:-:S02]  /*2180*/  ISETP.GE.U32.AND.EX P0, PT, R4, RZ, PT, P0 ;  /* 0x000000ff0400720c */ /* 0x000fc40003f06100 */
[----:B------:R-:W-:Y:S01]  /*2190*/  LOP3.LUT R32, R40, 0xfffffff8, RZ, 0xc0, !PT ;  /* 0xfffffff828207812 */ /* 0x000fe200078ec0ff */
[----:B------:R-:W-:Y:S01]  /*21a0*/  VIADD R31, R31, UR6 ;  /* 0x000000061f1f7c36 */ /* 0x000fe20008000000 */
[----:B------:R-:W-:Y:S02]  /*21b0*/  LOP3.LUT R33, R2, 0x1f, R33, 0xf8, !PT ;  /* 0x0000001f02217812 */ /* 0x000fe400078ef821 */
[----:B------:R-:W-:-:S07]  /*21c0*/  LOP3.LUT R34, R34, 0x3fffffff, RZ, 0xc0, !PT ;  /* 0x3fffffff22227812 */ /* 0x000fce00078ec0ff */
.L_x_104:
[----:B------:R-:W-:Y:S01]  /*21d0*/  ISETP.GT.U32.AND P1, PT, R25, R0, PT ;  /* 0x000000001900720c */ /* 0x000fe20003f24070 */
[----:B------:R-:W-:Y:S01]  /*21e0*/  BSSY.RECONVERGENT B0, `(.L_x_94) ;  /* 0x0000064000007945 */ /* 0x000fe20003800200 */
[----:B------:R-:W-:Y:S01]  /*21f0*/  HFMA2 R39, -RZ, RZ, 0, 0 ;  /* 0x00000000ff277431 */ /* 0x000fe200000001ff */
[----:B------:R-:W-:Y:S02]  /*2200*/  MOV R36, RZ ;  /* 0x000000ff00247202 */ /* 0x000fe40000000f00 */
[----:B------:R-:W-:-:S13]  /*2210*/  ISETP.GT.AND.EX P1, PT, R24, RZ, PT, P1 ;  /* 0x000000ff1800720c */ /* 0x000fda0003f24310 */
[----:B012---:R-:W-:Y:S05]  /*2220*/  @!P1 BRA `(.L_x_95) ;  /* 0x00000004007c9947 */ /* 0x007fea0003800000 */
[----:B------:R-:W-:Y:S01]  /*2230*/  SHF.R.S32.HI R5, RZ, 0x1f, R28 ;  /* 0x0000001fff057819 */ /* 0x000fe2000001141c */
[----:B------:R-:W-:Y:S01]  /*2240*/  BSSY.RECONVERGENT B1, `(.L_x_96) ;  /* 0x000002e000017945 */ /* 0x000fe20003800200 */
[----:B------:R-:W-:Y:S01]  /*2250*/  IADD3 R7, P1, PT, R28, R33, RZ ;  /* 0x000000211c077210 */ /* 0x000fe20007f3e0ff */
[----:B------:R-:W-:Y:S01]  /*2260*/  IMAD.MOV.U32 R44, RZ, RZ, R34 ;  /* 0x000000ffff2c7224 */ /* 0x000fe200078e0022 */
[----:B------:R-:W-:Y:S01]  /*2270*/  MOV R36, RZ ;  /* 0x000000ff00247202 */ /* 0x000fe20000000f00 */
[----:B------:R-:W-:Y:S01]  /*2280*/  IMAD.MOV.U32 R39, RZ, RZ, RZ ;  /* 0x000000ffff277224 */ /* 0x000fe200078e00ff */
[----:B------:R-:W-:Y:S01]  /*2290*/  LEA R6, P2, R7, UR4, 0x3 ;  /* 0x0000000407067c11 */ /* 0x000fe2000f8418ff */
[----:B------:R-:W-:Y:S01]  /*22a0*/  IMAD.X R8, R3, 0x1, R5, P1 ;  /* 0x0000000103087824 */ /* 0x000fe200008e0605 */
[----:B------:R-:W-:Y:S02]  /*22b0*/  IADD3 R4, P1, PT, R29, R28, RZ ;  /* 0x0000001c1d047210 */ /* 0x000fe40007f3e0ff */
[----:B------:R-:W-:-:S02]  /*22c0*/  MOV R43, R32 ;  /* 0x00000020002b7202 */ /* 0x000fc40000000f00 */
[----:B------:R-:W-:Y:S02]  /*22d0*/  LEA.HI.X R7, R7, UR5, R8, 0x3, P2 ;  /* 0x0000000507077c11 */ /* 0x000fe400090f1c08 */
[----:B------:R-:W-:Y:S02]  /*22e0*/  MOV R37, R0 ;  /* 0x0000000000257202 */ /* 0x000fe40000000f00 */
[----:B------:R-:W-:Y:S02]  /*22f0*/  MOV R35, RZ ;  /* 0x000000ff00237202 */ /* 0x000fe40000000f00 */
[----:B------:R-:W-:-:S07]  /*2300*/  IADD3.X R5, PT, PT, RZ, R5, RZ, P1, !PT ;  /* 0x00000005ff057210 */ /* 0x000fce0000ffe4ff */
.L_x_97:
[----:B------:R-:W2:Y:S04]  /*2310*/  LDG.E.64 R8, desc[UR10][R6.64+-0x32000] ;  /* 0xfce0000a06087981 */ /* 0x000ea8000c1e1b00 */
[----:B------:R-:W3:Y:S04]  /*2320*/  LDG.E.64 R10, desc[UR10][R6.64+-0x25800] ;  /* 0xfda8000a060a7981 */ /* 0x000ee8000c1e1b00 */
[----:B------:R-:W4:Y:S04]  /*2330*/  LDG.E.64 R12, desc[UR10][R6.64+-0x19000] ;  /* 0xfe70000a060c7981 */ /* 0x000f28000c1e1b00 */
[----:B------:R-:W5:Y:S04]  /*2340*/  LDG.E.64 R14, desc[UR10][R6.64+-0xc800] ;  /* 0xff38000a060e7981 */ /* 0x000f68000c1e1b00 */
[----:B------:R-:W5:Y:S04]  /*2350*/  LDG.E.64 R16, desc[UR10][R6.64] ;  /* 0x0000000a06107981 */ /* 0x000f68000c1e1b00 */
[----:B------:R-:W5:Y:S04]  /*2360*/  LDG.E.64 R18, desc[UR10][R6.64+0xc800] ;  /* 0x00c8000a06127981 */ /* 0x000f68000c1e1b00 */
[----:B------:R-:W5:Y:S04]  /*2370*/  LDG.E.64 R20, desc[UR10][R6.64+0x19000] ;  /* 0x0190000a06147981 */ /* 0x000f68000c1e1b00 */
[----:B------:R0:W5:Y:S01]  /*2380*/  LDG.E.64 R22, desc[UR10][R6.64+0x25800] ;  /* 0x0258000a06167981 */ /* 0x000162000c1e1b00 */
[----:B------:R-:W-:-:S02]  /*2390*/  IADD3 R43, P1, PT, R43, -0x8, RZ ;  /* 0xfffffff82b2b7810 */ /* 0x000fc40007f3e0ff */
[----:B------:R-:W-:Y:S02]  /*23a0*/  IADD3 R37, P2, PT, R37, 0x50, RZ ;  /* 0x0000005025257810 */ /* 0x000fe40007f5e0ff */
[----:B------:R-:W-:Y:S02]  /*23b0*/  IADD3.X R44, PT, PT, R44, -0x1, RZ, P1, !PT ;  /* 0xffffffff2c2c7810 */ /* 0x000fe40000ffe4ff */
[----:B------:R-:W-:Y:S01]  /*23c0*/  ISETP.NE.U32.AND P1, PT, R43, RZ, PT ;  /* 0x000000ff2b00720c */ /* 0x000fe20003f25070 */
[----:B------:R-:W-:Y:S01]  /*23d0*/  IMAD.X R35, RZ, RZ, R35, P2 ;  /* 0x000000ffff237224 */ /* 0x000fe200010e0623 */
[----:B0-----:R-:W-:Y:S02]  /*23e0*/  IADD3 R6, P3, PT, R6, 0x64000, RZ ;  /* 0x0006400006067810 */ /* 0x001fe40007f7e0ff */
[----:B------:R-:W-:Y:S02]  /*23f0*/  ISETP.NE.AND.EX P1, PT, R44, RZ, PT, P1 ;  /* 0x000000ff2c00720c */ /* 0x000fe40003f25310 */
[----:B------:R-:W-:Y:S01]  /*2400*/  IADD3.X R7, PT, PT, RZ, R7, RZ, P3, !PT ;  /* 0x00000007ff077210 */ /* 0x000fe20001ffe4ff */
[----:B--2---:R-:W-:Y:S01]  /*2410*/  FADD.FTZ R39, R8, R39 ;  /* 0x0000002708277221 */ /* 0x004fe20000010000 */
[----:B------:R-:W-:-:S03]  /*2420*/  FADD.FTZ R36, R9, R36 ;  /* 0x0000002409247221 */ /* 0x000fc60000010000 */
[----:B---3--:R-:W-:Y:S01]  /*2430*/  FADD.FTZ R39, R39, R10 ;  /* 0x0000000a27277221 */ /* 0x008fe20000010000 */
[----:B------:R-:W-:-:S03]  /*2440*/  FADD.FTZ R36, R36, R11 ;  /* 0x0000000b24247221 */ /* 0x000fc60000010000 */
[----:B----4-:R-:W-:Y:S01]  /*2450*/  FADD.FTZ R39, R39, R12 ;  /* 0x0000000c27277221 */ /* 0x010fe20000010000 */
[----:B------:R-:W-:-:S03]  /*2460*/  FADD.FTZ R36, R36, R13 ;  /* 0x0000000d24247221 */ /* 0x000fc60000010000 */
[----:B-----5:R-:W-:Y:S01]  /*2470*/  FADD.FTZ R39, R39, R14 ;  /* 0x0000000e27277221 */ /* 0x020fe20000010000 */
[----:B------:R-:W-:-:S03]  /*2480*/  FADD.FTZ R36, R36, R15 ;  /* 0x0000000f24247221 */ /* 0x000fc60000010000 */
[----:B------:R-:W-:Y:S01]  /*2490*/  FADD.FTZ R39, R39, R16 ;  /* 0x0000001027277221 */ /* 0x000fe20000010000 */
[----:B------:R-:W-:-:S03]  /*24a0*/  FADD.FTZ R36, R36, R17 ;  /* 0x0000001124247221 */ /* 0x000fc60000010000 */
[----:B------:R-:W-:Y:S01]  /*24b0*/  FADD.FTZ R39, R39, R18 ;  /* 0x0000001227277221 */ /* 0x000fe20000010000 */
[----:B------:R-:W-:-:S03]  /*24c0*/  FADD.FTZ R36, R36, R19 ;  /* 0x0000001324247221 */ /* 0x000fc60000010000 */
[----:B------:R-:W-:Y:S01]  /*24d0*/  FADD.FTZ R39, R39, R20 ;  /* 0x0000001427277221 */ /* 0x000fe20000010000 */
[----:B------:R-:W-:-:S03]  /*24e0*/  FADD.FTZ R36, R36, R21 ;  /* 0x0000001524247221 */ /* 0x000fc60000010000 */
[----:B------:R-:W-:Y:S01]  /*24f0*/  FADD.FTZ R39, R39, R22 ;  /* 0x0000001627277221 */ /* 0x000fe20000010000 */
[----:B------:R-:W-:Y:S01]  /*2500*/  FADD.FTZ R36, R36, R23 ;  /* 0x0000001724247221 */ /* 0x000fe20000010000 */
[----:B------:R-:W-:Y:S06]  /*2510*/  @P1 BRA `(.L_x_97) ;  /* 0xfffffffc007c1947 */ /* 0x000fec000383ffff */
[----:B------:R-:W-:Y:S05]  /*2520*/  BSYNC.RECONVERGENT B1 ;  /* 0x0000000000017941 */ /* 0x000fea0003800200 */
.L_x_96:
[----:B------:R-:W-:-:S04]  /*2530*/  ISETP.NE.U32.AND P1, PT, R41, RZ, PT ;  /* 0x000000ff2900720c */ /* 0x000fc80003f25070 */
[----:B------:R-:W-:-:S13]  /*2540*/  ISETP.NE.AND.EX P1, PT, RZ, RZ, PT, P1 ;  /* 0x000000ffff00720c */ /* 0x000fda0003f25310 */
[----:B------:R-:W-:Y:S05]  /*2550*/  @!P1 BRA `(.L_x_95) ;  /* 0x0000000000b09947 */ /* 0x000fea0003800000 */
[----:B------:R-:W-:Y:S01]  /*2560*/  BSSY.RECONVERGENT B1, `(.L_x_98) ;  /* 0x0000011000017945 */ /* 0x000fe20003800200 */
[----:B------:R-:W-:-:S03]  /*2570*/  LOP3.LUT P1, RZ, R40, 0x3, RZ, 0xc0, !PT ;  /* 0x0000000328ff7812 */ /* 0x000fc6000782c0ff */
[----:B------:R-:W-:Y:S10]  /*2580*/  @!P0 BRA `(.L_x_99) ;  /* 0x0000000000388947 */ /* 0x000ff40003800000 */
[----:B------:R-:W2:Y:S04]  /*2590*/  LDG.E.64 R12, desc[UR10][R6.64+-0x32000] ;  /* 0xfce0000a060c7981 */ /* 0x000ea8000c1e1b00 */
[----:B------:R-:W3:Y:S04]  /*25a0*/  LDG.E.64 R14, desc[UR10][R6.64+-0x25800] ;  /* 0xfda8000a060e7981 */ /* 0x000ee8000c1e1b00 */
[----:B------:R-:W4:Y:S04]  /*25b0*/  LDG.E.64 R8, desc[UR10][R6.64+-0x19000] ;  /* 0xfe70000a06087981 */ /* 0x000f28000c1e1b00 */
[----:B------:R-:W5:Y:S01]  /*25c0*/  LDG.E.64 R10, desc[UR10][R6.64+-0xc800] ;  /* 0xff38000a060a7981 */ /* 0x000f62000c1e1b00 */
[----:B------:R-:W-:-:S04]  /*25d0*/  IADD3 R37, P2, PT, R37, 0x28, RZ ;  /* 0x0000002825257810 */ /* 0x000fc80007f5e0ff */
        /* <DEDUP_REMOVED lines=8> */
[----:B------:R-:W-:-:S07]  /*2660*/  FADD.FTZ R36, R36, R11 ;  /* 0x0000000b24247221 */ /* 0x000fce0000010000 */
.L_x_99:
[----:B------:R-:W-:Y:S05]  /*2670*/  BSYNC.RECONVERGENT B1 ;  /* 0x0000000000017941 */ /* 0x000fea0003800200 */
.L_x_98:
[----:B------:R-:W-:Y:S05]  /*2680*/  @!P1 BRA `(.L_x_95) ;  /* 0x0000000000649947 */ /* 0x000fea0003800000 */
[C---:B------:R-:W-:Y:S02]  /*2690*/  LOP3.LUT P2, RZ, R38.reuse, 0x3, RZ, 0xc0, !PT ;  /* 0x0000000326ff7812 */ /* 0x040fe4000784c0ff */
[----:B------:R-:W-:-:S11]  /*26a0*/  LOP3.LUT P1, RZ, R38, 0x1, RZ, 0xc0, !PT ;  /* 0x0000000126ff7812 */ /* 0x000fd6000782c0ff */
[----:B------:R-:W0:Y:S01]  /*26b0*/  @P2 LDC.64 R8, c[0x0][0x3d0] ;  /* 0x0000f400ff082b82 */ /* 0x000e220000000a00 */
[C---:B------:R-:W-:Y:S01]  /*26c0*/  @P2 IMAD.WIDE.U32 R10, R37.reuse, 0x280, R4 ;  /* 0x00000280250a2825 */ /* 0x040fe200078e0004 */
[----:B------:R-:W-:-:S03]  /*26d0*/  @P2 IADD3 R37, P3, PT, R37, 0x14, RZ ;  /* 0x0000001425252810 */ /* 0x000fc60007f7e0ff */
[----:B------:R-:W-:Y:S01]  /*26e0*/  @P2 IMAD R13, R35, 0x280, RZ ;  /* 0x00000280230d2824 */ /* 0x000fe200078e02ff */
[----:B------:R-:W-:Y:S01]  /*26f0*/  @P2 IADD3.X R35, PT, PT, RZ, R35, RZ, P3, !PT ;  /* 0x00000023ff232210 */ /* 0x000fe20001ffe4ff */
[----:B------:R-:W-:Y:S01]  /*2700*/  @!P1 IMAD.WIDE.U32 R4, R37, 0x280, R4 ;  /* 0x0000028025049825 */ /* 0x000fe200078e0004 */
[----:B------:R-:W1:Y:S03]  /*2710*/  @!P1 LDC.64 R6, c[0x0][0x3d0] ;  /* 0x0000f400ff069b82 */ /* 0x000e660000000a00 */
[----:B------:R-:W-:Y:S02]  /*2720*/  @P2 IMAD.IADD R11, R11, 0x1, R13 ;  /* 0x000000010b0b2824 */ /* 0x000fe400078e020d */
[----:B------:R-:W-:-:S05]  /*2730*/  @!P1 IMAD R35, R35, 0x280, RZ ;  /* 0x0000028023239824 */ /* 0x000fca00078e02ff */
[----:B------:R-:W-:Y:S02]  /*2740*/  @!P1 IADD3 R5, PT, PT, R5, R35, RZ ;  /* 0x0000002305059210 */ /* 0x000fe40007ffe0ff */
[----:B0-----:R-:W-:-:S04]  /*2750*/  @P2 LEA R8, P3, R10, R8, 0x3 ;  /* 0x000000080a082211 */ /* 0x001fc800078618ff */
[----:B------:R-:W-:Y:S02]  /*2760*/  @P2 LEA.HI.X R9, R10, R9, R11, 0x3, P3 ;  /* 0x000000090a092211 */ /* 0x000fe400018f1c0b */
[----:B-1----:R-:W-:-:S03]  /*2770*/  @!P1 LEA R6, P3, R4, R6, 0x3 ;  /* 0x0000000604069211 */ /* 0x002fc600078618ff */
[----:B------:R-:W2:Y:S01]  /*2780*/  @P2 LDG.E.64 R10, desc[UR10][R8.64+0x8000] ;  /* 0x0080000a080a2981 */ /* 0x000ea2000c1e1b00 */
[----:B------:R-:W-:-:S03]  /*2790*/  @!P1 LEA.HI.X R7, R4, R7, R5, 0x3, P3 ;  /* 0x0000000704079211 */ /* 0x000fc600018f1c05 */
[----:B------:R-:W3:Y:S04]  /*27a0*/  @P2 LDG.E.64 R12, desc[UR10][R8.64+0x14800] ;  /* 0x0148000a080c2981 */ /* 0x000ee8000c1e1b00 */
[----:B------:R-:W4:Y:S01]  /*27b0*/  @!P1 LDG.E.64 R6, desc[UR10][R6.64+0x8000] ;  /* 0x0080000a06069981 */ /* 0x000f22000c1e1b00 */
[----:B--2---:R-:W-:Y:S01]  /*27c0*/  @P2 FADD.FTZ R5, R39, R10 ;  /* 0x0000000a27052221 */ /* 0x004fe20000010000 */
[----:B------:R-:W-:-:S03]  /*27d0*/  @P2 FADD.FTZ R4, R36, R11 ;  /* 0x0000000b24042221 */ /* 0x000fc60000010000 */
[----:B---3--:R-:W-:Y:S01]  /*27e0*/  @P2 FADD.FTZ R39, R5, R12 ;  /* 0x0000000c05272221 */ /* 0x008fe20000010000 */
[----:B------:R-:W-:-:S03]  /*27f0*/  @P2 FADD.FTZ R36, R4, R13 ;  /* 0x0000000d04242221 */ /* 0x000fc60000010000 */
[----:B----4-:R-:W-:Y:S01]  /*2800*/  @!P1 FADD.FTZ R39, R39, R6 ;  /* 0x0000000627279221 */ /* 0x010fe20000010000 */
[----:B------:R-:W-:-:S07]  /*2810*/  @!P1 FADD.FTZ R36, R36, R7 ;  /* 0x0000000724249221 */ /* 0x000fce0000010000 */
.L_x_95:
[----:B------:R-:W-:Y:S05]  /*2820*/  BSYNC.RECONVERGENT B0 ;  /* 0x0000000000007941 */ /* 0x000fea0003800200 */
.L_x_94:
[----:B------:R0:W-:Y:S01]  /*2830*/  STS [R27], R39 ;  /* 0x000000271b007388 */ /* 0x0001e20000000800 */
[----:B------:R-:W1:Y:S01]  /*2840*/  LDC.64 R6, c[0x0][0x388] ;  /* 0x0000e200ff067b82 */ /* 0x000e620000000a00 */
[----:B------:R-:W-:Y:S02]  /*2850*/  ISETP.GT.U32.AND P1, PT, R42, 0x9, PT ;  /* 0x000000092a00780c */ /* 0x000fe40003f24070 */
[----:B------:R0:W-:Y:S01]  /*2860*/  STS [R27+0x500], R36 ;  /* 0x000500241b007388 */ /* 0x0001e20000000800 */
[----:B------:R-:W-:-:S04]  /*2870*/  MOV R9, R26 ;  /* 0x0000001a00097202 */ /* 0x000fc80000000f00 */
[----:B------:R-:W2:Y:S08]  /*2880*/  LDC.64 R4, c[0x0][0x390] ;  /* 0x0000e400ff047b82 */ /* 0x000eb00000000a00 */
[----:B0-----:R-:W-:Y:S06]  /*2890*/  BAR.SYNC.DEFER_BLOCKING 0x0 ;  /* 0x0000000000007b1d */ /* 0x001fec0000010000 */
.L_x_103:
[----:B0-----:R-:W-:Y:S01]  /*28a0*/  @!P1 LOP3.LUT R10, R9, 0x1e, R30, 0x78, !PT ;  /* 0x0000001e090a9812 */ /* 0x001fe200078e781e */
[----:B------:R-:W-:Y:S01]  /*28b0*/  IMAD.MOV.U32 R8, RZ, RZ, RZ ;  /* 0x000000ffff087224 */ /* 0x000fe200078e00ff */
[----:B------:R-:W-:Y:S01]  /*28c0*/  UMOV UR6, 0xffff ;  /* 0x0000ffff00067882 */ /* 0x000fe20000000000 */
[----:B------:R-:W-:Y:S02]  /*28d0*/  ISETP.NE.AND P2, PT, R42, RZ, PT ;  /* 0x000000ff2a00720c */ /* 0x000fe40003f45270 */
[----:B------:R-:W-:Y:S01]  /*28e0*/  @!P1 LEA R11, R10, R31, 0x2 ;  /* 0x0000001f0a0b9211 */ /* 0x000fe200078e10ff */
[----:B------:R-:W-:-:S04]  /*28f0*/  HFMA2 R10, -RZ, RZ, 0, 0 ;  /* 0x00000000ff0a7431 */ /* 0x000fc800000001ff */
[----:B------:R0:W3:Y:S04]  /*2900*/  @!P1 LDS R8, [R11] ;  /* 0x000000000b089984 */ /* 0x0000e80000000800 */
[----:B------:R0:W4:Y:S01]  /*2910*/  @!P1 LDS R10, [R11+0x500] ;  /* 0x000500000b0a9984 */ /* 0x0001220000000800 */
[----:B------:R-:W-:Y:S05]  /*2920*/  BRA.DIV UR6, `(.L_x_100) ;  /* 0x0000000206ac7947 */ /* 0x000fea000b800000 */
[----:B------:R-:W-:Y:S01]  /*2930*/  IMAD.MOV.U32 R15, RZ, RZ, 0xffff ;  /* 0x0000ffffff0f7424 */ /* 0x000fe200078e00ff */
[----:B------:R-:W-:Y:S01]  /*2940*/  MOV R17, 0xffff ;  /* 0x0000ffff00117802 */ /* 0x000fe20000000f00 */
[----:B------:R-:W-:Y:S01]  /*2950*/  IMAD.MOV.U32 R18, RZ, RZ, 0xffff ;  /* 0x0000ffffff127424 */ /* 0x000fe200078e00ff */
[----:B------:R-:W-:Y:S01]  /*2960*/  MOV R16, 0xffff ;  /* 0x0000ffff00107802 */ /* 0x000fe20000000f00 */
[----:B------:R-:W-:Y:S01]  /*2970*/  IMAD.MOV.U32 R20, RZ, RZ, 0xffff ;  /* 0x0000ffffff147424 */ /* 0x000fe200078e00ff */
[----:B0--3--:R-:W0:Y:S01]  /*2980*/  SHFL.BFLY PT, R11, R8, 0x8, 0x101f ;  /* 0x0d101f00080b7f89 */ /* 0x009e2200000e0000 */
[----:B------:R-:W-:Y:S02]  /*2990*/  MOV R19, 0xffff ;  /* 0x0000ffff00137802 */ /* 0x000fe40000000f00 */
[----:B------:R-:W-:Y:S01]  /*29a0*/  MOV R21, 0xffff ;  /* 0x0000ffff00157802 */ /* 0x000fe20000000f00 */
[----:B----4-:R-:W3:Y:S01]  /*29b0*/  SHFL.BFLY PT, R13, R10, 0x8, 0x101f ;  /* 0x0d101f000a0d7f89 */ /* 0x010ee200000e0000 */
[----:B0-----:R-:W-:Y:S01]  /*29c0*/  FADD.FTZ R11, R11, R8 ;  /* 0x000000080b0b7221 */ /* 0x001fe20000010000 */
[----:B---3--:R-:W-:-:S04]  /*29d0*/  FADD.FTZ R13, R13, R10 ;  /* 0x0000000a0d0d7221 */ /* 0x008fc80000010000 */
[----:B------:R-:W0:Y:S01]  /*29e0*/  SHFL.BFLY PT, R12, R11, 0x4, 0x101f ;  /* 0x0c901f000b0c7f89 */ /* 0x000e2200000e0000 */
[----:B------:R-:W-:-:S03]  /*29f0*/  MOV R10, 0xffff ;  /* 0x0000ffff000a7802 */ /* 0x000fc60000000f00 */
[----:B------:R-:W3:Y:S01]  /*2a00*/  SHFL.BFLY PT, R14, R13, 0x4, 0x101f ;  /* 0x0c901f000d0e7f89 */ /* 0x000ee200000e0000 */
[----:B0-----:R-:W-:Y:S01]  /*2a10*/  FADD.FTZ R12, R11, R12 ;  /* 0x0000000c0b0c7221 */ /* 0x001fe20000010000 */
[----:B---3--:R-:W-:-:S04]  /*2a20*/  FADD.FTZ R14, R13, R14 ;  /* 0x0000000e0d0e7221 */ /* 0x008fc80000010000 */
[----:B------:R-:W0:Y:S04]  /*2a30*/  SHFL.BFLY PT, R15, R12, 0x2, 0x101f ;  /* 0x0c501f000c0f7f89 */ /* 0x000e2800000e0000 */
[----:B------:R-:W3:Y:S01]  /*2a40*/  SHFL.BFLY PT, R17, R14, 0x2, 0x101f ;  /* 0x0c501f000e117f89 */ /* 0x000ee200000e0000 */
[----:B0-----:R-:W-:Y:S01]  /*2a50*/  FADD.FTZ R15, R12, R15 ;  /* 0x0000000f0c0f7221 */ /* 0x001fe20000010000 */
[----:B---3--:R-:W-:-:S04]  /*2a60*/  FADD.FTZ R17, R14, R17 ;  /* 0x000000110e117221 */ /* 0x008fc80000010000 */
[----:B------:R-:W0:Y:S04]  /*2a70*/  SHFL.BFLY PT, R8, R15, 0x1, 0x101f ;  /* 0x0c301f000f087f89 */ /* 0x000e2800000e0000 */
[----:B------:R3:W4:Y:S02]  /*2a80*/  SHFL.BFLY PT, R10, R17, 0x1, 0x101f ;  /* 0x0c301f00110a7f89 */ /* 0x00072400000e0000 */
[----:B0--3--:R-:W-:-:S07]  /*2a90*/  FADD.FTZ R8, R15, R8 ;  /* 0x000000080f087221 */ /* 0x009fce0000010000 */
.L_x_114:
[----:B------:R-:W-:Y:S01]  /*2aa0*/  BSSY.RECONVERGENT B0, `(.L_x_101) ;  /* 0x000000a000007945 */ /* 0x000fe20003800200 */
[----:B----4-:R-:W-:-:S03]  /*2ab0*/  FADD.FTZ R17, R17, R10 ;  /* 0x0000000a11117221 */ /* 0x010fc60000010000 */
[----:B------:R-:W-:Y:S05]  /*2ac0*/  @P2 BRA `(.L_x_102) ;  /* 0x00000000001c2947 */ /* 0x000fea0003800000 */
[----:B------:R-:W-:Y:S02]  /*2ad0*/  IADD3 R13, PT, PT, R9, R28, RZ ;  /* 0x0000001c090d7210 */ /* 0x000fe40007ffe0ff */
[----:B------:R-:W-:-:S03]  /*2ae0*/  F2FP.BF16.F32.PACK_AB R8, R17, R8 ;  /* 0x000000081108723e */ /* 0x000fc600000010ff */
[----:B-1----:R-:W-:Y:S01]  /*2af0*/  IMAD.WIDE R10, R13, 0x2, R6 ;  /* 0x000000020d0a7825 */ /* 0x002fe200078e0206 */
[----:B------:R-:W-:-:S03]  /*2b00*/  PRMT R14, R8, 0x7632, R14 ;  /* 0x00007632080e7816 */ /* 0x000fc6000000000e */
[----:B--2---:R-:W-:Y:S01]  /*2b10*/  IMAD.WIDE R12, R13, 0x2, R4 ;  /* 0x000000020d0c7825 */ /* 0x004fe200078e0204 */
[----:B------:R0:W-:Y:S04]  /*2b20*/  STG.E.U16 desc[UR10][R10.64], R8 ;  /* 0x000000080a007986 */ /* 0x0001e8000c10150a */
[----:B------:R0:W-:Y:S02]  /*2b30*/  STG.E.U16 desc[UR10][R12.64], R14 ;  /* 0x0000000e0c007986 */ /* 0x0001e4000c10150a */
.L_x_102:
[----:B------:R-:W-:Y:S05]  /*2b40*/  BSYNC.RECONVERGENT B0 ;  /* 0x0000000000007941 */ /* 0x000fea0003800200 */
.L_x_101:
[C---:B------:R-:W-:Y:S01]  /*2b50*/  ISETP.GE.U32.AND P2, PT, R9.reuse, 0xc, PT ;  /* 0x0000000c0900780c */ /* 0x040fe20003f46070 */
[----:B------:R-:W-:-:S12]  /*2b60*/  VIADD R9, R9, 0x14 ;  /* 0x0000001409097836 */ /* 0x000fd80000000000 */
[----:B------:R-:W-:Y:S05]  /*2b70*/  @!P2 BRA `(.L_x_103) ;  /* 0xfffffffc0048a947 */ /* 0x000fea000383ffff */
[----:B------:R-:W-:Y:S05]  /*2b80*/  WARPSYNC.ALL ;  /* 0x0000000000007948 */ /* 0x000fea0003800000 */
[----:B------:R-:W-:Y:S01]  /*2b90*/  IADD3 R28, PT, PT, R28, 0x1000, RZ ;  /* 0x000010001c1c7810 */ /* 0x000fe20007ffe0ff */
[----:B------:R-:W-:Y:S03]  /*2ba0*/  BAR.SYNC.DEFER_BLOCKING 0x0 ;  /* 0x0000000000007b1d */ /* 0x000fe60000010000 */
[----:B------:R-:W-:-:S13]  /*2bb0*/  ISETP.GE.AND P1, PT, R28, UR8, PT ;  /* 0x000000081c007c0c */ /* 0x000fda000bf26270 */
[----:B------:R-:W-:Y:S05]  /*2bc0*/  @!P1 BRA `(.L_x_104) ;  /* 0xfffffff400809947 */ /* 0x000fea000383ffff */
[----:B------:R-:W-:Y:S05]  /*2bd0*/  EXIT ;  /* 0x000000000000794d */ /* 0x000fea0003800000 */
.L_x_100:
[----:B------:R-:W-:Y:S01]  /*2be0*/  BSSY B0, `(.L_x_105) ;  /* 0x0000008000007945 */ /* 0x000fe20003800000 */
[----:B---3--:R-:W-:Y:S01]  /*2bf0*/  MOV R19, R8 ;  /* 0x0000000800137202 */ /* 0x008fe20000000f00 */
[----:B------:R-:W-:Y:S01]  /*2c00*/  IMAD.MOV.U32 R20, RZ, RZ, 0x8 ;  /* 0x00000008ff147424 */ /* 0x000fe200078e00ff */
[----:B------:R-:W-:Y:S02]  /*2c10*/  MOV R21, 0x101f ;  /* 0x0000101f00157802 */ /* 0x000fe40000000f00 */
[----:B------:R-:W-:-:S07]  /*2c20*/  MOV R16, 0xffff ;  /* 0x0000ffff00107802 */ /* 0x000fce0000000f00 */
[----:B012-4-:R-:W-:Y:S05]  /*2c30*/  WARPSYNC.COLLECTIVE R16, `(.L_x_106) ;  /* 0x0000000010087348 */ /* 0x017fea0003c00000 */
[----:B------:R3:W0:Y:S02]  /*2c40*/  SHFL.BFLY P3, R18, R19, R20, R21 ;  /* 0x0c00001413127389 */ /* 0x0006240000060015 */
[----:B01234-:R-:W-:Y:S05]  /*2c50*/  ENDCOLLECTIVE ;  /* 0x000000000000791b */ /* 0x01ffea0003800000 */
.L_x_106:
[----:B------:R-:W-:Y:S05]  /*2c60*/  BSYNC B0 ;  /* 0x0000000000007941 */ /* 0x000fea0003800000 */
.L_x_105:
[----:B------:R-:W-:Y:S01]  /*2c70*/  HFMA2 R20, -RZ, RZ, 0, 4.76837158203125e-07 ;  /* 0x00000008ff147431 */ /* 0x000fe200000001ff */
[----:B------:R-:W-:Y:S01]  /*2c80*/  MOV R19, R10 ;  /* 0x0000000a00137202 */ /* 0x000fe20000000f00 */
[----:B------:R-:W-:Y:S01]  /*2c90*/  IMAD.MOV.U32 R21, RZ, RZ, 0x101f ;  /* 0x0000101fff157424 */ /* 0x000fe200078e00ff */
[----:B------:R-:W-:Y:S01]  /*2ca0*/  MOV R16, 0xffff ;  /* 0x0000ffff00107802 */ /* 0x000fe20000000f00 */
[----:B------:R-:W-:-:S07]  /*2cb0*/  IMAD.MOV.U32 R11, RZ, RZ, R18 ;  /* 0x000000ffff0b7224 */ /* 0x000fce00078e0012 */
[----:B------:R-:W-:Y:S05]  /*2cc0*/  WARPSYNC.COLLECTIVE R16, `(.L_x_107) ;  /* 0x0000000010087348 */ /* 0x000fea0003c00000 */
[----:B------:R0:W1:Y:S02]  /*2cd0*/  SHFL.BFLY P3, R18, R19, R20, R21 ;  /* 0x0c00001413127389 */ /* 0x0000640000060015 */
[----:B01----:R-:W-:Y:S05]  /*2ce0*/  ENDCOLLECTIVE ;  /* 0x000000000000791b */ /* 0x003fea0003800000 */
.L_x_107:
[----:B------:R-:W-:Y:S01]  /*2cf0*/  FADD.FTZ R11, R11, R8 ;  /* 0x000000080b0b7221 */ /* 0x000fe20000010000 */
[----:B------:R-:W-:-:S03]  /*2d00*/  HFMA2 R20, -RZ, RZ, 0, 2.384185791015625e-07 ;  /* 0x00000004ff147431 */ /* 0x000fc600000001ff */
[----:B------:R-:W-:Y:S01]  /*2d10*/  IMAD.MOV.U32 R19, RZ, RZ, R11 ;  /* 0x000000ffff137224 */ /* 0x000fe200078e000b */
[----:B------:R-:W-:-:S07]  /*2d20*/  MOV R13, R18 ;  /* 0x00000012000d7202 */ /* 0x000fce0000000f00 */
[----:B------:R-:W-:Y:S05]  /*2d30*/  WARPSYNC.COLLECTIVE R16, `(.L_x_108) ;  /* 0x0000000010087348 */ /* 0x000fea0003c00000 */
[----:B------:R0:W1:Y:S02]  /*2d40*/  SHFL.BFLY P3, R18, R19, R20, R21 ;  /* 0x0c00001413127389 */ /* 0x0000640000060015 */
[----:B01----:R-:W-:Y:S05]  /*2d50*/  ENDCOLLECTIVE ;  /* 0x000000000000791b */ /* 0x003fea0003800000 */
.L_x_108:
[----:B------:R-:W-:-:S04]  /*2d60*/  FADD.FTZ R13, R13, R10 ;  /* 0x0000000a0d0d7221 */ /* 0x000fc80000010000 */
[----:B------:R-:W-:Y:S01]  /*2d70*/  IMAD.MOV.U32 R19, RZ, RZ, R13 ;  /* 0x000000ffff137224 */ /* 0x000fe200078e000d */
[----:B------:R-:W-:-:S07]  /*2d80*/  MOV R12, R18 ;  /* 0x00000012000c7202 */ /* 0x000fce0000000f00 */
[----:B------:R-:W-:Y:S05]  /*2d90*/  WARPSYNC.COLLECTIVE R16, `(.L_x_109) ;  /* 0x0000000010087348 */ /* 0x000fea0003c00000 */
[----:B------:R0:W1:Y:S02]  /*2da0*/  SHFL.BFLY P3, R18, R19, R20, R21 ;  /* 0x0c00001413127389 */ /* 0x0000640000060015 */
[----:B01----:R-:W-:Y:S05]  /*2db0*/  ENDCOLLECTIVE ;  /* 0x000000000000791b */ /* 0x003fea0003800000 */
.L_x_109:
[----:B------:R-:W-:-:S05]  /*2dc0*/  FADD.FTZ R12, R11, R12 ;  /* 0x0000000c0b0c7221 */ /* 0x000fca0000010000 */
[----:B------:R-:W-:Y:S01]  /*2dd0*/  MOV R19, R12 ;  /* 0x0000000c00137202 */ /* 0x000fe20000000f00 */
[----:B------:R-:W-:Y:S01]  /*2de0*/  IMAD.MOV.U32 R20, RZ, RZ, 0x2 ;  /* 0x00000002ff147424 */ /* 0x000fe200078e00ff */
[----:B------:R-:W-:-:S07]  /*2df0*/  MOV R14, R18 ;  /* 0x00000012000e7202 */ /* 0x000fce0000000f00 */
[----:B------:R-:W-:Y:S05]  /*2e00*/  WARPSYNC.COLLECTIVE R16, `(.L_x_110) ;  /* 0x0000000010087348 */ /* 0x000fea0003c00000 */
[----:B------:R0:W1:Y:S02]  /*2e10*/  SHFL.BFLY P3, R18, R19, R20, R21 ;  /* 0x0c00001413127389 */ /* 0x0000640000060015 */
[----:B01----:R-:W-:Y:S05]  /*2e20*/  ENDCOLLECTIVE ;  /* 0x000000000000791b */ /* 0x003fea0003800000 */
.L_x_110:
[----:B------:R-:W-:-:S05]  /*2e30*/  FADD.FTZ R14, R13, R14 ;  /* 0x0000000e0d0e7221 */ /* 0x000fca0000010000 */
[----:B------:R-:W-:Y:S02]  /*2e40*/  MOV R19, R14 ;  /* 0x0000000e00137202 */ /* 0x000fe40000000f00 */
[----:B------:R-:W-:-:S07]  /*2e50*/  MOV R15, R18 ;  /* 0x00000012000f7202 */ /* 0x000fce0000000f00 */
[----:B------:R-:W-:Y:S05]  /*2e60*/  WARPSYNC.COLLECTIVE R16, `(.L_x_111) ;  /* 0x0000000010087348 */ /* 0x000fea0003c00000 */
[----:B------:R0:W1:Y:S02]  /*2e70*/  SHFL.BFLY P3, R18, R19, R20, R21 ;  /* 0x0c00001413127389 */ /* 0x0000640000060015 */
[----:B01----:R-:W-:Y:S05]  /*2e80*/  ENDCOLLECTIVE ;  /* 0x000000000000791b */ /* 0x003fea0003800000 */
.L_x_111:
[----:B------:R-:W-:Y:S01]  /*2e90*/  FADD.FTZ R15, R12, R15 ;  /* 0x0000000f0c0f7221 */ /* 0x000fe20000010000 */
[----:B------:R-:W-:-:S04]  /*2ea0*/  HFMA2 R20, -RZ, RZ, 0, 5.9604644775390625e-08 ;  /* 0x00000001ff147431 */ /* 0x000fc800000001ff */
[----:B------:R-:W-:Y:S01]  /*2eb0*/  MOV R19, R15 ;  /* 0x0000000f00137202 */ /* 0x000fe20000000f00 */
[----:B------:R-:W-:-:S07]  /*2ec0*/  IMAD.MOV.U32 R17, RZ, RZ, R18 ;  /* 0x000000ffff117224 */ /* 0x000fce00078e0012 */
[----:B------:R-:W-:Y:S05]  /*2ed0*/  WARPSYNC.COLLECTIVE R16, `(.L_x_112) ;  /* 0x0000000010087348 */ /* 0x000fea0003c00000 */
[----:B------:R0:W1:Y:S02]  /*2ee0*/  SHFL.BFLY P3, R18, R19, R20, R21 ;  /* 0x0c00001413127389 */ /* 0x0000640000060015 */
[----:B01----:R-:W-:Y:S05]  /*2ef0*/  ENDCOLLECTIVE ;  /* 0x000000000000791b */ /* 0x003fea0003800000 */
.L_x_112:
[----:B------:R-:W-:-:S05]  /*2f00*/  FADD.FTZ R17, R14, R17 ;  /* 0x000000110e117221 */ /* 0x000fca0000010000 */
[----:B------:R-:W-:Y:S01]  /*2f10*/  MOV R19, R17 ;  /* 0x0000001100137202 */ /* 0x000fe20000000f00 */
[----:B------:R-:W-:-:S07]  /*2f20*/  IMAD.MOV.U32 R8, RZ, RZ, R18 ;  /* 0x000000ffff087224 */ /* 0x000fce00078e0012 */
[----:B------:R-:W-:Y:S05]  /*2f30*/  WARPSYNC.COLLECTIVE R16, `(.L_x_113) ;  /* 0x0000000010087348 */ /* 0x000fea0003c00000 */
[----:B------:R0:W1:Y:S02]  /*2f40*/  SHFL.BFLY P3, R18, R19, R20, R21 ;  /* 0x0c00001413127389 */ /* 0x0000640000060015 */
[----:B01----:R-:W-:Y:S05]  /*2f50*/  ENDCOLLECTIVE ;  /* 0x000000000000791b */ /* 0x003fea0003800000 */
.L_x_113:
[----:B------:R-:W-:Y:S01]  /*2f60*/  FADD.FTZ R8, R15, R8 ;  /* 0x000000080f087221 */ /* 0x000fe20000010000 */
[----:B------:R-:W-:Y:S01]  /*2f70*/  MOV R10, R18 ;  /* 0x00000012000a7202 */ /* 0x000fe20000000f00 */
[----:B------:R-:W-:Y:S06]  /*2f80*/  BRA `(.L_x_114) ;  /* 0xfffffff800c47947 */ /* 0x000fec000383ffff */
.L_x_115:
        /* <DEDUP_REMOVED lines=15> */
.L_x_1040:


//--------------------- .text._ZN13group_norm_v218gn_bwd_cuda_kernelI13__nv_bfloat16Li320ELi1ELi16ELi40ELi256ELb1ELb1ELi4ELi320ELi320ELi4ELb1ELi2ELb0ELb0ELNS_15WgradSyncMethodE3ENS_16CompileConditionILi1000EEEEEvPT_S6_S6_PKS5_S8_S8_S8_PKfflPfPj --------------------------
	.section	.text._ZN13group_norm_v218gn_bwd_cuda_kernelI13__nv_bfloat16Li320ELi1ELi16ELi40ELi256ELb1ELb1ELi4ELi320ELi320ELi4ELb1ELi2ELb0ELb0ELNS_15WgradSyncMethodE3ENS_16CompileConditionILi1000EEEEEvPT_S6_S6_PKS5_S8_S8_S8_PKfflPfPj,"ax",@progbits
	.align	128
        .global         _ZN13group_norm_v218gn_bwd_cuda_kernelI13__nv_bfloat16Li320ELi1ELi16ELi40ELi256ELb1ELb1ELi4ELi320ELi320ELi4ELb1ELi2ELb0ELb0ELNS_15WgradSyncMethodE3ENS_16CompileConditionILi1000EEEEEvPT_S6_S6_PKS5_S8_S8_S8_PKfflPfPj
        .type           _ZN13group_norm_v218gn_bwd_cuda_kernelI13__nv_bfloat16Li320ELi1ELi16ELi40ELi256ELb1ELb1ELi4ELi320ELi320ELi4ELb1ELi2ELb0ELb0ELNS_15WgradSyncMethodE3ENS_16CompileConditionILi1000EEEEEvPT_S6_S6_PKS5_S8_S8_S8_PKfflPfPj,@function
        .size           _ZN13group_norm_v218gn_bwd_cuda_kernelI13__nv_bfloat16Li320ELi1ELi16ELi40ELi256ELb1ELb1ELi4ELi320ELi320ELi4ELb1ELi2ELb0ELb0ELNS_15WgradSyncMethodE3ENS_16CompileConditionILi1000EEEEEvPT_S6_S6_PKS5_S8_S8_S8_PKfflPfPj,(.L_x_1041 - _ZN13group_norm_v218gn_bwd_cuda_kernelI13__nv_bfloat16Li320ELi1ELi16ELi40ELi256ELb1ELb1ELi4ELi320ELi320ELi4ELb1ELi2ELb0ELb0ELNS_15WgradSyncMethodE3ENS_16CompileConditionILi1000EEEEEvPT_S6_S6_PKS5_S8_S8_S8_PKfflPfPj)
        .other          _ZN13group_norm_v218gn_bwd_cuda_kernelI13__nv_bfloat16Li320ELi1ELi16ELi40ELi256ELb1ELb1ELi4ELi320ELi320ELi4ELb1ELi2ELb0ELb0ELNS_15WgradSyncMethodE3ENS_16CompileConditionILi1000EEEEEvPT_S6_S6_PKS5_S8_S8_S8_PKfflPfPj,@"STO_CUDA_ENTRY STV_DEFAULT"
_ZN13group_norm_v218gn_bwd_cuda_kernelI13__nv_bfloat16Li320ELi1ELi16ELi40ELi256ELb1ELb1ELi4ELi320ELi320ELi4ELb1ELi2ELb0ELb0ELNS_15WgradSyncMethodE3ENS_16CompileConditionILi1000EEEEEvPT_S6_S6_PKS5_S8_S8_S8_PKfflPfPj:
.text._ZN13group_norm_v218gn_bwd_cuda_kernelI13__nv_bfloat16Li320ELi1ELi16ELi40ELi256ELb1ELb1ELi4ELi320ELi320ELi4ELb1ELi2ELb0ELb0ELNS_15WgradSyncMethodE3ENS_16CompileConditionILi1000EEEEEvPT_S6_S6_PKS5_S8_S8_S8_PKfflPfPj:
        /* <DEDUP_REMOVED lines=19> */
[----:B------:R-:W-:-:S04]  /*0130*/  LOP3.LUT P0, RZ, R3, R2, RZ, 0xfc, !PT ;  /* 0x0000000203ff7212 */ /* 0x000fc8000780fcff */
[----:B------:R-:W-:Y:S01]  /*0140*/  SEL R3, R6, 0x1, !P0 ;  /* 0x0000000106037807 */ /* 0x000fe20004000000 */
[----:B0-----:R-:W-:Y:S01]  /*0150*/  IMAD.WIDE.U32 R4, R71, 0x4, R4 ;  /* 0x0000000447047825 */ /* 0x001fe200078e0004 */
[----:B------:R-:W-:Y:S06]  /*0160*/  MEMBAR.ALL.GPU ;  /* 0x0000000000007992 */ /* 0x000fec000000a000 */
[----:B------:R-:W-:-:S00]  /*0170*/  ERRBAR ;  /* 0x00000000000079ab */ /* 0x000fc00000000000 */
[----:B------:R-:W-:Y:S06]  /*0180*/  CGAERRBAR ;  /* 0x00000000000075ab */ /* 0x000fec0000000000 */
[----:B------:R0:W5:Y:S02]  /*0190*/  ATOM.E.ADD.STRONG.GPU PT, R3, desc[UR10][R4.64+0x8], R3 ;  /* 0x800008030403798a */ /* 0x00016400081ef10a */
.L_x_118:
[----:B------:R-:W2:Y:S04]  /*01a0*/  LD.E.STRONG.GPU R6, desc[UR10][R4.64+0x8] ;  /* 0x0000080a04067980 */ /* 0x000ea8000c10f900 */
[----:B--2---:R-:W-:Y:S01]  /*01b0*/  CCTL.IVALL ;  /* 0x00000000ff00798f */ /* 0x004fe20002000000 */
[----:B------:R-:W-:Y:S05]  /*01c0*/  YIELD ;  /* 0x0000000000007946 */ /* 0x000fea0003800000 */
[----:B-----5:R-:W-:-:S04]  /*01d0*/  LOP3.LUT R6, R6, R3, RZ, 0x3c, !PT ;  /* 0x0000000306067212 */ /* 0x020fc800078e3cff */
[----:B------:R-:W-:-:S13]  /*01e0*/  ISETP.GT.AND P0, PT, R6, -0x1, PT ;  /* 0xffffffff0600780c */ /* 0x000fda0003f04270 */
[----:B------:R-:W-:Y:S05]  /*01f0*/  @P0 BRA `(.L_x_118) ;  /* 0xfffffffc00e80947 */ /* 0x000fea000383ffff */
.L_x_117:
[----:B------:R-:W-:Y:S05]  /*0200*/  WARPSYNC.ALL ;  /* 0x0000000000007948 */ /* 0x000fea0003800000 */
[----:B------:R-:W-:Y:S06]  /*0210*/  BAR.SYNC.DEFER_BLOCKING 0x0 ;  /* 0x0000000000007b1d */ /* 0x000fec0000010000 */
[----:B------:R-:W-:Y:S05]  /*0220*/  BRA `(.L_x_119) ;  /* 0x0000001800847947 */ /* 0x000fea0003800000 */
.L_x_116:
[----:B------:R-:W0:Y:S01]  /*0230*/  S2R R3, SR_TID.X ;  /* 0x0000000000037919 */ /* 0x000e220000002100 */
[----:B------:R-:W1:Y:S01]  /*0240*/  LDC.64 R24, c[0x0][0x3b0] ;  /* 0x0000ec00ff187b82 */ /* 0x000e620000000a00 */
[----:B------:R-:W-:-:S07]  /*0250*/  IMAD R10, R71, 0x140, RZ ;  /* 0x00000140470a7824 */ /* 0x000fce00078e02ff */
[----:B------:R-:W2:Y:S01]  /*0260*/  LDC.64 R20, c[0x0][0x3a8] ;  /* 0x0000ea00ff147b82 */ /* 0x000ea20000000a00 */
[----:B------:R-:W-:-:S07]  /*0270*/  SHF.R.U32.HI R5, RZ, 0x1, R0 ;  /* 0x00000001ff057819 */ /* 0x000fce0000011600 */
[----:B------:R-:W3:Y:S01]  /*0280*/  S2UR UR6, SR_CgaCtaId ;  /* 0x00000000000679c3 */ /* 0x000ee20000008800 */
[----:B------:R-:W-:-:S07]  /*0290*/  UMOV UR4, 0x400 ;  /* 0x0000040000047882 */ /* 0x000fce0000000000 */
[----:B------:R-:W4:Y:S01]  /*02a0*/  LDC.64 R82, c[0x0][0x3d0] ;  /* 0x0000f400ff527b82 */ /* 0x000f220000000a00 */
[----:B0-----:R-:W-:-:S07]  /*02b0*/  LOP3.LUT R4, R3, 0xffff, RZ, 0xc0, !PT ;  /* 0x0000ffff03047812 */ /* 0x001fce00078ec0ff */
[----:B------:R-:W0:Y:S01]  /*02c0*/  LDC.64 R84, c[0x0][0x3d8] ;  /* 0x0000f600ff547b82 */ /* 0x000e220000000a00 */
[----:B------:R-:W-:-:S07]  /*02d0*/  IMAD R4, R4, 0x334, RZ ;  /* 0x0000033404047824 */ /* 0x000fce00078e02ff */
[----:B------:R-:W5:Y:S01]  /*02e0*/  LDC.64 R80, c[0x0][0x3d8] ;  /* 0x0000f600ff507b82 */ /* 0x000f620000000a00 */
        /* <DEDUP_REMOVED lines=9> */
[----:B--2---:R-:W-:Y:S02]  /*0380*/  IMAD.WIDE.U32 R20, R27, 0x2, R20 ;  /* 0x000000021b147825 */ /* 0x004fe400078e0014 */
[----:B------:R-:W2:Y:S04]  /*0390*/  LDG.E.64.CONSTANT R24, desc[UR10][R24.64] ;  /* 0x0000000a18187981 */ /* 0x000ea8000c1e9b00 */
[----:B------:R-:W2:Y:S01]  /*03a0*/  LDG.E.64.CONSTANT R20, desc[UR10][R20.64] ;  /* 0x0000000a14147981 */ /* 0x000ea2000c1e9b00 */
[----:B------:R-:W-:Y:S01]  /*03b0*/  IMAD.SHL.U32 R4, R0, 0x20, RZ ;  /* 0x0000002000047824 */ /* 0x000fe200078e00ff */
[----:B------:R-:W-:-:S04]  /*03c0*/  LOP3.LUT P1, RZ, R5, R2, RZ, 0xfc, !PT ;  /* 0x0000000205ff7212 */ /* 0x000fc8000782fcff */
[----:B------:R-:W-:Y:S02]  /*03d0*/  LOP3.LUT R5, R4, 0x1fffc0, RZ, 0xc0, !PT ;  /* 0x001fffc004057812 */ /* 0x000fe400078ec0ff */
[----:B------:R-:W-:Y:S01]  /*03e0*/  SHF.R.U32.HI R4, RZ, 0x2, R3 ;  /* 0x00000002ff047819 */ /* 0x000fe20000011603 */
[----:B------:R-:W-:-:S04]  /*03f0*/  UIADD3 UR5, UPT, UPT, UR4, 0x2800, URZ ;  /* 0x0000280004057890 */ /* 0x000fc8000fffe0ff */
[----:B------:R-:W-:Y:S01]  /*0400*/  IMAD R17, R71, 0x8, R4 ;  /* 0x0000000847117824 */ /* 0x000fe200078e0204 */
[----:B------:R-:W-:-:S03]  /*0410*/  LOP3.LUT R6, R5, 0x3f, R2, 0xf8, !PT ;  /* 0x0000003f05067812 */ /* 0x000fc600078ef802 */
[----:B------:R-:W-:Y:S01]  /*0420*/  IMAD R17, R17, 0x28, -R10 ;  /* 0x0000002811117824 */ /* 0x000fe200078e0a0a */
[----:B---3--:R-:W-:Y:S01]  /*0430*/  ULEA UR5, UR6, UR5, 0x18 ;  /* 0x0000000506057291 */ /* 0x008fe2000f8ec0ff */
[----:B------:R-:W-:Y:S02]  /*0440*/  IMAD R9, R6, 0x280, R3 ;  /* 0x0000028006097824 */ /* 0x000fe400078e0203 */
[----:B------:R-:W-:Y:S01]  /*0450*/  VIADD R23, R17, 0x14 ;  /* 0x0000001411177836 */ /* 0x000fe20000000000 */
[----:B------:R-:W-:Y:S02]  /*0460*/  SHF.L.U32 R31, R3, 0x1, RZ ;  /* 0x00000001031f7819 */ /* 0x000fe400000006ff */
[----:B------:R-:W-:Y:S02]  /*0470*/  MOV R45, UR5 ;  /* 0x00000005002d7c02 */ /* 0x000fe40008000f00 */
[----:B------:R-:W-:Y:S01]  /*0480*/  SHF.R.U32.HI R23, RZ, 0x2, R23 ;  /* 0x00000002ff177819 */ /* 0x000fe20000011617 */
[----:B------:R-:W-:Y:S01]  /*0490*/  ULEA UR8, UR6, UR4, 0x18 ;  /* 0x0000000406087291 */ /* 0x000fe2000f8ec0ff */
[----:B------:R-:W-:Y:S01]  /*04a0*/  IADD3 R10, PT, PT, R9, R10, RZ ;  /* 0x0000000a090a7210 */ /* 0x000fe20007ffe0ff */
[----:B------:R-:W-:Y:S01]  /*04b0*/  VIADD R29, R17, 0x20 ;  /* 0x00000020111d7836 */ /* 0x000fe20000000000 */
[----:B------:R-:W-:Y:S01]  /*04c0*/  LOP3.LUT R7, R31, 0x18, RZ, 0xc0, !PT ;  /* 0x000000181f077812 */ /* 0x000fe200078ec0ff */
[----:B------:R-:W-:Y:S01]  /*04d0*/  IMAD R33, R23, 0x28, R45 ;  /* 0x0000002817217824 */ /* 0x000fe200078e022d */
[----:B------:R-:W-:-:S02]  /*04e0*/  SHF.L.U32 R23, R10, 0x1, RZ ;  /* 0x000000010a177819 */ /* 0x000fc400000006ff */
[----:B------:R-:W-:Y:S02]  /*04f0*/  LEA R8, R3, UR8, 0x5 ;  /* 0x0000000803087c11 */ /* 0x000fe4000f8e28ff */
[----:B------:R-:W-:Y:S01]  /*0500*/  LOP3.LUT R11, R7, 0x8, RZ, 0x3c, !PT ;  /* 0x00000008070b7812 */ /* 0x000fe200078e3cff */
[----:B----4-:R-:W-:Y:S01]  /*0510*/  IMAD.WIDE.U32 R82, R23, 0x4, R82 ;  /* 0x0000000417527825 */ /* 0x010fe200078e0052 */
[----:B------:R-:W-:Y:S02]  /*0520*/  LOP3.LUT R15, R31, 0x18, RZ, 0xc, !PT ;  /* 0x000000181f0f7812 */ /* 0x000fe400078e0cff */
[----:B------:R-:W-:Y:S02]  /*0530*/  LOP3.LUT R13, R7, 0x10, RZ, 0x3c, !PT ;  /* 0x00000010070d7812 */ /* 0x000fe400078e3cff */
[----:B------:R-:W-:Y:S02]  /*0540*/  SHF.R.U32.HI R30, RZ, 0x2, R29 ;  /* 0x00000002ff1e7819 */ /* 0x000fe4000001161d */
[C---:B------:R-:W-:Y:S01]  /*0550*/  IADD3 R5, PT, PT, R8.reuse, R7, RZ ;  /* 0x0000000708057210 */ /* 0x040fe20007ffe0ff */
[----:B------:R-:W-:Y:S01]  /*0560*/  IMAD.IADD R7, R8, 0x1, R11 ;  /* 0x0000000108077824 */ /* 0x000fe200078e020b */
[----:B------:R-:W-:-:S02]  /*0570*/  LOP3.LUT R12, R17, 0x4, RZ, 0xfc, !PT ;  /* 0x00000004110c7812 */ /* 0x000fc400078efcff */
[C---:B------:R-:W-:Y:S02]  /*0580*/  IADD3 R6, PT, PT, R8.reuse, R15, RZ ;  /* 0x0000000f08067210 */ /* 0x040fe40007ffe0ff */
[----:B------:R-:W-:Y:S01]  /*0590*/  IADD3 R22, PT, PT, R17, 0x10, RZ ;  /* 0x0000001011167810 */ /* 0x000fe20007ffe0ff */
[----:B------:R-:W-:Y:S01]  /*05a0*/  IMAD.SHL.U32 R11, R3, 0x8, RZ ;  /* 0x00000008030b7824 */ /* 0x000fe200078e00ff */
[----:B------:R-:W-:Y:S01]  /*05b0*/  IADD3 R8, PT, PT, R8, R13, RZ ;  /* 0x0000000d08087210 */ /* 0x000fe20007ffe0ff */
[----:B------:R-:W-:Y:S01]  /*05c0*/  VIADD R13, R17, 0x8 ;  /* 0x00000008110d7836 */ /* 0x000fe20000000000 */
[----:B------:R-:W-:Y:S01]  /*05d0*/  SHF.R.U32.HI R12, RZ, 0x2, R12 ;  /* 0x00000002ff0c7819 */ /* 0x000fe2000001160c */
[----:B------:R-:W-:Y:S01]  /*05e0*/  IMAD R39, R30, 0x28, R45 ;  /* 0x000000281e277824 */ /* 0x000fe200078e022d */
[----:B------:R-:W-:Y:S02]  /*05f0*/  LOP3.LUT R30, R27, 0xffff, RZ, 0xc0, !PT ;  /* 0x0000ffff1b1e7812 */ /* 0x000fe400078ec0ff */
[----:B------:R-:W-:-:S02]  /*0600*/  SHF.R.U32.HI R22, RZ, 0x2, R22 ;  /* 0x00000002ff167819 */ /* 0x000fc40000011616 */
[C---:B------:R-:W-:Y:S02]  /*0610*/  IADD3 R26, PT, PT, R17.reuse, 0x18, RZ ;  /* 0x00000018111a7810 */ /* 0x040fe40007ffe0ff */
[----:B------:R-:W-:Y:S01]  /*0620*/  IADD3 R28, PT, PT, R17, 0x1c, RZ ;  /* 0x0000001c111c7810 */ /* 0x000fe20007ffe0ff */
[----:B------:R-:W-:Y:S01]  /*0630*/  IMAD R30, R30, 0x667, RZ ;  /* 0x000006671e1e7824 */ /* 0x000fe200078e02ff */
[----:B------:R-:W-:Y:S02]  /*0640*/  LOP3.LUT R18, R11, 0x18, RZ, 0xc0, !PT ;  /* 0x000000180b127812 */ /* 0x000fe400078ec0ff */
[----:B------:R-:W-:Y:S02]  /*0650*/  IADD3 R15, PT, PT, R17, 0xc, RZ ;  /* 0x0000000c110f7810 */ /* 0x000fe40007ffe0ff */
[----:B------:R-:W-:Y:S01]  /*0660*/  SHF.R.U32.HI R14, RZ, 0x2, R13 ;  /* 0x00000002ff0e7819 */ /* 0x000fe2000001160d */
[--C-:B------:R-:W-:Y:S01]  /*0670*/  IMAD R13, R12, 0x28, R45.reuse ;  /* 0x000000280c0d7824 */ /* 0x100fe200078e022d */
[----:B------:R-:W-:Y:S01]  /*0680*/  SHF.L.U32 R9, R2, 0x2, RZ ;  /* 0x0000000202097819 */ /* 0x000fe200000006ff */
[----:B------:R-:W-:Y:S01]  /*0690*/  IMAD R29, R22, 0x28, R45 ;  /* 0x00000028161d7824 */ /* 0x000fe200078e022d */
[----:B------:R-:W-:-:S02]  /*06a0*/  SHF.R.U32.HI R11, RZ, 0x2, R17 ;  /* 0x00000002ff0b7819 */ /* 0x000fc40000011611 */
[----:B------:R-:W-:Y:S02]  /*06b0*/  IADD3 R17, PT, PT, R17, 0x24, RZ ;  /* 0x0000002411117810 */ /* 0x000fe40007ffe0ff */
[----:B------:R-:W-:Y:S02]  /*06c0*/  SHF.R.U32.HI R26, RZ, 0x2, R26 ;  /* 0x00000002ff1a7819 */ /* 0x000fe4000001161a */
[----:B------:R-:W-:Y:S02]  /*06d0*/  SHF.R.U32.HI R28, RZ, 0x2, R28 ;  /* 0x00000002ff1c7819 */ /* 0x000fe4000001161c */
[----:B------:R-:W-:Y:S01]  /*06e0*/  SHF.R.U32.HI R16, RZ, 0x2, R15 ;  /* 0x00000002ff107819 */ /* 0x000fe2000001160f */
[----:B------:R-:W-:Y:S01]  /*06f0*/  UIADD3 UR4, UPT, UPT, UR4, 0x3480, URZ ;  /* 0x0000348004047890 */ /* 0x000fe2000fffe0ff */
[----:B------:R-:W-:Y:S01]  /*0700*/  LOP3.LUT R22, R9, 0xfc, RZ, 0xc0, !PT ;  /* 0x000000fc09167812 */ /* 0x000fe200078ec0ff */
[----:B------:R-:W-:Y:S01]  /*0710*/  IMAD R35, R26, 0x28, R45 ;  /* 0x000000281a237824 */ /* 0x000fe200078e022d */
[----:B------:R-:W-:-:S02]  /*0720*/  SHF.R.U32.HI R32, RZ, 0x2, R17 ;  /* 0x00000002ff207819 */ /* 0x000fc40000011611 */
[----:B------:R-:W-:Y:S02]  /*0730*/  IADD3 R10, PT, PT, R18, R13, RZ ;  /* 0x0000000d120a7210 */ /* 0x000fe40007ffe0ff */
[----:B0-----:R-:W-:Y:S02]  /*0740*/  LEA R84, P0, R0, R84, 0x2 ;  /* 0x0000005400547211 */ /* 0x001fe400078010ff */
[----:B------:R-:W-:Y:S01]  /*0750*/  SHF.R.U32.HI R30, RZ, 0x10, R30 ;  /* 0x00000010ff1e7819 */ /* 0x000fe2000001161e */
[--C-:B------:R-:W-:Y:S01]  /*0760*/  IMAD R11, R11, 0x28, R45.reuse ;  /* 0x000000280b0b7824 */ /* 0x100fe200078e022d */
[----:B------:R-:W-:Y:S01]  /*0770*/  IADD3 R13, PT, PT, R18, R29, RZ ;  /* 0x0000001d120d7210 */ /* 0x000fe20007ffe0ff */
[--C-:B------:R-:W-:Y:S01]  /*0780*/  IMAD R15, R14, 0x28, R45.reuse ;  /* 0x000000280e0f7824 */ /* 0x100fe200078e022d */
[----:B------:R-:W-:Y:S01]  /*0790*/  SHF.L.U32 R29, R2, 0x1, RZ ;  /* 0x00000001021d7819 */ /* 0x000fe200000006ff */
[--C-:B------:R-:W-:Y:S01]  /*07a0*/  IMAD R37, R28, 0x28, R45.reuse ;  /* 0x000000281c257824 */ /* 0x100fe200078e022d */
[----:B------:R-:W-:Y:S01]  /*07b0*/  IADD3 R28, PT, PT, R19, R22, RZ ;  /* 0x00000016131c7210 */ /* 0x000fe20007ffe0ff */
[--C-:B------:R-:W-:Y:S01]  /*07c0*/  IMAD R26, R43, 0x28, R45.reuse ;  /* 0x000000282b1a7824 */ /* 0x100fe200078e022d */
[----:B------:R-:W-:Y:S01]  /*07d0*/  IADD3 R14, PT, PT, R18, R33, RZ ;  /* 0x00000021120e7210 */ /* 0x000fe20007ffe0ff */
[--C-:B------:R-:W-:Y:S01]  /*07e0*/  IMAD R17, R16, 0x28, R45.reuse ;  /* 0x0000002810117824 */ /* 0x100fe200078e022d */
[----:B------:R-:W-:Y:S01]  /*07f0*/  LEA.HI.X R85, R0, R85, RZ, 0x2, P0 ;  /* 0x0000005500557211 */ /* 0x000fe200000f14ff */
[----:B------:R-:W-:Y:S01]  /*0800*/  ULEA UR4, UR6, UR4, 0x18 ;  /* 0x0000000406047291 */ /* 0x000fe2000f8ec0ff */
[----:B------:R-:W-:Y:S01]  /*0810*/  IMAD R41, R32, 0x28, R45 ;  /* 0x0000002820297824 */ /* 0x000fe200078e022d */
[----:B------:R-:W-:Y:S01]  /*0820*/  ISETP.NE.AND P0, PT, R2, RZ, PT ;  /* 0x000000ff0200720c */ /* 0x000fe20003f05270 */
[----:B------:R-:W-:Y:S01]  /*0830*/  IMAD.IADD R9, R11, 0x1, R18 ;  /* 0x000000010b097824 */ /* 0x000fe200078e0212 */
[----:B------:R-:W-:Y:S01]  /*0840*/  MOV R33, 0x7fffffc1 ;  /* 0x7fffffc100217802 */ /* 0x000fe20000000f00 */
[----:B------:R-:W-:Y:S01]  /*0850*/  IMAD.IADD R12, R18, 0x1, R17 ;  /* 0x00000001120c7824 */ /* 0x000fe200078e0211 */
[----:B------:R-:W-:Y:S01]  /*0860*/  LOP3.LUT R32, R29, 0x7e, RZ, 0xc0, !PT ;  /* 0x0000007e1d207812 */ /* 0x000fe200078ec0ff */
[----:B------:R-:W-:Y:S01]  /*0870*/  IMAD R28, R28, 0x280, R27 ;  /* 0x000002801c1c7824 */ /* 0x000fe200078e021b */
[C---:B------:R-:W-:Y:S01]  /*0880*/  IADD3 R11, PT, PT, R18.reuse, R15, RZ ;  /* 0x0000000f120b7210 */ /* 0x040fe20007ffe0ff */
[C---:B------:R-:W-:Y:S01]  /*0890*/  IMAD.IADD R15, R18.reuse, 0x1, R35 ;  /* 0x00000001120f7824 */ /* 0x040fe200078e0223 */
[----:B------:R-:W-:Y:S01]  /*08a0*/  LEA R19, R19, R26, 0x3 ;  /* 0x0000001a13137211 */ /* 0x000fe200078e18ff */
[----:B------:R-:W-:Y:S01]  /*08b0*/  HFMA2 R26, -RZ, RZ, 0, 0 ;  /* 0x00000000ff1a7431 */ /* 0x000fe200000001ff */
[----:B------:R-:W-:-:S02]  /*08c0*/  IADD3 R16, PT, PT, R18, R37, RZ ;  /* 0x0000002512107210 */ /* 0x000fc40007ffe0ff */
[C---:B------:R-:W-:Y:S01]  /*08d0*/  IADD3 R17, PT, PT, R18.reuse, R39, RZ ;  /* 0x0000002712117210 */ /* 0x040fe20007ffe0ff */
[----:B------:R-:W-:Y:S01]  /*08e0*/  IMAD.IADD R18, R18, 0x1, R41 ;  /* 0x0000000112127824 */ /* 0x000fe200078e0229 */
[----:B------:R-:W-:Y:S01]  /*08f0*/  SEL R27, R33, 0x1, !P0 ;  /* 0x00000001211b7807 */ /* 0x000fe20004000000 */
[----:B------:R-:W-:Y:S01]  /*0900*/  IMAD.MOV.U32 R67, RZ, RZ, RZ ;  /* 0x000000ffff437224 */ /* 0x000fe200078e00ff */
[----:B------:R-:W-:Y:S02]  /*0910*/  CS2R R40, SRZ ;  /* 0x0000000000287805 */ /* 0x000fe4000001ff00 */
[----:B------:R-:W-:Y:S02]  /*0920*/  CS2R R38, SRZ ;  /* 0x0000000000267805 */ /* 0x000fe4000001ff00 */
[----:B------:R-:W-:Y:S02]  /*0930*/  CS2R R36, SRZ ;  /* 0x0000000000247805 */ /* 0x000fe4000001ff00 */
[----:B------:R-:W-:-:S02]  /*0940*/  CS2R R34, SRZ ;  /* 0x0000000000227805 */ /* 0x000fc4000001ff00 */
[----:B------:R-:W-:Y:S01]  /*0950*/  LOP3.LUT R29, R3, 0x1f, RZ, 0xc0, !PT ;  /* 0x0000001f031d7812 */ /* 0x000fe200078ec0ff */
[----:B-----5:R-:W-:Y:S01]  /*0960*/  IMAD.WIDE.U32 R80, R71, 0x4, R80 ;  /* 0x0000000447507825 */ /* 0x020fe200078e0050 */
[----:B------:R-:W-:Y:S02]  /*0970*/  LOP3.LUT R31, R31, 0x1c0, RZ, 0xc0, !PT ;  /* 0x000001c01f1f7812 */ /* 0x000fe400078ec0ff */
[----:B------:R-:W-:Y:S02]  /*0980*/  LEA R32, R3, R32, 0x5 ;  /* 0x0000002003207211 */ /* 0x000fe400078e28ff */
[----:B------:R-:W-:Y:S01]  /*0990*/  SEL R33, R33, 0x1, !P1 ;  /* 0x0000000121217807 */ /* 0x000fe20004800000 */
[----:B------:R-:W0:Y:S01]  /*09a0*/  LDCU UR5, c[0x0][0x374] ;  /* 0x00006e80ff0577ac */ /* 0x000e220008000800 */
[C---:B--2---:R-:W-:Y:S02]  /*09b0*/  PRMT R66, R24.reuse, 0x7632, R66 ;  /* 0x0000763218427816 */ /* 0x044fe40000000042 */
[----:B------:R-:W-:-:S02]  /*09c0*/  SHF.L.U32 R23, R24, 0x10, RZ ;  /* 0x0000001018177819 */ /* 0x000fc400000006ff */
[----:B------:R-:W-:-:S04]  /*09d0*/  SHF.R.U32.HI R24, RZ, 0x4, R3 ;  /* 0x00000004ff187819 */ /* 0x000fc80000011603 */
[----:B------:R-:W-:-:S05]  /*09e0*/  LOP3.LUT R24, R24, R3, RZ, 0x3c, !PT ;  /* 0x0000000318187212 */ /* 0x000fca00078e3cff */
[----:B------:R-:W-:-:S05]  /*09f0*/  IMAD.SHL.U32 R24, R24, 0x8, RZ ;  /* 0x0000000818187824 */ /* 0x000fca00078e00ff */
[----:B------:R-:W-:Y:S02]  /*0a00*/  LOP3.LUT R24, R24, 0x18, RZ, 0xc0, !PT ;  /* 0x0000001818187812 */ /* 0x000fe400078ec0ff */
[----:B------:R-:W-:Y:S02]  /*0a10*/  PRMT R63, R20, 0x7632, R63 ;  /* 0x00007632143f7816 */ /* 0x000fe4000000003f */
[----:B------:R-:W-:Y:S01]  /*0a20*/  IADD3 R43, PT, PT, R24, UR8, RZ ;  /* 0x00000008182b7c10 */ /* 0x000fe2000fffe0ff */
[----:B------:R-:W-:Y:S01]  /*0a30*/  IMAD R24, R71, -0x8, R30 ;  /* 0xfffffff847187824 */ /* 0x000fe200078e021e */
[----:B------:R-:W-:Y:S02]  /*0a40*/  PRMT R64, R21, 0x7632, R64 ;  /* 0x0000763215407816 */ /* 0x000fe40000000040 */
[C---:B------:R-:W-:Y:S01]  /*0a50*/  PRMT R65, R25.reuse, 0x7632, R65 ;  /* 0x0000763219417816 */ /* 0x040fe20000000041 */
[----:B------:R-:W-:Y:S01]  /*0a60*/  IMAD.U32 R22, R25, 0x10000, RZ ;  /* 0x0001000019167824 */ /* 0x000fe200078e00ff */
[----:B------:R-:W-:Y:S01]  /*0a70*/  SHF.L.U32 R21, R21, 0x10, RZ ;  /* 0x0000001015157819 */ /* 0x000fe200000006ff */
[----:B------:R-:W-:Y:S01]  /*0a80*/  IMAD.U32 R20, R20, 0x10000, RZ ;  /* 0x0001000014147824 */ /* 0x000fe200078e00ff */
[----:B------:R-:W-:Y:S01]  /*0a90*/  MOV R25, R0 ;  /* 0x0000000000197202 */ /* 0x000fe20000000f00 */
[----:B------:R-:W-:Y:S01]  /*0aa0*/  IMAD R62, R4, 0x20, R43 ;  /* 0x00000020043e7824 */ /* 0x000fe200078e022b */
[----:B------:R-:W-:Y:S01]  /*0ab0*/  SHF.L.U32 R63, R63, 0x10, RZ ;  /* 0x000000103f3f7819 */ /* 0x000fe200000006ff */
[----:B------:R-:W-:Y:S01]  /*0ac0*/  IMAD.U32 R66, R66, 0x10000, RZ ;  /* 0x0001000042427824 */ /* 0x000fe200078e00ff */
[----:B------:R-:W-:-:S02]  /*0ad0*/  SHF.L.U32 R64, R64, 0x10, RZ ;  /* 0x0000001040407819 */ /* 0x000fc400000006ff */
[----:B------:R-:W-:Y:S02]  /*0ae0*/  SHF.L.U32 R65, R65, 0x10, RZ ;  /* 0x0000001041417819 */ /* 0x000fe400000006ff */
[----:B0-----:R-:W-:-:S07]  /*0af0*/  LEA R24, R24, UR4, 0x3 ;  /* 0x0000000418187c11 */ /* 0x001fce000f8e18ff */
.L_x_131:
[----:B0-----:R-:W0:Y:S01]  /*0b00*/  LDCU.64 UR12, c[0x0][0x3b8] ;  /* 0x00007700ff0c77ac */ /* 0x001e220008000a00 */
[----:B------:R-:W-:Y:S01]  /*0b10*/  SHF.R.U64 R69, R25, 0x1, R26 ;  /* 0x0000000119457819 */ /* 0x000fe2000000121a */
[----:B------:R-:W-:Y:S01]  /*0b20*/  IMAD.MOV.U32 R46, RZ, RZ, R28 ;  /* 0x000000ffff2e7224 */ /* 0x000fe200078e001c */
[----:B------:R-:W-:Y:S01]  /*0b30*/  SHF.R.U32.HI R48, RZ, 0x1, R26 ;  /* 0x00000001ff307819 */ /* 0x000fe2000001161a */
[----:B-1----:R-:W1:Y:S01]  /*0b40*/  LDCU.64 UR14, c[0x0][0x3a0] ;  /* 0x00007400ff0e77ac */ /* 0x002e620008000a00 */
[C---:B------:R-:W-:Y:S02]  /*0b50*/  SHF.L.U32 R44, R69.reuse, 0x5, RZ ;  /* 0x00000005452c7819 */ /* 0x040fe400000006ff */
[----:B------:R-:W-:Y:S01]  /*0b60*/  SHF.L.U64.HI R45, R69, 0x5, R48 ;  /* 0x00000005452d7819 */ /* 0x000fe20000010230 */
[----:B------:R-:W2:Y:S01]  /*0b70*/  LDCU UR6, c[0x0][0x3c0] ;  /* 0x00007800ff0677ac */ /* 0x000ea20008000800 */
[----:B------:R-:W-:Y:S01]  /*0b80*/  MOV R47, RZ ;  /* 0x000000ff002f7202 */ /* 0x000fe20000000f00 */
[----:B------:R-:W-:-:S04]  /*0b90*/  IMAD.WIDE.U32 R44, R30, 0x2, R44 ;  /* 0x000000021e2c7825 */ /* 0x000fc800078e002c */
[----:B------:R-:W-:Y:S01]  /*0ba0*/  IMAD.WIDE.U32 R68, R69, 0x28000, R46 ;  /* 0x0002800045447825 */ /* 0x000fe200078e002e */
[----:B0-----:R-:W-:-:S03]  /*0bb0*/  LEA R42, P0, R44, UR12, 0x2 ;  /* 0x0000000c2c2a7c11 */ /* 0x001fc6000f8010ff */
[----:B------:R-:W-:Y:S01]  /*0bc0*/  IMAD R47, R48, 0x28000, RZ ;  /* 0x00028000302f7824 */ /* 0x000fe200078e02ff */
[----:B------:R-:W-:Y:S01]  /*0bd0*/  LEA.HI.X R43, R44, UR13, R45, 0x2, P0 ;  /* 0x0000000d2c2b7c11 */ /* 0x000fe200080f142d */
[----:B------:R-:W0:Y:S03]  /*0be0*/  LDCU.64 UR12, c[0x0][0x398] ;  /* 0x00007300ff0c77ac */ /* 0x000e260008000a00 */
[----:B------:R-:W-:Y:S01]  /*0bf0*/  IADD3 R45, PT, PT, R69, R47, RZ ;  /* 0x0000002f452d7210 */ /* 0x000fe20007ffe0ff */
[C---:B------:R-:W-:Y:S01]  /*0c00*/  IMAD.SHL.U32 R69, R68.reuse, 0x2, RZ ;  /* 0x0000000244457824 */ /* 0x040fe200078e00ff */
[----:B------:R-:W2:Y:S02]  /*0c10*/  LDG.E.64.CONSTANT R42, desc[UR10][R42.64] ;  /* 0x0000000a2a2a7981 */ /* 0x000ea4000c1e9b00 */
[----:B------:R-:W-:Y:S02]  /*0c20*/  SHF.L.U64.HI R68, R68, 0x1, R45 ;  /* 0x0000000144447819 */ /* 0x000fe4000001022d */
[----:B-1----:R-:W-:-:S04]  /*0c30*/  IADD3 R44, P0, PT, R69, UR14, RZ ;  /* 0x0000000e452c7c10 */ /* 0x002fc8000ff1e0ff */
[----:B------:R-:W-:-:S06]  /*0c40*/  IADD3.X R45, PT, PT, R68, UR15, RZ, P0, !PT ;  /* 0x0000000f442d7c10 */ /* 0x000fcc00087fe4ff */
[----:B------:R-:W3:Y:S01]  /*0c50*/  LDG.E.64.CONSTANT R44, desc[UR10][R44.64] ;  /* 0x0000000a2c2c7981 */ /* 0x000ee2000c1e9b00 */
[----:B0-----:R-:W-:-:S04]  /*0c60*/  IADD3 R46, P0, PT, R69, UR12, RZ ;  /* 0x0000000c452e7c10 */ /* 0x001fc8000ff1e0ff */
[----:B------:R-:W-:-:S06]  /*0c70*/  IADD3.X R47, PT, PT, R68, UR13, RZ, P0, !PT ;  /* 0x0000000d442f7c10 */ /* 0x000fcc00087fe4ff */
[----:B------:R-:W4:Y:S01]  /*0c80*/  LDG.E.64.CONSTANT R46, desc[UR10][R46.64] ;  /* 0x0000000a2e2e7981 */ /* 0x000f22000c1e9b00 */
[----:B------:R-:W-:Y:S02]  /*0c90*/  IADD3 R25, P1, PT, R25, 0x2, RZ ;  /* 0x0000000219197810 */ /* 0x000fe40007f3e0ff */
[----:B------:R-:W-:Y:S02]  /*0ca0*/  CS2R R60, SRZ ;  /* 0x00000000003c7805 */ /* 0x000fe4000001ff00 */
[----:B------:R-:W-:Y:S01]  /*0cb0*/  ISETP.GE.U32.AND P0, PT, R25, UR9, PT ;  /* 0x0000000919007c0c */ /* 0x000fe2000bf06070 */
[----:B------:R-:W-:Y:S01]  /*0cc0*/  IMAD.X R26, RZ, RZ, R26, P1 ;  /* 0x000000ffff1a7224 */ /* 0x000fe200008e061a */
[----:B------:R-:W-:-:S04]  /*0cd0*/  ISETP.GT.U32.AND P1, PT, R3, 0x1f, PT ;  /* 0x0000001f0300780c */ /* 0x000fc80003f24070 */
[----:B------:R-:W-:Y:S01]  /*0ce0*/  ISETP.GE.AND.EX P0, PT, R26, UR7, PT, P0 ;  /* 0x000000071a007c0c */ /* 0x000fe2000bf06300 */
[----:B--2---:R-:W-:-:S06]  /*0cf0*/  FADD.FTZ R70, R43, UR6 ;  /* 0x000000062b467e21 */ /* 0x004fcc0008010000 */
[----:B------:R-:W0:Y:S01]  /*0d00*/  MUFU.RSQ R70, R70 ;  /* 0x0000004600467308 */ /* 0x000e220000001400 */
[C---:B---3--:R-:W-:Y:S02]  /*0d10*/  SHF.L.U32 R49, R44.reuse, 0x10, RZ ;  /* 0x000000102c317819 */ /* 0x048fe400000006ff */
[----:B------:R-:W-:-:S03]  /*0d20*/  PRMT R43, R44, 0x7632, R43 ;  /* 0x000076322c2b7816 */ /* 0x000fc6000000002b */
[----:B------:R-:W-:Y:S01]  /*0d30*/  FADD.FTZ R49, -R42, R49 ;  /* 0x000000312a317221 */ /* 0x000fe20000010100 */
[----:B------:R-:W-:-:S03]  /*0d40*/  SHF.L.U32 R43, R43, 0x10, RZ ;  /* 0x000000102b2b7819 */ /* 0x000fc600000006ff */
[----:B0-----:R-:W-:Y:S01]  /*0d50*/  FMUL.FTZ R73, R70, R49 ;  /* 0x0000003146497220 */ /* 0x001fe20000410000 */
[C---:B------:R-:W-:Y:S01]  /*0d60*/  IMAD.U32 R49, R45.reuse, 0x10000, RZ ;  /* 0x000100002d317824 */ /* 0x040fe200078e00ff */
[----:B------:R-:W-:Y:S01]  /*0d70*/  PRMT R45, R45, 0x7632, R45 ;  /* 0x000076322d2d7816 */ /* 0x000fe2000000002d */
[----:B------:R-:W-:Y:S01]  /*0d80*/  FADD.FTZ R77, -R42, R43 ;  /* 0x0000002b2a4d7221 */ /* 0x000fe20000010100 */
[----:B------:R-:W-:Y:S01]  /*0d90*/  FFMA.FTZ R43, R20, R73, R23 ;  /* 0x00000049142b7223 */ /* 0x000fe20000010017 */
[----:B------:R-:W-:Y:S01]  /*0da0*/  FADD.FTZ R49, -R42, R49 ;  /* 0x000000312a317221 */ /* 0x000fe20000010100 */
[----:B------:R-:W-:Y:S01]  /*0db0*/  SHF.L.U32 R51, R45, 0x10, RZ ;  /* 0x000000102d337819 */ /* 0x000fe200000006ff */
[C---:B------:R-:W-:Y:S01]  /*0dc0*/  FMUL.FTZ R77, R70.reuse, R77 ;  /* 0x0000004d464d7220 */ /* 0x040fe20000410000 */
[----:B------:R-:W-:Y:S01]  /*0dd0*/  FMUL.FTZ R44, R43, -1.4426950216293334961 ;  /* 0xbfb8aa3b2b2c7820 */ /* 0x000fe20000410000 */
[----:B------:R-:W-:Y:S02]  /*0de0*/  FMUL.FTZ R75, R70, R49 ;  /* 0x00000031464b7220 */ /* 0x000fe40000410000 */
[----:B------:R-:W-:Y:S01]  /*0df0*/  FFMA.FTZ R45, R63, R77, R66 ;  /* 0x0000004d3f2d7223 */ /* 0x000fe20000010042 */
[----:B------:R-:W-:Y:S01]  /*0e00*/  FADD.FTZ R51, -R42, R51 ;  /* 0x000000332a337221 */ /* 0x000fe20000010100 */
[----:B------:R-:W-:Y:S01]  /*0e10*/  FFMA.FTZ R50, R21, R75, R22 ;  /* 0x0000004b15327223 */ /* 0x000fe20000010016 */
[----:B------:R-:W0:Y:S01]  /*0e20*/  MUFU.EX2 R44, R44 ;  /* 0x0000002c002c7308 */ /* 0x000e220000000800 */
[----:B------:R-:W-:Y:S01]  /*0e30*/  FMUL.FTZ R48, R45, -1.4426950216293334961 ;  /* 0xbfb8aa3b2d307820 */ /* 0x000fe20000410000 */
[----:B------:R-:W-:Y:S01]  /*0e40*/  FMUL.FTZ R79, R70, R51 ;  /* 0x00000033464f7220 */ /* 0x000fe20000410000 */
[----:B------:R-:W-:-:S03]  /*0e50*/  FMUL.FTZ R42, R50, -1.4426950216293334961 ;  /* 0xbfb8aa3b322a7820 */ /* 0x000fc60000410000 */
[----:B------:R-:W-:Y:S02]  /*0e60*/  FFMA.FTZ R52, R64, R79, R65 ;  /* 0x0000004f40347223 */ /* 0x000fe40000010041 */
[----:B------:R-:W1:Y:S02]  /*0e70*/  MUFU.EX2 R48, R48 ;  /* 0x0000003000307308 */ /* 0x000e640000000800 */
[----:B------:R-:W-:-:S06]  /*0e80*/  FMUL.FTZ R53, R52, -1.4426950216293334961 ;  /* 0xbfb8aa3b34357820 */ /* 0x000fcc0000410000 */
[----:B------:R-:W2:Y:S01]  /*0e90*/  MUFU.EX2 R42, R42 ;  /* 0x0000002a002a7308 */ /* 0x000ea20000000800 */
[----:B0-----:R-:W-:-:S07]  /*0ea0*/  FADD.FTZ R44, R44, 1 ;  /* 0x3f8000002c2c7421 */ /* 0x001fce0000010000 */
[----:B------:R-:W0:Y:S01]  /*0eb0*/  MUFU.EX2 R53, R53 ;  /* 0x0000003500357308 */ /* 0x000e220000000800 */
[----:B-1----:R-:W-:-:S07]  /*0ec0*/  FADD.FTZ R49, R48, 1 ;  /* 0x3f80000030317421 */ /* 0x002fce0000010000 */
[----:B------:R-:W1:Y:S01]  /*0ed0*/  MUFU.RCP R44, R44 ;  /* 0x0000002c002c7308 */ /* 0x000e620000001000 */
[----:B--2---:R-:W-:-:S07]  /*0ee0*/  FADD.FTZ R51, R42, 1 ;  /* 0x3f8000002a337421 */ /* 0x004fce0000010000 */
[----:B------:R-:W2:Y:S01]  /*0ef0*/  MUFU.RCP R49, R49 ;  /* 0x0000003100317308 */ /* 0x000ea20000001000 */
[----:B0-----:R-:W-:-:S07]  /*0f00*/  FADD.FTZ R54, R53, 1 ;  /* 0x3f80000035367421 */ /* 0x001fce0000010000 */
[----:B------:R-:W0:Y:S01]  /*0f10*/  MUFU.RCP R51, R51 ;  /* 0x0000003300337308 */ /* 0x000e220000001000 */
[----:B-1----:R-:W-:-:S04]  /*0f20*/  FADD.FTZ R42, -R44, 1 ;  /* 0x3f8000002c2a7421 */ /* 0x002fc80000010100 */
[----:B------:R-:W-:Y:S01]  /*0f30*/  FFMA.FTZ R43, R43, R42, 1 ;  /* 0x3f8000002b2b7423 */ /* 0x000fe2000001002a */
[C---:B----4-:R-:W-:Y:S02]  /*0f40*/  SHF.L.U32 R42, R46.reuse, 0x10, RZ ;  /* 0x000000102e2a7819 */ /* 0x050fe400000006ff */
[----:B------:R-:W1:Y:S01]  /*0f50*/  MUFU.RCP R54, R54 ;  /* 0x0000003600367308 */ /* 0x000e620000001000 */
[----:B--2---:R-:W-:Y:S01]  /*0f60*/  FADD.FTZ R48, -R49, 1 ;  /* 0x3f80000031307421 */ /* 0x004fe20000010100 */
[----:B------:R-:W-:Y:S01]  /*0f70*/  PRMT R46, R46, 0x7632, R46 ;  /* 0x000076322e2e7816 */ /* 0x000fe2000000002e */
[----:B------:R-:W-:Y:S02]  /*0f80*/  FMUL.FTZ R43, R44, R43 ;  /* 0x0000002b2c2b7220 */ /* 0x000fe40000410000 */
[----:B------:R-:W-:Y:S02]  /*0f90*/  FFMA.FTZ R48, R45, R48, 1 ;  /* 0x3f8000002d307423 */ /* 0x000fe40000010030 */
[----:B------:R-:W-:-:S02]  /*0fa0*/  IMAD.U32 R46, R46, 0x10000, RZ ;  /* 0x000100002e2e7824 */ /* 0x000fc400078e00ff */
[----:B------:R-:W-:Y:S01]  /*0fb0*/  FMUL.FTZ R44, R42, R43 ;  /* 0x0000002b2a2c7220 */ /* 0x000fe20000410000 */
[----:B0-----:R-:W-:Y:S01]  /*0fc0*/  FADD.FTZ R53, -R51, 1 ;  /* 0x3f80000033357421 */ /* 0x001fe20000010100 */
[----:B------:R-:W-:Y:S01]  /*0fd0*/  FMUL.FTZ R49, R49, R48 ;  /* 0x0000003031317220 */ /* 0x000fe20000410000 */
[C---:B------:R-:W-:Y:S01]  /*0fe0*/  PRMT R42, R47.reuse, 0x7632, R42 ;  /* 0x000076322f2a7816 */ /* 0x040fe2000000002a */
[----:B------:R-:W-:Y:S01]  /*0ff0*/  FMUL.FTZ R78, R20, R44 ;  /* 0x0000002c144e7220 */ /* 0x000fe20000410000 */
[----:B------:R-:W-:Y:S01]  /*1000*/  FFMA.FTZ R50, R50, R53, 1 ;  /* 0x3f80000032327423 */ /* 0x000fe20000010035 */
[----:B------:R-:W-:Y:S01]  /*1010*/  SHF.L.U32 R47, R47, 0x10, RZ ;  /* 0x000000102f2f7819 */ /* 0x000fe200000006ff */
[----:B------:R-:W-:Y:S01]  /*1020*/  FMUL.FTZ R46, R46, R49 ;  /* 0x000000312e2e7220 */ /* 0x000fe20000410000 */
[----:B------:R-:W-:Y:S01]  /*1030*/  SHF.L.U32 R45, R42, 0x10, RZ ;  /* 0x000000102a2d7819 */ /* 0x000fe200000006ff */
[----:B-1----:R-:W-:Y:S01]  /*1040*/  FADD.FTZ R55, -R54, 1 ;  /* 0x3f80000036377421 */ /* 0x002fe20000010100 */
[----:B------:R-:W-:Y:S01]  /*1050*/  FMUL.FTZ R50, R51, R50 ;  /* 0x0000003233327220 */ /* 0x000fe20000410000 */
[----:B------:R-:W-:Y:S01]  /*1060*/  FMUL.FTZ R76, R63, R46 ;  /* 0x0000002e3f4c7220 */ /* 0x000fe20000410000 */
[----:B------:R-:W-:Y:S01]  /*1070*/  FADD.FTZ R43, RZ, R78 ;  /* 0x0000004eff2b7221 */ /* 0x000fe20000010000 */
[----:B------:R-:W-:Y:S01]  /*1080*/  FFMA.FTZ R55, R52, R55, 1 ;  /* 0x3f80000034377423 */ /* 0x000fe20000010037 */
[----:B------:R-:W-:Y:S01]  /*1090*/  FMUL.FTZ R50, R47, R50 ;  /* 0x000000322f327220 */ /* 0x000fe20000410000 */
[----:B------:R-:W-:Y:S01]  /*10a0*/  FFMA.FTZ R42, R73, R78, RZ ;  /* 0x0000004e492a7223 */ /* 0x000fe200000100ff */
[----:B------:R-:W-:Y:S01]  /*10b0*/  FADD.FTZ R43, R43, R76 ;  /* 0x0000004c2b2b7221 */ /* 0x000fe20000010000 */
[----:B------:R-:W-:Y:S01]  /*10c0*/  FMUL.FTZ R54, R54, R55 ;  /* 0x0000003736367220 */ /* 0x000fe20000410000 */
[----:B------:R-:W-:Y:S01]  /*10d0*/  FMUL.FTZ R74, R21, R50 ;  /* 0x00000032154a7220 */ /* 0x000fe20000410000 */
[----:B------:R-:W-:Y:S01]  /*10e0*/  FFMA.FTZ R42, R77, R76, R42 ;  /* 0x0000004c4d2a7223 */ /* 0x000fe2000001002a */
[----:B------:R-:W-:Y:S01]  /*10f0*/  FFMA.FTZ R40, R73, R44, R40 ;  /* 0x0000002c49287223 */ /* 0x000fe20000010028 */
[----:B------:R-:W-:Y:S01]  /*1100*/  FMUL.FTZ R45, R45, R54 ;  /* 0x000000362d2d7220 */ /* 0x000fe20000410000 */
[----:B------:R-:W-:Y:S01]  /*1110*/  FADD.FTZ R43, R43, R74 ;  /* 0x0000004a2b2b7221 */ /* 0x000fe20000010000 */
[----:B------:R-:W-:Y:S01]  /*1120*/  FFMA.FTZ R48, R75, R74, R42 ;  /* 0x0000004a4b307223 */ /* 0x000fe2000001002a */
[----:B------:R-:W-:Y:S01]  /*1130*/  FADD.FTZ R41, R44, R41 ;  /* 0x000000292c297221 */ /* 0x000fe20000010000 */
[-C--:B------:R-:W-:Y:S01]  /*1140*/  FMUL.FTZ R72, R64, R45.reuse ;  /* 0x0000002d40487220 */ /* 0x080fe20000410000 */
[----:B------:R-:W-:Y:S01]  /*1150*/  FFMA.FTZ R38, R77, R46, R38 ;  /* 0x0000002e4d267223 */ /* 0x000fe20000010026 */
[----:B------:R-:W-:Y:S01]  /*1160*/  FADD.FTZ R39, R46, R39 ;  /* 0x000000272e277221 */ /* 0x000fe20000010000 */
[----:B------:R-:W-:Y:S01]  /*1170*/  FFMA.FTZ R36, R75, R50, R36 ;  /* 0x000000324b247223 */ /* 0x000fe20000010024 */
[----:B------:R-:W-:Y:S01]  /*1180*/  FADD.FTZ R42, R43, R72 ;  /* 0x000000482b2a7221 */ /* 0x000fe20000010000 */
[C---:B------:R-:W-:Y:S01]  /*1190*/  FFMA.FTZ R43, R79.reuse, R72, R48 ;  /* 0x000000484f2b7223 */ /* 0x040fe20000010030 */
[----:B------:R-:W-:Y:S01]  /*11a0*/  FADD.FTZ R37, R50, R37 ;  /* 0x0000002532257221 */ /* 0x000fe20000010000 */
[----:B------:R-:W-:Y:S01]  /*11b0*/  FFMA.FTZ R34, R79, R45, R34 ;  /* 0x0000002d4f227223 */ /* 0x000fe20000010022 */
[----:B------:R-:W-:-:S02]  /*11c0*/  FADD.FTZ R35, R45, R35 ;  /* 0x000000232d237221 */ /* 0x000fc40000010000 */
[----:B------:R0:W-:Y:S01]  /*11d0*/  STS.64 [R19], R42 ;  /* 0x0000002a13007388 */ /* 0x0001e20000000a00 */
[----:B------:R-:W-:Y:S06]  /*11e0*/  BAR.SYNC.DEFER_BLOCKING 0x0 ;  /* 0x0000000000007b1d */ /* 0x000fec0000010000 */
[----:B------:R-:W-:Y:S05]  /*11f0*/  @!P0 BRA `(.L_x_120) ;  /* 0x0000000000488947 */ /* 0x000fea0003800000 */
[----:B------:R-:W-:Y:S04]  /*1200*/  STS.64 [R5], R40 ;  /* 0x0000002805007388 */ /* 0x000fe80000000a00 */
[----:B------:R-:W-:Y:S04]  /*1210*/  STS.64 [R7], R38 ;  /* 0x0000002607007388 */ /* 0x000fe80000000a00 */
[----:B------:R-:W-:Y:S04]  /*1220*/  STS.64 [R8], R36 ;  /* 0x0000002408007388 */ /* 0x000fe80000000a00 */
[----:B------:R-:W-:Y:S01]  /*1230*/  STS.64 [R6], R34 ;  /* 0x0000002206007388 */ /* 0x000fe20000000a00 */
[----:B------:R-:W-:Y:S06]  /*1240*/  BAR.SYNC.DEFER_BLOCKING 0x0 ;  /* 0x0000000000007b1d */ /* 0x000fec0000010000 */
[----:B0-----:R-:W0:Y:S04]  /*1250*/  LDS.64 R42, [R62] ;  /* 0x000000003e2a7984 */ /* 0x001e280000000a00 */
[----:B------:R-:W1:Y:S04]  /*1260*/  LDS.64 R44, [R62+0xa00] ;  /* 0x000a00003e2c7984 */ /* 0x000e680000000a00 */
[----:B------:R-:W2:Y:S04]  /*1270*/  LDS.64 R46, [R62+0x1400] ;  /* 0x001400003e2e7984 */ /* 0x000ea80000000a00 */
[----:B------:R-:W3:Y:S01]  /*1280*/  LDS.64 R48, [R62+0x1e00] ;  /* 0x001e00003e307984 */ /* 0x000ee20000000a00 */
[----:B0-----:R-:W-:Y:S01]  /*1290*/  FADD.FTZ R51, RZ, R42 ;  /* 0x0000002aff337221 */ /* 0x001fe20000010000 */
[----:B------:R-:W-:-:S03]  /*12a0*/  FADD.FTZ R42, RZ, R43 ;  /* 0x0000002bff2a7221 */ /* 0x000fc60000010000 */
[----:B-1----:R-:W-:Y:S01]  /*12b0*/  FADD.FTZ R51, R51, R44 ;  /* 0x0000002c33337221 */ /* 0x002fe20000010000 */
[----:B------:R-:W-:-:S03]  /*12c0*/  FADD.FTZ R42, R42, R45 ;  /* 0x0000002d2a2a7221 */ /* 0x000fc60000010000 */
[----:B--2---:R-:W-:Y:S01]  /*12d0*/  FADD.FTZ R51, R51, R46 ;  /* 0x0000002e33337221 */ /* 0x004fe20000010000 */
[----:B------:R-:W-:-:S03]  /*12e0*/  FADD.FTZ R42, R42, R47 ;  /* 0x0000002f2a2a7221 */ /* 0x000fc60000010000 */
[----:B---3--:R-:W-:Y:S01]  /*12f0*/  FADD.FTZ R48, R51, R48 ;  /* 0x0000003033307221 */ /* 0x008fe20000010000 */
[----:B------:R-:W-:-:S05]  /*1300*/  FADD.FTZ R49, R42, R49 ;  /* 0x000000312a317221 */ /* 0x000fca0000010000 */
[----:B------:R1:W-:Y:S02]  /*1310*/  STG.E.64 desc[UR10][R82.64+0x4000], R48 ;  /* 0x0040003052007986 */ /* 0x0003e4000c101b0a */
.L_x_120:
[----:B------:R-:W-:Y:S04]  /*1320*/  BSSY.RECONVERGENT B0, `(.L_x_121) ;  /* 0x0000020000007945 */ /* 0x000fe80003800200 */
[----:B------:R-:W-:Y:S05]  /*1330*/  @P1 BRA `(.L_x_122) ;  /* 0x0000000000781947 */ /* 0x000fea0003800000 */
[----:B0-----:R-:W0:Y:S04]  /*1340*/  LDS.64 R42, [R9] ;  /* 0x00000000092a7984 */ /* 0x001e280000000a00 */
[----:B------:R-:W2:Y:S04]  /*1350*/  LDS.64 R44, [R10] ;  /* 0x000000000a2c7984 */ /* 0x000ea80000000a00 */
[----:B------:R-:W3:Y:S04]  /*1360*/  LDS.64 R46, [R11] ;  /* 0x000000000b2e7984 */ /* 0x000ee80000000a00 */
[----:B-1----:R-:W1:Y:S04]  /*1370*/  LDS.64 R48, [R12] ;  /* 0x000000000c307984 */ /* 0x002e680000000a00 */
[----:B------:R-:W4:Y:S04]  /*1380*/  LDS.64 R50, [R13] ;  /* 0x000000000d327984 */ /* 0x000f280000000a00 */
[----:B------:R-:W5:Y:S04]  /*1390*/  LDS.64 R52, [R14] ;  /* 0x000000000e347984 */ /* 0x000f680000000a00 */
[----:B------:R-:W5:Y:S04]  /*13a0*/  LDS.64 R54, [R15] ;  /* 0x000000000f367984 */ /* 0x000f680000000a00 */
[----:B------:R-:W5:Y:S04]  /*13b0*/  LDS.64 R56, [R16] ;  /* 0x0000000010387984 */ /* 0x000f680000000a00 */
[----:B------:R-:W5:Y:S04]  /*13c0*/  LDS.64 R58, [R17] ;  /* 0x00000000113a7984 */ /* 0x000f680000000a00 */
[----:B------:R-:W5:Y:S01]  /*13d0*/  LDS.64 R60, [R18] ;  /* 0x00000000123c7984 */ /* 0x000f620000000a00 */
[----:B0-----:R-:W-:Y:S01]  /*13e0*/  FADD.FTZ R87, RZ, R42 ;  /* 0x0000002aff577221 */ /* 0x001fe20000010000 */
[----:B------:R-:W-:-:S03]  /*13f0*/  FADD.FTZ R42, RZ, R43 ;  /* 0x0000002bff2a7221 */ /* 0x000fc60000010000 */
[----:B--2---:R-:W-:Y:S01]  /*1400*/  FADD.FTZ R87, R87, R44 ;  /* 0x0000002c57577221 */ /* 0x004fe20000010000 */
[----:B------:R-:W-:-:S03]  /*1410*/  FADD.FTZ R42, R42, R45 ;  /* 0x0000002d2a2a7221 */ /* 0x000fc60000010000 */
[----:B---3--:R-:W-:Y:S01]  /*1420*/  FADD.FTZ R87, R87, R46 ;  /* 0x0000002e57577221 */ /* 0x008fe20000010000 */
[----:B------:R-:W-:-:S03]  /*1430*/  FADD.FTZ R42, R42, R47 ;  /* 0x0000002f2a2a7221 */ /* 0x000fc60000010000 */
[----:B-1----:R-:W-:Y:S01]  /*1440*/  FADD.FTZ R87, R87, R48 ;  /* 0x0000003057577221 */ /* 0x002fe20000010000 */
        /* <DEDUP_REMOVED lines=12> */
[----:B------:R-:W-:-:S07]  /*1510*/  FADD.FTZ R61, R42, R61 ;  /* 0x0000003d2a3d7221 */ /* 0x000fce0000010000 */
.L_x_122:
[----:B------:R-:W-:Y:S05]  /*1520*/  BSYNC.RECONVERGENT B0 ;  /* 0x0000000000007941 */ /* 0x000fea0003800200 */
.L_x_121:
[----:B0-----:R-:W0:Y:S01]  /*1530*/  SHFL.BFLY PT, R43, R60, 0x2, 0x1f ;  /* 0x0c401f003c2b7f89 */ /* 0x001e2200000e0000 */
[----:B------:R-:W-:-:S03]  /*1540*/  LOP3.LUT P0, RZ, R3, 0x3e3, RZ, 0xc0, !PT ;  /* 0x000003e303ff7812 */ /* 0x000fc6000780c0ff */
[----:B------:R-:W2:Y:S10]  /*1550*/  SHFL.BFLY PT, R42, R61, 0x2, 0x1f ;  /* 0x0c401f003d2a7f89 */ /* 0x000eb400000e0000 */
[----:B------:R-:W3:Y:S01]  /*1560*/  @!P0 LDC.64 R44, c[0x0][0x3d0] ;  /* 0x0000f400ff2c8b82 */ /* 0x000ee20000000a00 */
[----:B-1----:R-:W-:-:S05]  /*1570*/  @!P0 IMAD R49, R67, UR5, R0 ;  /* 0x0000000543318c24 */ /* 0x002fca000f8e0200 */
[----:B------:R-:W-:Y:S01]  /*1580*/  @!P0 LEA R49, R49, R32, 0xa ;  /* 0x0000002031318211 */ /* 0x000fe200078e50ff */
[----:B0-----:R-:W-:Y:S01]  /*1590*/  FADD.FTZ R46, R43, R60 ;  /* 0x0000003c2b2e7221 */ /* 0x001fe20000010000 */
[----:B--2---:R-:W-:-:S04]  /*15a0*/  FADD.FTZ R47, R42, R61 ;  /* 0x0000003d2a2f7221 */ /* 0x004fc80000010000 */
[----:B------:R-:W0:Y:S04]  /*15b0*/  SHFL.BFLY PT, R43, R46, 0x1, 0x1f ;  /* 0x0c201f002e2b7f89 */ /* 0x000e2800000e0000 */
[----:B------:R-:W1:Y:S01]  /*15c0*/  SHFL.BFLY PT, R48, R47, 0x1, 0x1f ;  /* 0x0c201f002f307f89 */ /* 0x000e6200000e0000 */
[----:B---3--:R-:W-:-:S04]  /*15d0*/  @!P0 IMAD.WIDE.U32 R44, R49, 0x4, R44 ;  /* 0x00000004312c8825 */ /* 0x008fc800078e002c */
[----:B0-----:R-:W-:Y:S01]  /*15e0*/  FADD.FTZ R42, R46, R43 ;  /* 0x0000002b2e2a7221 */ /* 0x001fe20000010000 */
[----:B-1----:R-:W-:-:S05]  /*15f0*/  FADD.FTZ R43, R47, R48 ;  /* 0x000000302f2b7221 */ /* 0x002fca0000010000 */
[----:B------:R0:W-:Y:S01]  /*1600*/  @!P0 STG.E.64 desc[UR10][R44.64], R42 ;  /* 0x0000002a2c008986 */ /* 0x0001e2000c101b0a */
[----:B------:R-:W-:-:S04]  /*1610*/  ISETP.GE.U32.AND P0, PT, R25, UR9, PT ;  /* 0x0000000919007c0c */ /* 0x000fc8000bf06070 */
[----:B------:R-:W-:-:S13]  /*1620*/  ISETP.GE.AND.EX P0, PT, R26, UR7, PT, P0 ;  /* 0x000000071a007c0c */ /* 0x000fda000bf06300 */
[----:B0-----:R-:W-:Y:S05]  /*1630*/  @!P0 BRA `(.L_x_123) ;  /* 0x0000000000408947 */ /* 0x001fea0003800000 */
[----:B------:R-:W-:Y:S01]  /*1640*/  BAR.SYNC.DEFER_BLOCKING 0x0 ;  /* 0x0000000000007b1d */ /* 0x000fe20000010000 */
[----:B------:R-:W-:-:S13]  /*1650*/  ISETP.NE.AND P1, PT, R3, RZ, PT ;  /* 0x000000ff0300720c */ /* 0x000fda0003f25270 */
[----:B------:R-:W-:Y:S05]  /*1660*/  @P1 BRA `(.L_x_124) ;  /* 0x0000000000281947 */ /* 0x000fea0003800000 */
[----:B------:R-:W-:Y:S06]  /*1670*/  MEMBAR.ALL.GPU ;  /* 0x0000000000007992 */ /* 0x000fec000000a000 */
[----:B------:R-:W-:-:S00]  /*1680*/  ERRBAR ;  /* 0x00000000000079ab */ /* 0x000fc00000000000 */
[----:B------:R-:W-:Y:S06]  /*1690*/  CGAERRBAR ;  /* 0x00000000000075ab */ /* 0x000fec0000000000 */
[----:B------:R0:W5:Y:S02]  /*16a0*/  ATOM.E.ADD.STRONG.GPU PT, R42, desc[UR10][R80.64+0x8], R33 ;  /* 0x80000821502a798a */ /* 0x00016400081ef10a */
.L_x_125:
[----:B------:R-:W2:Y:S04]  /*16b0*/  LD.E.STRONG.GPU R43, desc[UR10][R80.64+0x8] ;  /* 0x0000080a502b7980 */ /* 0x000ea8000c10f900 */
[----:B--2---:R-:W-:Y:S01]  /*16c0*/  CCTL.IVALL ;  /* 0x00000000ff00798f */ /* 0x004fe20002000000 */
[----:B------:R-:W-:Y:S05]  /*16d0*/  YIELD ;  /* 0x0000000000007946 */ /* 0x000fea0003800000 */
[----:B-----5:R-:W-:-:S04]  /*16e0*/  LOP3.LUT R43, R43, R42, RZ, 0x3c, !PT ;  /* 0x0000002a2b2b7212 */ /* 0x020fc800078e3cff */
[----:B------:R-:W-:-:S13]  /*16f0*/  ISETP.GT.AND P1, PT, R43, -0x1, PT ;  /* 0xffffffff2b00780c */ /* 0x000fda0003f24270 */
[----:B------:R-:W-:Y:S05]  /*1700*/  @P1 BRA `(.L_x_125) ;  /* 0xfffffffc00e81947 */ /* 0x000fea000383ffff */
.L_x_124:
[----:B------:R-:W-:Y:S05]  /*1710*/  WARPSYNC.ALL ;  /* 0x0000000000007948 */ /* 0x000fea0003800000 */
[----:B------:R-:W-:Y:S06]  /*1720*/  BAR.SYNC.DEFER_BLOCKING 0x0 ;  /* 0x0000000000007b1d */ /* 0x000fec0000010000 */
[----:B------:R-:W-:Y:S05]  /*1730*/  BRA `(.L_x_126) ;  /* 0x00000000003c7947 */ /* 0x000fea0003800000 */
.L_x_123:
[----:B------:R-:W-:Y:S01]  /*1740*/  BAR.SYNC.DEFER_BLOCKING 0x0 ;  /* 0x0000000000007b1d */ /* 0x000fe20000010000 */
[----:B------:R-:W-:-:S13]  /*1750*/  ISETP.NE.AND P1, PT, R3, RZ, PT ;  /* 0x000000ff0300720c */ /* 0x000fda0003f25270 */
[----:B------:R-:W-:Y:S05]  /*1760*/  @P1 BRA `(.L_x_127) ;  /* 0x0000000000281947 */ /* 0x000fea0003800000 */
[----:B------:R-:W-:Y:S06]  /*1770*/  MEMBAR.ALL.GPU ;  /* 0x0000000000007992 */ /* 0x000fec000000a000 */
[----:B------:R-:W-:-:S00]  /*1780*/  ERRBAR ;  /* 0x00000000000079ab */ /* 0x000fc00000000000 */
[----:B------:R-:W-:Y:S06]  /*1790*/  CGAERRBAR ;  /* 0x00000000000075ab */ /* 0x000fec0000000000 */
[----:B------:R0:W5:Y:S02]  /*17a0*/  ATOM.E.ADD.STRONG.GPU PT, R42, desc[UR10][R84.64], R27 ;  /* 0x8000001b542a798a */ /* 0x00016400081ef10a */
.L_x_128:
[----:B------:R-:W2:Y:S04]  /*17b0*/  LD.E.STRONG.GPU R43, desc[UR10][R84.64] ;  /* 0x0000000a542b7980 */ /* 0x000ea8000c10f900 */
[----:B--2---:R-:W-:Y:S01]  /*17c0*/  CCTL.IVALL ;  /* 0x00000000ff00798f */ /* 0x004fe20002000000 */
[----:B------:R-:W-:Y:S05]  /*17d0*/  YIELD ;  /* 0x0000000000007946 */ /* 0x000fea0003800000 */
[----:B-----5:R-:W-:-:S04]  /*17e0*/  LOP3.LUT R43, R43, R42, RZ, 0x3c, !PT ;  /* 0x0000002a2b2b7212 */ /* 0x020fc800078e3cff */
[----:B------:R-:W-:-:S13]  /*17f0*/  ISETP.GT.AND P1, PT, R43, -0x1, PT ;  /* 0xffffffff2b00780c */ /* 0x000fda0003f24270 */
[----:B------:R-:W-:Y:S05]  /*1800*/  @P1 BRA `(.L_x_128) ;  /* 0xfffffffc00e81947 */ /* 0x000fea000383ffff */
.L_x_127:
[----:B------:R-:W-:Y:S05]  /*1810*/  WARPSYNC.ALL ;  /* 0x0000000000007948 */ /* 0x000fea0003800000 */
[----:B------:R-:W-:Y:S06]  /*1820*/  BAR.SYNC.DEFER_BLOCKING 0x0 ;  /* 0x0000000000007b1d */ /* 0x000fec0000010000 */
.L_x_126:
[----:B------:R-:W-:Y:S01]  /*1830*/  ISETP.GT.U32.AND P1, PT, R3, 0xff, PT ;  /* 0x000000ff0300780c */ /* 0x000fe20003f24070 */
[----:B------:R-:W-:Y:S01]  /*1840*/  BSSY.RECONVERGENT B0, `(.L_x_129) ;  /* 0x0000011000007945 */ /* 0x000fe20003800200 */
[----:B------:R-:W-:-:S11]  /*1850*/  CS2R R46, SRZ ;  /* 0x00000000002e7805 */ /* 0x000fd6000001ff00 */
[----:B------:R-:W-:Y:S05]  /*1860*/  @P1 BRA `(.L_x_130) ;  /* 0x0000000000381947 */ /* 0x000fea0003800000 */
[----:B------:R-:W1:Y:S01]  /*1870*/  LDC.64 R44, c[0x0][0x3d0] ;  /* 0x0000f400ff2c7b82 */ /* 0x000e620000000a00 */
[----:B------:R-:W-:-:S05]  /*1880*/  IMAD R42, R67, UR5, R0 ;  /* 0x00000005432a7c24 */ /* 0x000fca000f8e0200 */
[----:B------:R-:W-:-:S05]  /*1890*/  LEA R42, R42, R31, 0x9 ;  /* 0x0000001f2a2a7211 */ /* 0x000fca00078e48ff */
[----:B------:R-:W-:-:S05]  /*18a0*/  IMAD.IADD R42, R29, 0x1, R42 ;  /* 0x000000011d2a7824 */ /* 0x000fca00078e022a */
[----:B------:R-:W-:-:S04]  /*18b0*/  SHF.L.U32 R43, R42, 0x1, RZ ;  /* 0x000000012a2b7819 */ /* 0x000fc800000006ff */
[C---:B------:R-:W-:Y:S01]  /*18c0*/  IADD3 R47, PT, PT, R43.reuse, 0x40, RZ ;  /* 0x000000402b2f7810 */ /* 0x040fe20007ffe0ff */
[----:B-1----:R-:W-:-:S04]  /*18d0*/  IMAD.WIDE.U32 R42, R43, 0x4, R44 ;  /* 0x000000042b2a7825 */ /* 0x002fc800078e002c */
[----:B------:R-:W-:Y:S02]  /*18e0*/  IMAD.WIDE.U32 R44, R47, 0x4, R44 ;  /* 0x000000042f2c7825 */ /* 0x000fe400078e002c */
[----:B------:R-:W2:Y:S04]  /*18f0*/  LDG.E.64 R42, desc[UR10][R42.64] ;  /* 0x0000000a2a2a7981 */ /* 0x000ea8000c1e1b00 */
[----:B------:R-:W3:Y:S01]  /*1900*/  LDG.E.64 R44, desc[UR10][R44.64] ;  /* 0x0000000a2c2c7981 */ /* 0x000ee2000c1e1b00 */
[----:B--2---:R-:W-:Y:S01]  /*1910*/  FADD.FTZ R47, RZ, R42 ;  /* 0x0000002aff2f7221 */ /* 0x004fe20000010000 */
[----:B------:R-:W-:-:S03]  /*1920*/  FADD.FTZ R46, RZ, R43 ;  /* 0x0000002bff2e7221 */ /* 0x000fc60000010000 */
[----:B---3--:R-:W-:Y:S01]  /*1930*/  FADD.FTZ R47, R44, R47 ;  /* 0x0000002f2c2f7221 */ /* 0x008fe20000010000 */
[----:B------:R-:W-:-:S07]  /*1940*/  FADD.FTZ R46, R45, R46 ;  /* 0x0000002e2d2e7221 */ /* 0x000fce0000010000 */
.L_x_130:
[----:B------:R-:W-:Y:S05]  /*1950*/  BSYNC.RECONVERGENT B0 ;  /* 0x0000000000007941 */ /* 0x000fea0003800200 */
.L_x_129:
[----:B------:R-:W1:Y:S01]  /*1960*/  SHFL.BFLY PT, R42, R47, 0x10, 0x1f ;  /* 0x0e001f002f2a7f89 */ /* 0x000e6200000e0000 */
[----:B------:R-:W-:Y:S01]  /*1970*/  LOP3.LUT P1, RZ, R3, 0x31f, RZ, 0xc0, !PT ;  /* 0x0000031f03ff7812 */ /* 0x000fe2000782c0ff */
[----:B------:R-:W2:Y:S01]  /*1980*/  LDCU.64 UR12, c[0x0][0x380] ;  /* 0x00007000ff0c77ac */ /* 0x000ea20008000a00 */
[----:B------:R-:W-:Y:S01]  /*1990*/  LOP3.LUT R67, R67, 0x1, RZ, 0x3c, !PT ;  /* 0x0000000143437812 */ /* 0x000fe200078e3cff */
[----:B------:R-:W3:Y:S01]  /*19a0*/  SHFL.BFLY PT, R43, R46, 0x10, 0x1f ;  /* 0x0e001f002e2b7f89 */ /* 0x000ee200000e0000 */
[----:B-1----:R-:W-:Y:S01]  /*19b0*/  FADD.FTZ R42, R42, R47 ;  /* 0x0000002f2a2a7221 */ /* 0x002fe20000010000 */
[----:B---3--:R-:W-:-:S04]  /*19c0*/  FADD.FTZ R43, R43, R46 ;  /* 0x0000002e2b2b7221 */ /* 0x008fc80000010000 */
[----:B------:R-:W1:Y:S04]  /*19d0*/  SHFL.BFLY PT, R45, R42, 0x8, 0x1f ;  /* 0x0d001f002a2d7f89 */ /* 0x000e6800000e0000 */
        /* <DEDUP_REMOVED lines=14> */
[----:B---3--:R-:W-:-:S03]  /*1ac0*/  FADD.FTZ R43, R46, R43 ;  /* 0x0000002b2e2b7221 */ /* 0x008fc60000010000 */
[----:B------:R-:W-:Y:S01]  /*1ad0*/  @!P1 FMUL.FTZ R42, R42, 9.7656251455191522837e-05 ;  /* 0x38cccccd2a2a9820 */ /* 0x000fe20000410000 */
[----:B------:R-:W-:-:S05]  /*1ae0*/  @!P1 FMUL.FTZ R43, R43, 9.7656251455191522837e-05 ;  /* 0x38cccccd2b2b9820 */ /* 0x000fca0000410000 */
[----:B------:R-:W-:Y:S01]  /*1af0*/  @!P1 STS.64 [R4+UR4], R42 ;  /* 0x0000002a04009988 */ /* 0x000fe20008000a04 */
[----:B------:R-:W-:Y:S06]  /*1b00*/  BAR.SYNC.DEFER_BLOCKING 0x0 ;  /* 0x0000000000007b1d */ /* 0x000fec0000010000 */
[----:B------:R-:W1:Y:S02]  /*1b10*/  LDS.64 R44, [R24] ;  /* 0x00000000182c7984 */ /* 0x000e640000000a00 */
[--C-:B-1----:R-:W-:Y:S01]  /*1b20*/  FADD.FTZ R78, R78, -R44.reuse ;  /* 0x8000002c4e4e7221 */ /* 0x102fe20000010000 */
[--C-:B------:R-:W-:Y:S01]  /*1b30*/  FADD.FTZ R76, R76, -R44.reuse ;  /* 0x8000002c4c4c7221 */ /* 0x100fe20000010000 */
[--C-:B------:R-:W-:Y:S01]  /*1b40*/  FADD.FTZ R74, R74, -R44.reuse ;  /* 0x8000002c4a4a7221 */ /* 0x100fe20000010000 */
[----:B------:R-:W-:Y:S01]  /*1b50*/  FADD.FTZ R44, R72, -R44 ;  /* 0x8000002c482c7221 */ /* 0x000fe20000010000 */
[-C--:B------:R-:W-:Y:S01]  /*1b60*/  FFMA.FTZ R73, R73, -R45.reuse, R78 ;  /* 0x8000002d49497223 */ /* 0x080fe2000001004e */
[-C--:B------:R-:W-:Y:S01]  /*1b70*/  FFMA.FTZ R77, R77, -R45.reuse, R76 ;  /* 0x8000002d4d4d7223 */ /* 0x080fe2000001004c */
[-C--:B------:R-:W-:Y:S01]  /*1b80*/  FFMA.FTZ R75, R75, -R45.reuse, R74 ;  /* 0x8000002d4b4b7223 */ /* 0x080fe2000001004a */
[----:B------:R-:W-:Y:S01]  /*1b90*/  FFMA.FTZ R45, R79, -R45, R44 ;  /* 0x8000002d4f2d7223 */ /* 0x000fe2000001002c */
[C---:B------:R-:W-:Y:S01]  /*1ba0*/  FMUL.FTZ R42, R70.reuse, R73 ;  /* 0x00000049462a7220 */ /* 0x040fe20000410000 */
[C---:B------:R-:W-:Y:S01]  /*1bb0*/  FMUL.FTZ R77, R70.reuse, R77 ;  /* 0x0000004d464d7220 */ /* 0x040fe20000410000 */
[C---:B------:R-:W-:Y:S01]  /*1bc0*/  FMUL.FTZ R43, R70.reuse, R75 ;  /* 0x0000004b462b7220 */ /* 0x040fe20000410000 */
[----:B------:R-:W-:Y:S01]  /*1bd0*/  FMUL.FTZ R70, R70, R45 ;  /* 0x0000002d46467220 */ /* 0x000fe20000410000 */
[----:B--2---:R-:W-:-:S02]  /*1be0*/  IADD3 R44, P1, PT, R69, UR12, RZ ;  /* 0x0000000c452c7c10 */ /* 0x004fc4000ff3e0ff */
[----:B------:R-:W-:Y:S02]  /*1bf0*/  F2FP.BF16.F32.PACK_AB R42, R77, R42 ;  /* 0x0000002a4d2a723e */ /* 0x000fe400000010ff */
[----:B------:R-:W-:Y:S02]  /*1c00*/  IADD3.X R45, PT, PT, R68, UR13, RZ, P1, !PT ;  /* 0x0000000d442d7c10 */ /* 0x000fe40008ffe4ff */
[----:B------:R-:W-:-:S05]  /*1c10*/  F2FP.BF16.F32.PACK_AB R43, R70, R43 ;  /* 0x0000002b462b723e */ /* 0x000fca00000010ff */
[----:B------:R1:W-:Y:S01]  /*1c20*/  STG.E.64 desc[UR10][R44.64], R42 ;  /* 0x0000002a2c007986 */ /* 0x0003e2000c101b0a */
[----:B------:R-:W-:Y:S05]  /*1c30*/  @!P0 BRA `(.L_x_131) ;  /* 0xffffffec00b08947 */ /* 0x000fea000383ffff */
.L_x_119:
[----:B------:R-:W-:Y:S02]  /*1c40*/  IMAD.SHL.U32 R0, R0, 0x20, RZ ;  /* 0x0000002000007824 */ /* 0x000fe400078e00ff */
[----:B------:R-:W-:-:S03]  /*1c50*/  IMAD R17, R71, 0x140, RZ ;  /* 0x0000014047117824 */ /* 0x000fc600078e02ff */
[----:B------:R-:W-:Y:S02]  /*1c60*/  LOP3.LUT R3, R0, 0x1fffc0, RZ, 0xc0, !PT ;  /* 0x001fffc000037812 */ /* 0x000fe400078ec0ff */
[----:B------:R-:W-:Y:S02]  /*1c70*/  IADD3 R0, PT, PT, R17, 0x140, RZ ;  /* 0x0000014011007810 */ /* 0x000fe40007ffe0ff */
[----:B------:R-:W-:-:S05]  /*1c80*/  IADD3 R2, PT, PT, R3, R2, RZ ;  /* 0x0000000203027210 */ /* 0x000fca0007ffe0ff */
[----:B------:R-:W-:-:S05]  /*1c90*/  IMAD R17, R2, 0x20, R17 ;  /* 0x0000002002117824 */ /* 0x000fca00078e0211 */
[----:B------:R-:W-:-:S13]  /*1ca0*/  ISETP.GE.AND P0, PT, R17, R0, PT ;  /* 0x000000001100720c */ /* 0x000fda0003f06270 */
[----:B------:R-:W-:Y:S05]  /*1cb0*/  @P0 EXIT ;  /* 0x000000000000094d */ /* 0x000fea0003800000 */
[----:B------:R-:W0:Y:S01]  /*1cc0*/  S2R R15, SR_TID.X ;  /* 0x00000000000f7919 */ /* 0x000e220000002100 */
[----:B------:R-:W2:Y:S01]  /*1cd0*/  LDC.64 R2, c[0x0][0x3c8] ;  /* 0x0000f200ff027b82 */ /* 0x000ea20000000a00 */
[----:B------:R-:W3:Y:S01]  /*1ce0*/  LDCU.64 UR4, c[0x0][0x3d0] ;  /* 0x00007a00ff0477ac */ /* 0x000ee20008000a00 */
[----:B------:R-:W-:-:S06]  /*1cf0*/  UMOV UR6, 0x400 ;  /* 0x0000040000067882 */ /* 0x000fcc0000000000 */
[----:B------:R-:W4:Y:S01]  /*1d00*/  S2UR UR7, SR_CgaCtaId ;  /* 0x00000000000779c3 */ /* 0x000f220000008800 */
[----:B---3--:R-:W-:-:S04]  /*1d10*/  UIADD3 UR4, UP0, UPT, UR4, 0x36000, URZ ;  /* 0x0003600004047890 */ /* 0x008fc8000ff1e0ff */
[----:B------:R-:W-:Y:S01]  /*1d20*/  UIADD3.X UR5, UPT, UPT, URZ, UR5, URZ, UP0, !UPT ;  /* 0x00000005ff057290 */ /* 0x000fe200087fe4ff */
[----:B--2---:R-:W-:-:S04]  /*1d30*/  ISETP.LT.U32.AND P0, PT, R2, 0x1, PT ;  /* 0x000000010200780c */ /* 0x004fc80003f01070 */
[C---:B------:R-:W-:Y:S02]  /*1d40*/  ISETP.LT.AND.EX P0, PT, R3.reuse, RZ, PT, P0 ;  /* 0x000000ff0300720c */ /* 0x040fe40003f01300 */
[----:B0-----:R-:W-:Y:S01]  /*1d50*/  SHF.R.U32.HI R4, RZ, 0x5, R15 ;  /* 0x00000005ff047819 */ /* 0x001fe2000001160f */
[----:B----4-:R-:W-:Y:S01]  /*1d60*/  ULEA UR6, UR7, UR6, 0x18 ;  /* 0x0000000607067291 */ /* 0x010fe2000f8ec0ff */
        /* <DEDUP_REMOVED lines=9> */
[C---:B------:R-:W-:Y:S01]  /*1e00*/  LOP3.LUT R20, R15.reuse, 0x1f, RZ, 0xc0, !PT ;  /* 0x0000001f0f147812 */ /* 0x040fe200078ec0ff */
[----:B------:R-:W-:Y:S01]  /*1e10*/  IMAD.WIDE.U32 R2, R8, -0x33333333, RZ ;  /* 0xcccccccd08027825 */ /* 0x000fe200078e00ff */
[----:B-1----:R-:W-:-:S02]  /*1e20*/  LOP3.LUT R45, R15, 0xf, RZ, 0xc0, !PT ;  /* 0x0000000f0f2d7812 */ /* 0x002fc400078ec0ff */
[----:B------:R-:W-:Y:S01]  /*1e30*/  SHF.L.U32 R21, R15, 0x1, RZ ;  /* 0x000000010f157819 */ /* 0x000fe200000006ff */
[----:B------:R-:W-:-:S04]  /*1e40*/  IMAD.WIDE.U32 R10, P0, R7, -0x33333334, R2 ;  /* 0xcccccccc070a7825 */ /* 0x000fc80007800002 */
[----:B------:R-:W-:Y:S01]  /*1e50*/  IMAD.WIDE.U32 R2, R7, -0x33333333, RZ ;  /* 0xcccccccd07027825 */ /* 0x000fe200078e00ff */
[----:B------:R-:W-:-:S03]  /*1e60*/  IADD3.X R13, PT, PT, RZ, RZ, RZ, P0, !PT ;  /* 0x000000ffff0d7210 */ /* 0x000fc600007fe4ff */
[----:B------:R-:W-:Y:S01]  /*1e70*/  IMAD.MOV.U32 R12, RZ, RZ, R11 ;  /* 0x000000ffff0c7224 */ /* 0x000fe200078e000b */
[----:B------:R-:W-:-:S05]  /*1e80*/  IADD3 RZ, P0, PT, R3, R10, RZ ;  /* 0x0000000a03ff7210 */ /* 0x000fca0007f1e0ff */
[----:B------:R-:W-:-:S05]  /*1e90*/  IMAD.WIDE.U32.X R2, R8, -0x33333334, R12, P0 ;  /* 0xcccccccc08027825 */ /* 0x000fca00000e040c */
[----:B------:R-:W-:Y:S02]  /*1ea0*/  SHF.R.U64 R42, R2, 0x3, R3 ;  /* 0x00000003022a7819 */ /* 0x000fe40000001203 */
[----:B------:R-:W-:Y:S02]  /*1eb0*/  LOP3.LUT R2, R9, 0x1e, RZ, 0xc0, !PT ;  /* 0x0000001e09027812 */ /* 0x000fe400078ec0ff */
[----:B------:R-:W-:Y:S02]  /*1ec0*/  IADD3 R43, P1, PT, R42, 0x1, RZ ;  /* 0x000000012a2b7810 */ /* 0x000fe40007f3e0ff */
[----:B------:R-:W-:Y:S02]  /*1ed0*/  LOP3.LUT R11, R2, 0x1f, R15, 0x78, !PT ;  /* 0x0000001f020b7812 */ /* 0x000fe400078e780f */
[----:B------:R-:W-:Y:S02]  /*1ee0*/  LOP3.LUT R44, R43, 0x7, RZ, 0xc0, !PT ;  /* 0x000000072b2c7812 */ /* 0x000fe400078ec0ff */
[----:B------:R-:W-:-:S02]  /*1ef0*/  LEA.HI.X R25, R3, RZ, RZ, 0x1d, P1 ;  /* 0x000000ff03197211 */ /* 0x000fc400008fecff */
[----:B------:R-:W-:Y:S02]  /*1f00*/  IADD3 R2, P2, PT, R44, -0x1, RZ ;  /* 0xffffffff2c027810 */ /* 0x000fe40007f5e0ff */
[----:B------:R-:W-:Y:S02]  /*1f10*/  LEA R16, R11, R16, 0x2 ;  /* 0x000000100b107211 */ /* 0x000fe400078e10ff */
[----:B------:R-:W-:Y:S01]  /*1f20*/  ISETP.GE.U32.AND P0, PT, R2, 0x3, PT ;  /* 0x000000030200780c */ /* 0x000fe20003f06070 */
[----:B------:R-:W-:Y:S01]  /*1f30*/  IMAD.SHL.U32 R2, R15, 0x80, RZ ;  /* 0x000000800f027824 */ /* 0x000fe200078e00ff */
[----:B------:R-:W-:Y:S02]  /*1f40*/  IADD3.X R10, PT, PT, RZ, -0x1, RZ, P2, !PT ;  /* 0xffffffffff0a7810 */ /* 0x000fe400017fe4ff */
[----:B------:R-:W-:Y:S02]  /*1f50*/  LOP3.LUT R23, R43, 0xfffffff8, RZ, 0xc0, !PT ;  /* 0xfffffff82b177812 */ /* 0x000fe400078ec0ff */
[----:B------:R-:W-:Y:S01]  /*1f60*/  LOP3.LUT R22, R2, 0x780, RZ, 0xc0, !PT ;  /* 0x0000078002167812 */ /* 0x000fe200078ec0ff */
[----:B------:R-:W-:Y:S01]  /*1f70*/  IMAD.WIDE.U32 R2, R4, 0x280, RZ ;  /* 0x0000028004027825 */ /* 0x000fe200078e00ff */
[----:B------:R-:W-:-:S02]  /*1f80*/  ISETP.GE.U32.AND.EX P0, PT, R10, RZ, PT, P0 ;  /* 0x000000ff0a00720c */ /* 0x000fc40003f06100 */
[----:B------:R-:W-:Y:S02]  /*1f90*/  IADD3 R22, PT, PT, R22, UR6, RZ ;  /* 0x0000000616167c10 */ /* 0x000fe4000fffe0ff */
[----:B------:R-:W-:Y:S02]  /*1fa0*/  LOP3.LUT R24, R2, 0x1f, R15, 0xf8, !PT ;  /* 0x0000001f02187812 */ /* 0x000fe400078ef80f */
[----:B------:R-:W-:-:S07]  /*1fb0*/  LOP3.LUT R25, R25, 0x3fffffff, RZ, 0xc0, !PT ;  /* 0x3fffffff19197812 */ /* 0x000fce00078ec0ff */
.L_x_143:
[----:B------:R-:W-:Y:S01]  /*1fc0*/  ISETP.GT.U32.AND P1, PT, R5, R4, PT ;  /* 0x000000040500720c */ /* 0x000fe20003f24070 */
[----:B------:R-:W-:Y:S01]  /*1fd0*/  BSSY.RECONVERGENT B0, `(.L_x_132) ;  /* 0x000006e000007945 */ /* 0x000fe20003800200 */
[----:B------:R-:W-:Y:S02]  /*1fe0*/  CS2R R30, SRZ ;  /* 0x00000000001e7805 */ /* 0x000fe4000001ff00 */
[----:B------:R-:W-:-:S13]  /*1ff0*/  ISETP.GT.AND.EX P1, PT, R6, RZ, PT, P1 ;  /* 0x000000ff0600720c */ /* 0x000fda0003f24310 */
[----:B012---:R-:W-:Y:S05]  /*2000*/  @!P1 BRA `(.L_x_133) ;  /* 0x0000000400a89947 */ /* 0x007fea0003800000 */
[----:B------:R-:W-:Y:S01]  /*2010*/  ISETP.GE.U32.AND P2, PT, R7, 0x46, PT ;  /* 0x000000460700780c */ /* 0x000fe20003f46070 */
[----:B------:R-:W-:Y:S01]  /*2020*/  BSSY.RECONVERGENT B1, `(.L_x_134) ;  /* 0x0000034000017945 */ /* 0x000fe20003800200 */
[----:B------:R-:W-:Y:S02]  /*2030*/  ISETP.NE.U32.AND P1, PT, R44, RZ, PT ;  /* 0x000000ff2c00720c */ /* 0x000fe40003f25070 */
[----:B------:R-:W-:Y:S02]  /*2040*/  CS2R R30, SRZ ;  /* 0x00000000001e7805 */ /* 0x000fe4000001ff00 */
[----:B------:R-:W-:Y:S01]  /*2050*/  ISETP.GE.U32.AND.EX P2, PT, R8, RZ, PT, P2 ;  /* 0x000000ff0800720c */ /* 0x000fe20003f46120 */
[----:B------:R-:W-:Y:S01]  /*2060*/  IMAD.MOV.U32 R29, RZ, RZ, R4 ;  /* 0x000000ffff1d7224 */ /* 0x000fe200078e0004 */
[----:B------:R-:W-:Y:S02]  /*2070*/  IADD3 R10, P3, PT, R20, R17, RZ ;  /* 0x00000011140a7210 */ /* 0x000fe40007f7e0ff */
[----:B------:R-:W-:-:S02]  /*2080*/  ISETP.NE.AND.EX P1, PT, RZ, RZ, PT, P1 ;  /* 0x000000ffff00720c */ /* 0x000fc40003f25310 */
[----:B------:R-:W-:Y:S02]  /*2090*/  SHF.R.S32.HI R49, RZ, 0x1f, R17 ;  /* 0x0000001fff317819 */ /* 0x000fe40000011411 */
[----:B------:R-:W-:-:S05]  /*20a0*/  MOV R28, RZ ;  /* 0x000000ff001c7202 */ /* 0x000fca0000000f00 */
[----:B------:R-:W-:Y:S05]  /*20b0*/  @!P2 BRA `(.L_x_135) ;  /* 0x0000000000a8a947 */ /* 0x000fea0003800000 */
[----:B------:R-:W-:Y:S01]  /*20c0*/  IADD3 R13, P2, PT, R17, R24, RZ ;  /* 0x00000018110d7210 */ /* 0x000fe20007f5e0ff */
[----:B------:R-:W-:Y:S02]  /*20d0*/  HFMA2 R28, -RZ, RZ, 0, 0 ;  /* 0x00000000ff1c7431 */ /* 0x000fe400000001ff */
[----:B------:R-:W-:Y:S01]  /*20e0*/  IMAD.MOV.U32 R30, RZ, RZ, RZ ;  /* 0x000000ffff1e7224 */ /* 0x000fe200078e00ff */
[----:B------:R-:W-:Y:S01]  /*20f0*/  MOV R46, R23 ;  /* 0x00000017002e7202 */ /* 0x000fe20000000f00 */
[----:B------:R-:W-:Y:S01]  /*2100*/  IMAD.MOV.U32 R29, RZ, RZ, R4 ;  /* 0x000000ffff1d7224 */ /* 0x000fe200078e0004 */
[----:B------:R-:W-:Y:S02]  /*2110*/  IADD3.X R14, PT, PT, R3, R49, RZ, P2, !PT ;  /* 0x00000031030e7210 */ /* 0x000fe400017fe4ff */
[----:B------:R-:W-:Y:S02]  /*2120*/  LEA R12, P2, R13, UR4, 0x3 ;  /* 0x000000040d0c7c11 */ /* 0x000fe4000f8418ff */
[----:B------:R-:W-:-:S02]  /*2130*/  MOV R47, R25 ;  /* 0x00000019002f7202 */ /* 0x000fc40000000f00 */
[----:B------:R-:W-:-:S09]  /*2140*/  LEA.HI.X R13, R13, UR5, R14, 0x3, P2 ;  /* 0x000000050d0d7c11 */ /* 0x000fd200090f1c0e */
.L_x_136:
        /* <DEDUP_REMOVED lines=33> */
.L_x_135:
[----:B------:R-:W-:Y:S05]  /*2360*/  BSYNC.RECONVERGENT B1 ;  /* 0x0000000000017941 */ /* 0x000fea0003800200 */
.L_x_134:
[----:B------:R-:W-:Y:S01]  /*2370*/  IADD3.X R11, PT, PT, RZ, R49, RZ, P3, !PT ;  /* 0x00000031ff0b7210 */ /* 0x000fe20001ffe4ff */
[----:B------:R-:W-:Y:S06]  /*2380*/  @!P1 BRA `(.L_x_133) ;  /* 0x0000000000c89947 */ /* 0x000fec0003800000 */
[----:B------:R-:W-:Y:S01]  /*2390*/  BSSY.RECONVERGENT B1, `(.L_x_137) ;  /* 0x0000017000017945 */ /* 0x000fe20003800200 */
[----:B------:R-:W-:-:S03]  /*23a0*/  LOP3.LUT P1, RZ, R43, 0x3, RZ, 0xc0, !PT ;  /* 0x000000032bff7812 */ /* 0x000fc6000782c0ff */
[----:B------:R-:W-:Y:S10]  /*23b0*/  @!P0 BRA `(.L_x_138) ;  /* 0x0000000000508947 */ /* 0x000ff40003800000 */
[----:B------:R-:W0:Y:S01]  /*23c0*/  LDCU.64 UR6, c[0x0][0x3d0] ;  /* 0x00007a00ff0677ac */ /* 0x000e220008000a00 */
[----:B------:R-:W-:Y:S02]  /*23d0*/  IMAD R13, R28, 0x280, RZ ;  /* 0x000002801c0d7824 */ /* 0x000fe400078e02ff */
[----:B------:R-:W-:-:S05]  /*23e0*/  IMAD.WIDE.U32 R14, R29, 0x280, R10 ;  /* 0x000002801d0e7825 */ /* 0x000fca00078e000a */
[----:B------:R-:W-:Y:S02]  /*23f0*/  IADD3 R13, PT, PT, R15, R13, RZ ;  /* 0x0000000d0f0d7210 */ /* 0x000fe40007ffe0ff */
[----:B0-----:R-:W-:-:S04]  /*2400*/  LEA R12, P2, R14, UR6, 0x3 ;  /* 0x000000060e0c7c11 */ /* 0x001fc8000f8418ff */
[----:B------:R-:W-:-:S05]  /*2410*/  LEA.HI.X R13, R14, UR7, R13, 0x3, P2 ;  /* 0x000000070e0d7c11 */ /* 0x000fca00090f1c0d */
[----:B------:R-:W2:Y:S04]  /*2420*/  LDG.E.64 R14, desc[UR10][R12.64+0x4000] ;  /* 0x0040000a0c0e7981 */ /* 0x000ea8000c1e1b00 */
[----:B------:R-:W3:Y:S04]  /*2430*/  LDG.E.64 R18, desc[UR10][R12.64+0x10800] ;  /* 0x0108000a0c127981 */ /* 0x000ee8000c1e1b00 */
[----:B------:R-:W4:Y:S04]  /*2440*/  LDG.E.64 R26, desc[UR10][R12.64+0x1d000] ;  /* 0x01d0000a0c1a7981 */ /* 0x000f28000c1e1b00 */
[----:B------:R-:W5:Y:S01]  /*2450*/  LDG.E.64 R32, desc[UR10][R12.64+0x29800] ;  /* 0x0298000a0c207981 */ /* 0x000f62000c1e1b00 */
[----:B------:R-:W-:-:S05]  /*2460*/  IADD3 R29, P2, PT, R29, 0x28, RZ ;  /* 0x000000281d1d7810 */ /* 0x000fca0007f5e0ff */
[----:B------:R-:W-:Y:S02]  /*2470*/  IMAD.X R28, RZ, RZ, R28, P2 ;  /* 0x000000ffff1c7224 */ /* 0x000fe400010e061c */
        /* <DEDUP_REMOVED lines=8> */
.L_x_138:
[----:B------:R-:W-:Y:S05]  /*2500*/  BSYNC.RECONVERGENT B1 ;  /* 0x0000000000017941 */ /* 0x000fea0003800200 */
.L_x_137:
        /* <DEDUP_REMOVED lines=9> */
[----:B------:R-:W1:Y:S02]  /*25a0*/  @!P1 LDC.64 R26, c[0x0][0x3d0] ;  /* 0x0000f400ff1a9b82 */ /* 0x000e640000000a00 */
[----:B------:R-:W-:Y:S01]  /*25b0*/  @P2 IADD3 R15, PT, PT, R13, R15, RZ ;  /* 0x0000000f0d0f2210 */ /* 0x000fe20007ffe0ff */
[----:B------:R-:W-:-:S04]  /*25c0*/  @!P1 IMAD R13, R28, 0x280, RZ ;  /* 0x000002801c0d9824 */ /* 0x000fc800078e02ff */
[----:B------:R-:W-:Y:S01]  /*25d0*/  @!P1 IMAD.IADD R11, R11, 0x1, R13 ;  /* 0x000000010b0b9824 */ /* 0x000fe200078e020d */
        /* <DEDUP_REMOVED lines=13> */
.L_x_133:
[----:B------:R-:W-:Y:S05]  /*26b0*/  BSYNC.RECONVERGENT B0 ;  /* 0x0000000000007941 */ /* 0x000fea0003800200 */
.L_x_132:
[----:B------:R0:W-:Y:S01]  /*26c0*/  STS [R16], R31 ;  /* 0x0000001f10007388 */ /* 0x0001e20000000800 */
[----:B------:R-:W1:Y:S01]  /*26d0*/  LDC.64 R12, c[0x0][0x388] ;  /* 0x0000e200ff0c7b82 */ /* 0x000e620000000a00 */
[----:B------:R-:W-:Y:S02]  /*26e0*/  ISETP.GT.U32.AND P1, PT, R45, 0x9, PT ;  /* 0x000000092d00780c */ /* 0x000fe40003f24070 */
[----:B------:R0:W-:Y:S01]  /*26f0*/  STS [R16+0x500], R30 ;  /* 0x0005001e10007388 */ /* 0x0001e20000000800 */
[----:B------:R-:W-:-:S04]  /*2700*/  MOV R26, R9 ;  /* 0x00000009001a7202 */ /* 0x000fc80000000f00 */
[----:B------:R-:W2:Y:S08]  /*2710*/  LDC.64 R10, c[0x0][0x390] ;  /* 0x0000e400ff0a7b82 */ /* 0x000eb00000000a00 */
[----:B0-----:R-:W-:Y:S06]  /*2720*/  BAR.SYNC.DEFER_BLOCKING 0x0 ;  /* 0x0000000000007b1d */ /* 0x001fec0000010000 */
.L_x_142:
[----:B0-----:R-:W-:Y:S01]  /*2730*/  @!P1 LOP3.LUT R15, R26, 0x1e, R21, 0x78, !PT ;  /* 0x0000001e1a0f9812 */ /* 0x001fe200078e7815 */
[----:B------:R-:W-:Y:S01]  /*2740*/  UMOV UR6, 0xffff ;  /* 0x0000ffff00067882 */ /* 0x000fe20000000000 */
[----:B------:R-:W-:Y:S02]  /*2750*/  ISETP.NE.AND P2, PT, R45, RZ, PT ;  /* 0x000000ff2d00720c */ /* 0x000fe40003f45270 */
[----:B------:R-:W-:Y:S02]  /*2760*/  @!P1 LEA R18, R15, R22, 0x2 ;  /* 0x000000160f129211 */ /* 0x000fe400078e10ff */
[----:B------:R-:W-:-:S06]  /*2770*/  CS2R R14, SRZ ;  /* 0x00000000000e7805 */ /* 0x000fcc000001ff00 */
        /* <DEDUP_REMOVED lines=8> */
[----:B---3--:R-:W3:Y:S01]  /*2800*/  SHFL.BFLY PT, R19, R14, 0x8, 0x101f ;  /* 0x0d101f000e137f89 */ /* 0x008ee200000e0000 */
[----:B------:R-:W-:Y:S02]  /*2810*/  MOV R33, 0xffff ;  /* 0x0000ffff00217802 */ /* 0x000fe40000000f00 */
[----:B------:R-:W-:Y:S01]  /*2820*/  MOV R34, 0xffff ;  /* 0x0000ffff00227802 */ /* 0x000fe20000000f00 */
[----:B0---4-:R-:W0:Y:S01]  /*2830*/  SHFL.BFLY PT, R18, R15, 0x8, 0x101f ;  /* 0x0d101f000f127f89 */ /* 0x011e2200000e0000 */
[----:B---3--:R-:W-:Y:S01]  /*2840*/  FADD.FTZ R19, R19, R14 ;  /* 0x0000000e13137221 */ /* 0x008fe20000010000 */
[----:B0-----:R-:W-:-:S04]  /*2850*/  FADD.FTZ R18, R18, R15 ;  /* 0x0000000f12127221 */ /* 0x001fc80000010000 */
        /* <DEDUP_REMOVED lines=12> */
.L_x_153:
[----:B------:R-:W-:Y:S01]  /*2920*/  BSSY.RECONVERGENT B0, `(.L_x_140) ;  /* 0x000000b000007945 */ /* 0x000fe20003800200 */
[----:B----4-:R-:W-:-:S03]  /*2930*/  FADD.FTZ R15, R14, R15 ;  /* 0x0000000f0e0f7221 */ /* 0x010fc60000010000 */
[----:B------:R-:W-:Y:S05]  /*2940*/  @P2 BRA `(.L_x_141) ;  /* 0x0000000000202947 */ /* 0x000fea0003800000 */
[----:B------:R-:W-:Y:S02]  /*2950*/  F2FP.BF16.F32.PACK_AB R14, R15, R30 ;  /* 0x0000001e0f0e723e */ /* 0x000fe400000010ff */
[----:B------:R-:W-:Y:S02]  /*2960*/  IADD3 R19, PT, PT, R26, R17, RZ ;  /* 0x000000111a137210 */ /* 0x000fe40007ffe0ff */
[C---:B------:R-:W-:Y:S02]  /*2970*/  PRMT R27, R14.reuse, 0x7610, R27 ;  /* 0x000076100e1b7816 */ /* 0x040fe4000000001b */
[----:B------:R-:W-:Y:S01]  /*2980*/  PRMT R28, R14, 0x7632, R28 ;  /* 0x000076320e1c7816 */ /* 0x000fe2000000001c */
[----:B-1----:R-:W-:-:S04]  /*2990*/  IMAD.WIDE R14, R19, 0x2, R12 ;  /* 0x00000002130e7825 */ /* 0x002fc800078e020c */
[----:B--2---:R-:W-:Y:S01]  /*29a0*/  IMAD.WIDE R18, R19, 0x2, R10 ;  /* 0x0000000213127825 */ /* 0x004fe200078e020a */
[----:B------:R0:W-:Y:S04]  /*29b0*/  STG.E.U16 desc[UR10][R14.64], R27 ;  /* 0x0000001b0e007986 */ /* 0x0001e8000c10150a */
[----:B------:R0:W-:Y:S02]  /*29c0*/  STG.E.U16 desc[UR10][R18.64], R28 ;  /* 0x0000001c12007986 */ /* 0x0001e4000c10150a */
.L_x_141:
[----:B------:R-:W-:Y:S05]  /*29d0*/  BSYNC.RECONVERGENT B0 ;  /* 0x0000000000007941 */ /* 0x000fea0003800200 */
.L_x_140:
[C---:B------:R-:W-:Y:S01]  /*29e0*/  ISETP.GE.U32.AND P2, PT, R26.reuse, 0xc, PT ;  /* 0x0000000c1a00780c */ /* 0x040fe20003f46070 */
[----:B------:R-:W-:-:S12]  /*29f0*/  VIADD R26, R26, 0x14 ;  /* 0x000000141a1a7836 */ /* 0x000fd80000000000 */
[----:B------:R-:W-:Y:S05]  /*2a00*/  @!P2 BRA `(.L_x_142) ;  /* 0xfffffffc0048a947 */ /* 0x000fea000383ffff */
[----:B------:R-:W-:Y:S05]  /*2a10*/  WARPSYNC.ALL ;  /* 0x0000000000007948 */ /* 0x000fea0003800000 */
[----:B------:R-:W-:Y:S01]  /*2a20*/  IADD3 R17, PT, PT, R17, 0x800, RZ ;  /* 0x0000080011117810 */ /* 0x000fe20007ffe0ff */
[----:B------:R-:W-:Y:S03]  /*2a30*/  BAR.SYNC.DEFER_BLOCKING 0x0 ;  /* 0x0000000000007b1d */ /* 0x000fe60000010000 */
[----:B------:R-:W-:-:S13]  /*2a40*/  ISETP.GE.AND P1, PT, R17, R0, PT ;  /* 0x000000001100720c */ /* 0x000fda0003f26270 */
[----:B------:R-:W-:Y:S05]  /*2a50*/  @!P1 BRA `(.L_x_143) ;  /* 0xfffffff400589947 */ /* 0x000fea000383ffff */
[----:B------:R-:W-:Y:S05]  /*2a60*/  EXIT ;  /* 0x000000000000794d */ /* 0x000fea0003800000 */
.L_x_139:
[----:B------:R-:W-:Y:S01]  /*2a70*/  HFMA2 R36, -RZ, RZ, 0, 0.000503063201904296875 ;  /* 0x0000101fff247431 */ /* 0x000fe200000001ff */
[----:B------:R-:W-:Y:S01]  /*2a80*/  BSSY B0, `(.L_x_144) ;  /* 0x0000007000007945 */ /* 0x000fe20003800000 */
[----:B---3--:R-:W-:Y:S01]  /*2a90*/  MOV R34, R14 ;  /* 0x0000000e00227202 */ /* 0x008fe20000000f00 */
[----:B------:R-:W-:Y:S01]  /*2aa0*/  IMAD.MOV.U32 R33, RZ, RZ, 0x8 ;  /* 0x00000008ff217424 */ /* 0x000fe200078e00ff */
[----:B------:R-:W-:-:S07]  /*2ab0*/  MOV R31, 0xffff ;  /* 0x0000ffff001f7802 */ /* 0x000fce0000000f00 */
[----:B012-4-:R-:W-:Y:S05]  /*2ac0*/  WARPSYNC.COLLECTIVE R31, `(.L_x_145) ;  /* 0x000000001f087348 */ /* 0x017fea0003c00000 */
[----:B------:R3:W0:Y:S02]  /*2ad0*/  SHFL.BFLY P3, R32, R34, R33, R36 ;  /* 0x0c00002122207389 */ /* 0x0006240000060024 */
[----:B01234-:R-:W-:Y:S05]  /*2ae0*/  ENDCOLLECTIVE ;  /* 0x000000000000791b */ /* 0x01ffea0003800000 */
.L_x_145:
[----:B------:R-:W-:Y:S05]  /*2af0*/  BSYNC B0 ;  /* 0x0000000000007941 */ /* 0x000fea0003800000 */
.L_x_144:
        /* <DEDUP_REMOVED lines=8> */
.L_x_146:
[----:B------:R-:W-:Y:S01]  /*2b80*/  FADD.FTZ R19, R19, R14 ;  /* 0x0000000e13137221 */ /* 0x000fe20000010000 */
[----:B------:R-:W-:-:S03]  /*2b90*/  HFMA2 R33, -RZ, RZ, 0, 2.384185791015625e-07 ;  /* 0x00000004ff217431 */ /* 0x000fc600000001ff */
[----:B------:R-:W-:Y:S01]  /*2ba0*/  IMAD.MOV.U32 R34, RZ, RZ, R19 ;  /* 0x000000ffff227224 */ /* 0x000fe200078e0013 */
[----:B------:R-:W-:-:S07]  /*2bb0*/  MOV R18, R32 ;  /* 0x0000002000127202 */ /* 0x000fce0000000f00 */
[----:B------:R-:W-:Y:S05]  /*2bc0*/  WARPSYNC.COLLECTIVE R31, `(.L_x_147) ;  /* 0x000000001f087348 */ /* 0x000fea0003c00000 */
[----:B------:R0:W1:Y:S02]  /*2bd0*/  SHFL.BFLY P3, R32, R34, R33, R36 ;  /* 0x0c00002122207389 */ /* 0x0000640000060024 */
[----:B01----:R-:W-:Y:S05]  /*2be0*/  ENDCOLLECTIVE ;  /* 0x000000000000791b */ /* 0x003fea0003800000 */
.L_x_147:
[----:B------:R-:W-:-:S04]  /*2bf0*/  FADD.FTZ R18, R18, R15 ;  /* 0x0000000f12127221 */ /* 0x000fc80000010000 */
[----:B------:R-:W-:Y:S01]  /*2c00*/  IMAD.MOV.U32 R34, RZ, RZ, R18 ;  /* 0x000000ffff227224 */ /* 0x000fe200078e0012 */
[----:B------:R-:W-:-:S07]  /*2c10*/  MOV R28, R32 ;  /* 0x00000020001c7202 */ /* 0x000fce0000000f00 */
[----:B------:R-:W-:Y:S05]  /*2c20*/  WARPSYNC.COLLECTIVE R31, `(.L_x_148) ;  /* 0x000000001f087348 */ /* 0x000fea0003c00000 */
[----:B------:R0:W1:Y:S02]  /*2c30*/  SHFL.BFLY P3, R32, R34, R33, R36 ;  /* 0x0c00002122207389 */ /* 0x0000640000060024 */
[----:B01----:R-:W-:Y:S05]  /*2c40*/  ENDCOLLECTIVE ;  /* 0x000000000000791b */ /* 0x003fea0003800000 */
.L_x_148:
[----:B------:R-:W-:-:S05]  /*2c50*/  FADD.FTZ R28, R19, R28 ;  /* 0x0000001c131c7221 */ /* 0x000fca0000010000 */
[----:B------:R-:W-:Y:S01]  /*2c60*/  MOV R34, R28 ;  /* 0x0000001c00227202 */ /* 0x000fe20000000f00 */
[----:B------:R-:W-:Y:S01]  /*2c70*/  IMAD.MOV.U32 R33, RZ, RZ, 0x2 ;  /* 0x00000002ff217424 */ /* 0x000fe200078e00ff */
[----:B------:R-:W-:-:S07]  /*2c80*/  MOV R27, R32 ;  /* 0x00000020001b7202 */ /* 0x000fce0000000f00 */
[----:B------:R-:W-:Y:S05]  /*2c90*/  WARPSYNC.COLLECTIVE R31, `(.L_x_149) ;  /* 0x000000001f087348 */ /* 0x000fea0003c00000 */
[----:B------:R0:W1:Y:S02]  /*2ca0*/  SHFL.BFLY P3, R32, R34, R33, R36 ;  /* 0x0c00002122207389 */ /* 0x0000640000060024 */
[----:B01----:R-:W-:Y:S05]  /*2cb0*/  ENDCOLLECTIVE ;  /* 0x000000000000791b */ /* 0x003fea0003800000 */
.L_x_149:
[----:B------:R-:W-:-:S05]  /*2cc0*/  FADD.FTZ R27, R18, R27 ;  /* 0x0000001b121b7221 */ /* 0x000fca0000010000 */
[----:B------:R-:W-:Y:S02]  /*2cd0*/  MOV R34, R27 ;  /* 0x0000001b00227202 */ /* 0x000fe40000000f00 */
[----:B------:R-:W-:-:S07]  /*2ce0*/  MOV R29, R32 ;  /* 0x00000020001d7202 */ /* 0x000fce0000000f00 */
[----:B------:R-:W-:Y:S05]  /*2cf0*/  WARPSYNC.COLLECTIVE R31, `(.L_x_150) ;  /* 0x000000001f087348 */ /* 0x000fea0003c00000 */
[----:B------:R0:W1:Y:S02]  /*2d00*/  SHFL.BFLY P3, R32, R34, R33, R36 ;  /* 0x0c00002122207389 */ /* 0x0000640000060024 */
[----:B01----:R-:W-:Y:S05]  /*2d10*/  ENDCOLLECTIVE ;  /* 0x000000000000791b */ /* 0x003fea0003800000 */
.L_x_150:
[----:B------:R-:W-:Y:S01]  /*2d20*/  FADD.FTZ R29, R28, R29 ;  /* 0x0000001d1c1d7221 */ /* 0x000fe20000010000 */
[----:B------:R-:W-:-:S04]  /*2d30*/  HFMA2 R33, -RZ, RZ, 0, 5.9604644775390625e-08 ;  /* 0x00000001ff217431 */ /* 0x000fc800000001ff */
[----:B------:R-:W-:Y:S01]  /*2d40*/  MOV R34, R29 ;  /* 0x0000001d00227202 */ /* 0x000fe20000000f00 */
[----:B------:R-:W-:-:S07]  /*2d50*/  IMAD.MOV.U32 R14, RZ, RZ, R32 ;  /* 0x000000ffff0e7224 */ /* 0x000fce00078e0020 */
[----:B------:R-:W-:Y:S05]  /*2d60*/  WARPSYNC.COLLECTIVE R31, `(.L_x_151) ;  /* 0x000000001f087348 */ /* 0x000fea0003c00000 */
[----:B------:R0:W1:Y:S02]  /*2d70*/  SHFL.BFLY P3, R32, R34, R33, R36 ;  /* 0x0c00002122207389 */ /* 0x0000640000060024 */
[----:B01----:R-:W-:Y:S05]  /*2d80*/  ENDCOLLECTIVE ;  /* 0x000000000000791b */ /* 0x003fea0003800000 */
.L_x_151:
[----:B------:R-:W-:-:S05]  /*2d90*/  FADD.FTZ R14, R27, R14 ;  /* 0x0000000e1b0e7221 */ /* 0x000fca0000010000 */
[----:B------:R-:W-:Y:S01]  /*2da0*/  MOV R34, R14 ;  /* 0x0000000e00227202 */ /* 0x000fe20000000f00 */
[----:B------:R-:W-:-:S07]  /*2db0*/  IMAD.MOV.U32 R30, RZ, RZ, R32 ;  /* 0x000000ffff1e7224 */ /* 0x000fce00078e0020 */
[----:B------:R-:W-:Y:S05]  /*2dc0*/  WARPSYNC.COLLECTIVE R31, `(.L_x_152) ;  /* 0x000000001f087348 */ /* 0x000fea0003c00000 */
[----:B------:R0:W1:Y:S02]  /*2dd0*/  SHFL.BFLY P3, R32, R34, R33, R36 ;  /* 0x0c00002122207389 */ /* 0x0000640000060024 */
[----:B01----:R-:W-:Y:S05]  /*2de0*/  ENDCOLLECTIVE ;  /* 0x000000000000791b */ /* 0x003fea0003800000 */
.L_x_152:
[----:B------:R-:W-:Y:S01]  /*2df0*/  FADD.FTZ R30, R29, R30 ;  /* 0x0000001e1d1e7221 */ /* 0x000fe20000010000 */
[----:B------:R-:W-:Y:S01]  /*2e00*/  MOV R15, R32 ;  /* 0x00000020000f7202 */ /* 0x000fe20000000f00 */
[----:B------:R-:W-:Y:S06]  /*2e10*/  BRA `(.L_x_153) ;  /* 0xfffffff800c07947 */ /* 0x000fec000383ffff */
.L_x_154:
        /* <DEDUP_REMOVED lines=14> */
.L_x_1041:


//--------------------- .text._ZN13group_norm_v218gn_bwd_cuda_kernelI13__nv_bfloat16Li320ELi3ELi16ELi40ELi256ELb1ELb1ELi4ELi320ELi320ELi4ELb1ELi4ELb0ELb0ELNS_15WgradSyncMethodE3ENS_16CompileConditionILi1000EEEEEvPT_S6_S6_PKS5_S8_S8_S8_PKfflPfPj --------------------------
	.section	.text._ZN13group_norm_v218gn_bwd_cuda_kernelI13__nv_bfloat16Li320ELi3ELi16ELi40ELi256ELb1ELb1ELi4ELi320ELi320ELi4ELb1ELi4ELb0ELb0ELNS_15WgradSyncMethodE3ENS_16CompileConditionILi1000EEEEEvPT_S6_S6_PKS5_S8_S8_S8_PKfflPfPj,"ax",@progbits
	.align	128
        .global         _ZN13group_norm_v218gn_bwd_cuda_kernelI13__nv_bfloat16Li320ELi3ELi16ELi40ELi256ELb1ELb1ELi4ELi320ELi320ELi4ELb1ELi4ELb0ELb0ELNS_15WgradSyncMethodE3ENS_16CompileConditionILi1000EEEEEvPT_S6_S6_PKS5_S8_S8_S8_PKfflPfPj
        .type           _ZN13group_norm_v218gn_bwd_cuda_kernelI13__nv_bfloat16Li320ELi3ELi16ELi40ELi256ELb1ELb1ELi4ELi320ELi320ELi4ELb1ELi4ELb0ELb0ELNS_15WgradSyncMethodE3ENS_16CompileConditionILi1000EEEEEvPT_S6_S6_PKS5_S8_S8_S8_PKfflPfPj,@function
        .size           _ZN13group_norm_v218gn_bwd_cuda_kernelI13__nv_bfloat16Li320ELi3ELi16ELi40ELi256ELb1ELb1ELi4ELi320ELi320ELi4ELb1ELi4ELb0ELb0ELNS_15WgradSyncMethodE3ENS_16CompileConditionILi1000EEEEEvPT_S6_S6_PKS5_S8_S8_S8_PKfflPfPj,(.L_x_1042 - _ZN13group_norm_v218gn_bwd_cuda_kernelI13__nv_bfloat16Li320ELi3ELi16ELi40ELi256ELb1ELb1ELi4ELi320ELi320ELi4ELb1ELi4ELb0ELb0ELNS_15WgradSyncMethodE3ENS_16CompileConditionILi1000EEEEEvPT_S6_S6_PKS5_S8_S8_S8_PKfflPfPj)
        .other          _ZN13group_norm_v218gn_bwd_cuda_kernelI13__nv_bfloat16Li320ELi3ELi16ELi40ELi256ELb1ELb1ELi4ELi320ELi320ELi4ELb1ELi4ELb0ELb0ELNS_15WgradSyncMethodE3ENS_16CompileConditionILi1000EEEEEvPT_S6_S6_PKS5_S8_S8_S8_PKfflPfPj,@"STO_CUDA_ENTRY STV_DEFAULT"
_ZN13group_norm_v218gn_bwd_cuda_kernelI13__nv_bfloat16Li320ELi3ELi16ELi40ELi256ELb1ELb1ELi4ELi320ELi320ELi4ELb1ELi4ELb0ELb0ELNS_15WgradSyncMethodE3ENS_16CompileConditionILi1000EEEEEvPT_S6_S6_PKS5_S8_S8_S8_PKfflPfPj:
.text._ZN13group_norm_v218gn_bwd_cuda_kernelI13__nv_bfloat16Li320ELi3ELi16ELi40ELi256ELb1ELb1ELi4ELi320ELi320ELi4ELb1ELi4ELb0ELb0ELNS_15WgradSyncMethodE3ENS_16CompileConditionILi1000EEEEEvPT_S6_S6_PKS5_S8_S8_S8_PKfflPfPj:
        /* <DEDUP_REMOVED lines=26> */
.L_x_157:
[----:B------:R-:W2:Y:S04]  /*01a0*/  LD.E.STRONG.GPU R6, desc[UR8][R4.64+0x10] ;  /* 0x0000100804067980 */ /* 0x000ea8000c10f900 */
[----:B--2---:R-:W-:Y:S01]  /*01b0*/  CCTL.IVALL ;  /* 0x00000000ff00798f */ /* 0x004fe20002000000 */
[----:B------:R-:W-:Y:S05]  /*01c0*/  YIELD ;  /* 0x0000000000007946 */ /* 0x000fea0003800000 */
[----:B-----5:R-:W-:-:S04]  /*01d0*/  LOP3.LUT R6, R6, R3, RZ, 0x3c, !PT ;  /* 0x0000000306067212 */ /* 0x020fc800078e3cff */
[----:B------:R-:W-:-:S13]  /*01e0*/  ISETP.GT.AND P0, PT, R6, -0x1, PT ;  /* 0xffffffff0600780c */ /* 0x000fda0003f04270 */
[----:B------:R-:W-:Y:S05]  /*01f0*/  @P0 BRA `(.L_x_157) ;  /* 0xfffffffc00e80947 */ /* 0x000fea000383ffff */
.L_x_156:
[----:B------:R-:W-:Y:S05]  /*0200*/  WARPSYNC.ALL ;  /* 0x0000000000007948 */ /* 0x000fea0003800000 */
[----:B------:R-:W-:Y:S06]  /*0210*/  BAR.SYNC.DEFER_BLOCKING 0x0 ;  /* 0x0000000000007b1d */ /* 0x000fec0000010000 */
[----:B------:R-:W-:Y:S05]  /*0220*/  BRA `(.L_x_158) ;  /* 0x0000001800a47947 */ /* 0x000fea0003800000 */
.L_x_155:
[----:B------:R-:W0:Y:S01]  /*0230*/  S2R R4, SR_TID.X ;  /* 0x0000000000047919 */ /* 0x000e220000002100 */
[----:B------:R-:W1:Y:S08]  /*0240*/  LDC.64 R6, c[0x0][0x3a8] ;  /* 0x0000ea00ff067b82 */ /* 0x000e700000000a00 */
[----:B------:R-:W2:Y:S01]  /*0250*/  LDC.64 R8, c[0x0][0x3b0] ;  /* 0x0000ec00ff087b82 */ /* 0x000ea20000000a00 */
[----:B------:R-:W3:Y:S07]  /*0260*/  S2R R12, SR_CgaCtaId ;  /* 0x00000000000c7919 */ /* 0x000eee0000008800 */
[----:B------:R-:W4:Y:S08]  /*0270*/  LDC.64 R56, c[0x0][0x3d8] ;  /* 0x0000f600ff387b82 */ /* 0x000f300000000a00 */
[----:B------:R-:W5:Y:S01]  /*0280*/  LDC.64 R54, c[0x0][0x3d8] ;  /* 0x0000f600ff367b82 */ /* 0x000f620000000a00 */
        /* <DEDUP_REMOVED lines=8> */
[----:B------:R-:W-:-:S05]  /*0310*/  LOP3.LUT R10, R3, 0xffff, RZ, 0xc0, !PT ;  /* 0x0000ffff030a7812 */ /* 0x000fca00078ec0ff */
[----:B------:R-:W-:-:S05]  /*0320*/  IMAD R11, R53, 0x50, R10 ;  /* 0x00000050350b7824 */ /* 0x000fca00078e020a */
[----:B------:R-:W-:-:S05]  /*0330*/  SHF.L.U32 R11, R11, 0x2, RZ ;  /* 0x000000020b0b7819 */ /* 0x000fca00000006ff */
[----:B-1----:R-:W-:-:S04]  /*0340*/  IMAD.WIDE.U32 R6, R11, 0x2, R6 ;  /* 0x000000020b067825 */ /* 0x002fc800078e0006 */
[----:B--2---:R-:W-:Y:S01]  /*0350*/  IMAD.WIDE.U32 R8, R11, 0x2, R8 ;  /* 0x000000020b087825 */ /* 0x004fe200078e0008 */
[----:B------:R-:W2:Y:S05]  /*0360*/  LDG.E.64.CONSTANT R14, desc[UR8][R6.64] ;  /* 0x00000008060e7981 */ /* 0x000eaa000c1e9b00 */
[----:B------:R-:W2:Y:S01]  /*0370*/  LDG.E.64.CONSTANT R8, desc[UR8][R8.64] ;  /* 0x0000000808087981 */ /* 0x000ea2000c1e9b00 */
[----:B------:R-:W-:Y:S01]  /*0380*/  MOV R3, 0x400 ;  /* 0x0000040000037802 */ /* 0x000fe20000000f00 */
[----:B------:R-:W-:Y:S01]  /*0390*/  IMAD.MOV.U32 R13, RZ, RZ, RZ ;  /* 0x000000ffff0d7224 */ /* 0x000fe200078e00ff */
[----:B----4-:R-:W-:Y:S02]  /*03a0*/  LEA R56, P0, R0, R56, 0x2 ;  /* 0x0000003800387211 */ /* 0x010fe400078010ff */
[----:B------:R-:W-:-:S02]  /*03b0*/  CS2R R26, SRZ ;  /* 0x00000000001a7805 */ /* 0x000fc4000001ff00 */
[----:B------:R-:W-:Y:S01]  /*03c0*/  CS2R R24, SRZ ;  /* 0x0000000000187805 */ /* 0x000fe2000001ff00 */
[----:B------:R-:W-:Y:S01]  /*03d0*/  VIADD R3, R3, 0x2800 ;  /* 0x0000280003037836 */ /* 0x000fe20000000000 */
[----:B------:R-:W-:Y:S02]  /*03e0*/  LEA.HI.X R57, R0, R57, RZ, 0x2, P0 ;  /* 0x0000003900397211 */ /* 0x000fe400000f14ff */
[----:B------:R-:W-:Y:S02]  /*03f0*/  CS2R R22, SRZ ;  /* 0x0000000000167805 */ /* 0x000fe4000001ff00 */
[----:B------:R-:W-:Y:S01]  /*0400*/  CS2R R20, SRZ ;  /* 0x0000000000147805 */ /* 0x000fe2000001ff00 */
[----:B-----5:R-:W-:Y:S01]  /*0410*/  IMAD.WIDE.U32 R54, R53, 0x4, R54 ;  /* 0x0000000435367825 */ /* 0x020fe200078e0036 */
[----:B---3--:R-:W-:Y:S01]  /*0420*/  LEA R5, R12, R3, 0x18 ;  /* 0x000000030c057211 */ /* 0x008fe200078ec0ff */
[----:B------:R-:W0:Y:S01]  /*0430*/  LDCU UR7, c[0x0][0x374] ;  /* 0x00006e80ff0777ac */ /* 0x000e220008000800 */
[----:B------:R-:W-:-:S03]  /*0440*/  SHF.L.U32 R3, R2, 0x2, RZ ;  /* 0x0000000202037819 */ /* 0x000fc600000006ff */
[----:B------:R-:W-:Y:S01]  /*0450*/  IMAD R5, R10, 0x28, R5 ;  /* 0x000000280a057824 */ /* 0x000fe200078e0205 */
[----:B------:R-:W-:Y:S01]  /*0460*/  LOP3.LUT R3, R3, 0xfc, RZ, 0xc0, !PT ;  /* 0x000000fc03037812 */ /* 0x000fe200078ec0ff */
[----:B------:R-:W-:-:S04]  /*0470*/  IMAD.MOV.U32 R10, RZ, RZ, RZ ;  /* 0x000000ffff0a7224 */ /* 0x000fc800078e00ff */
[C---:B------:R-:W-:Y:S01]  /*0480*/  IMAD.IADD R3, R52.reuse, 0x1, R3 ;  /* 0x0000000134037824 */ /* 0x040fe200078e0203 */
[----:B------:R-:W-:-:S03]  /*0490*/  LEA R52, R52, R5, 0x3 ;  /* 0x0000000534347211 */ /* 0x000fc600078e18ff */
[----:B------:R-:W-:Y:S01]  /*04a0*/  IMAD R48, R3, 0x280, R11 ;  /* 0x0000028003307824 */ /* 0x000fe200078e020b */
[----:B------:R-:W-:-:S05]  /*04b0*/  LOP3.LUT R11, R11, 0xffff, RZ, 0xc0, !PT ;  /* 0x0000ffff0b0b7812 */ /* 0x000fca00078ec0ff */
[----:B------:R-:W-:-:S05]  /*04c0*/  IMAD R11, R11, 0x667, RZ ;  /* 0x000006670b0b7824 */ /* 0x000fca00078e02ff */
[----:B------:R-:W-:Y:S02]  /*04d0*/  SHF.R.U32.HI R50, RZ, 0x10, R11 ;  /* 0x00000010ff327819 */ /* 0x000fe4000001160b */
[C---:B--2---:R-:W-:Y:S01]  /*04e0*/  PRMT R12, R15.reuse, 0x7632, R12 ;  /* 0x000076320f0c7816 */ /* 0x044fe2000000000c */
[C---:B------:R-:W-:Y:S01]  /*04f0*/  IMAD.U32 R51, R14.reuse, 0x10000, RZ ;  /* 0x000100000e337824 */ /* 0x040fe200078e00ff */
[----:B------:R-:W-:Y:S02]  /*0500*/  SHF.L.U32 R5, R15, 0x10, RZ ;  /* 0x000000100f057819 */ /* 0x000fe400000006ff */
[----:B------:R-:W-:Y:S01]  /*0510*/  PRMT R7, R14, 0x7632, R7 ;  /* 0x000076320e077816 */ /* 0x000fe20000000007 */
[----:B------:R-:W-:Y:S01]  /*0520*/  IMAD.U32 R6, R8, 0x10000, RZ ;  /* 0x0001000008067824 */ /* 0x000fe200078e00ff */
[----:B------:R-:W-:Y:S01]  /*0530*/  PRMT R15, R9, 0x7632, R15 ;  /* 0x00007632090f7816 */ /* 0x000fe2000000000f */
[----:B------:R-:W-:Y:S01]  /*0540*/  IMAD.U32 R12, R12, 0x10000, RZ ;  /* 0x000100000c0c7824 */ /* 0x000fe200078e00ff */
[----:B------:R-:W-:-:S02]  /*0550*/  PRMT R14, R8, 0x7632, R14 ;  /* 0x00007632080e7816 */ /* 0x000fc4000000000e */
[----:B------:R-:W-:Y:S02]  /*0560*/  SHF.L.U32 R8, R9, 0x10, RZ ;  /* 0x0000001009087819 */ /* 0x000fe400000006ff */
[----:B------:R-:W-:Y:S01]  /*0570*/  SHF.L.U32 R11, R7, 0x10, RZ ;  /* 0x00000010070b7819 */ /* 0x000fe200000006ff */
[----:B------:R-:W-:Y:S01]  /*0580*/  IMAD.U32 R7, R15, 0x10000, RZ ;  /* 0x000100000f077824 */ /* 0x000fe200078e00ff */
[----:B------:R-:W-:Y:S02]  /*0590*/  MOV R9, R0 ;  /* 0x0000000000097202 */ /* 0x000fe40000000f00 */
[----:B0-----:R-:W-:-:S07]  /*05a0*/  SHF.L.U32 R14, R14, 0x10, RZ ;  /* 0x000000100e0e7819 */ /* 0x001fce00000006ff */
.L_x_168:
[----:B0-----:R-:W0:Y:S01]  /*05b0*/  LDCU.64 UR12, c[0x0][0x3b8] ;  /* 0x00007700ff0c77ac */ /* 0x001e220008000a00 */
[--C-:B-1----:R-:W-:Y:S01]  /*05c0*/  SHF.R.U64 R19, R9, 0x1, R10.reuse ;  /* 0x0000000109137819 */ /* 0x102fe2000000120a */
[----:B------:R-:W-:Y:S01]  /*05d0*/  HFMA2 R49, -RZ, RZ, 0, 0 ;  /* 0x00000000ff317431 */ /* 0x000fe200000001ff */
[----:B------:R-:W-:Y:S01]  /*05e0*/  SHF.R.U32.HI R30, RZ, 0x1, R10 ;  /* 0x00000001ff1e7819 */ /* 0x000fe2000001160a */
[----:B------:R-:W1:Y:S01]  /*05f0*/  LDCU.64 UR14, c[0x0][0x3a0] ;  /* 0x00007400ff0e77ac */ /* 0x000e620008000a00 */
[C---:B------:R-:W-:Y:S02]  /*0600*/  SHF.L.U32 R16, R19.reuse, 0x5, RZ ;  /* 0x0000000513107819 */ /* 0x040fe400000006ff */
[----:B------:R-:W-:Y:S01]  /*0610*/  SHF.L.U64.HI R17, R19, 0x5, R30 ;  /* 0x0000000513117819 */ /* 0x000fe2000001021e */
[----:B------:R-:W-:Y:S01]  /*0620*/  IMAD R15, R30, 0x28000, RZ ;  /* 0x000280001e0f7824 */ /* 0x000fe200078e02ff */
[----:B------:R-:W2:Y:S01]  /*0630*/  LDCU UR4, c[0x0][0x3c0] ;  /* 0x00007800ff0477ac */ /* 0x000ea20008000800 */
[----:B------:R-:W-:-:S04]  /*0640*/  IMAD.WIDE.U32 R16, R50, 0x2, R16 ;  /* 0x0000000232107825 */ /* 0x000fc800078e0010 */
[----:B------:R-:W-:Y:S01]  /*0650*/  IMAD.WIDE.U32 R18, R19, 0x28000, R48 ;  /* 0x0002800013127825 */ /* 0x000fe200078e0030 */
[----:B0-----:R-:W-:-:S03]  /*0660*/  LEA R28, P0, R16, UR12, 0x2 ;  /* 0x0000000c101c7c11 */ /* 0x001fc6000f8010ff */
[----:B------:R-:W-:Y:S01]  /*0670*/  IMAD.IADD R15, R19, 0x1, R15 ;  /* 0x00000001130f7824 */ /* 0x000fe200078e020f */
[----:B------:R-:W-:Y:S01]  /*0680*/  LEA.HI.X R29, R16, UR13, R17, 0x2, P0 ;  /* 0x0000000d101d7c11 */ /* 0x000fe200080f1411 */
[----:B------:R-:W0:Y:S01]  /*0690*/  LDCU.64 UR12, c[0x0][0x398] ;  /* 0x00007300ff0c77ac */ /* 0x000e220008000a00 */
[----:B------:R-:W-:-:S04]  /*06a0*/  SHF.L.U32 R16, R18, 0x1, RZ ;  /* 0x0000000112107819 */ /* 0x000fc800000006ff */
[----:B------:R-:W2:Y:S01]  /*06b0*/  LDG.E.64.CONSTANT R28, desc[UR8][R28.64] ;  /* 0x000000081c1c7981 */ /* 0x000ea2000c1e9b00 */
        /* <DEDUP_REMOVED lines=9> */
[----:B------:R-:W-:Y:S02]  /*0750*/  ISETP.GE.U32.AND P0, PT, R9, UR10, PT ;  /* 0x0000000a09007c0c */ /* 0x000fe4000bf06070 */
[----:B------:R-:W-:Y:S02]  /*0760*/  IADD3.X R10, PT, PT, RZ, R10, RZ, P1, !PT ;  /* 0x0000000aff0a7210 */ /* 0x000fe40000ffe4ff */
[----:B------:R-:W-:Y:S02]  /*0770*/  ISETP.GT.U32.AND P1, PT, R4, 0x1f, PT ;  /* 0x0000001f0400780c */ /* 0x000fe40003f24070 */
[----:B------:R-:W-:Y:S01]  /*0780*/  ISETP.GE.AND.EX P0, PT, R10, UR5, PT, P0 ;  /* 0x000000050a007c0c */ /* 0x000fe2000bf06300 */
[----:B--2---:R-:W-:-:S06]  /*0790*/  FADD.FTZ R44, R29, UR4 ;  /* 0x000000041d2c7e21 */ /* 0x004fcc0008010000 */
[----:B------:R-:W0:Y:S01]  /*07a0*/  MUFU.RSQ R44, R44 ;  /* 0x0000002c002c7308 */ /* 0x000e220000001400 */
[C---:B---3--:R-:W-:Y:S02]  /*07b0*/  SHF.L.U32 R17, R30.reuse, 0x10, RZ ;  /* 0x000000101e117819 */ /* 0x048fe400000006ff */
[----:B------:R-:W-:Y:S02]  /*07c0*/  PRMT R3, R30, 0x7632, R3 ;  /* 0x000076321e037816 */ /* 0x000fe40000000003 */
[C---:B------:R-:W-:Y:S01]  /*07d0*/  SHF.L.U32 R33, R31.reuse, 0x10, RZ ;  /* 0x000000101f217819 */ /* 0x040fe200000006ff */
[C---:B------:R-:W-:Y:S01]  /*07e0*/  FADD.FTZ R17, -R28.reuse, R17 ;  /* 0x000000111c117221 */ /* 0x040fe20000010100 */
[----:B------:R-:W-:Y:S01]  /*07f0*/  PRMT R31, R31, 0x7632, R31 ;  /* 0x000076321f1f7816 */ /* 0x000fe2000000001f */
[----:B------:R-:W-:Y:S02]  /*0800*/  IMAD.U32 R29, R3, 0x10000, RZ ;  /* 0x00010000031d7824 */ /* 0x000fe400078e00ff */
[----:B------:R-:W-:Y:S01]  /*0810*/  FADD.FTZ R33, -R28, R33 ;  /* 0x000000211c217221 */ /* 0x000fe20000010100 */
[----:B0-----:R-:W-:Y:S01]  /*0820*/  FMUL.FTZ R3, R44, R17 ;  /* 0x000000112c037220 */ /* 0x001fe20000410000 */
[----:B------:R-:W-:Y:S01]  /*0830*/  FADD.FTZ R29, -R28, R29 ;  /* 0x0000001d1c1d7221 */ /* 0x000fe20000010100 */
[----:B------:R-:W-:Y:S01]  /*0840*/  SHF.L.U32 R31, R31, 0x10, RZ ;  /* 0x000000101f1f7819 */ /* 0x000fe200000006ff */
[C---:B------:R-:W-:Y:S01]  /*0850*/  FMUL.FTZ R47, R44.reuse, R33 ;  /* 0x000000212c2f7220 */ /* 0x040fe20000410000 */
[----:B------:R-:W-:Y:S01]  /*0860*/  FFMA.FTZ R17, R51, R3, R6 ;  /* 0x0000000333117223 */ /* 0x000fe20000010006 */
[----:B------:R-:W-:-:S02]  /*0870*/  FMUL.FTZ R49, R44, R29 ;  /* 0x0000001d2c317220 */ /* 0x000fc40000410000 */
[----:B------:R-:W-:Y:S01]  /*0880*/  FFMA.FTZ R30, R5, R47, R8 ;  /* 0x0000002f051e7223 */ /* 0x000fe20000010008 */
[----:B------:R-:W-:Y:S01]  /*0890*/  FMUL.FTZ R32, R17, -1.4426950216293334961 ;  /* 0xbfb8aa3b11207820 */ /* 0x000fe20000410000 */
[----:B------:R-:W-:Y:S01]  /*08a0*/  FFMA.FTZ R29, R11, R49, R14 ;  /* 0x000000310b1d7223 */ /* 0x000fe2000001000e */
[----:B------:R-:W-:Y:S01]  /*08b0*/  FADD.FTZ R31, -R28, R31 ;  /* 0x0000001f1c1f7221 */ /* 0x000fe20000010100 */
[----:B------:R-:W-:Y:S02]  /*08c0*/  FMUL.FTZ R35, R30, -1.4426950216293334961 ;  /* 0xbfb8aa3b1e237820 */ /* 0x000fe40000410000 */
[----:B------:R-:W-:Y:S01]  /*08d0*/  FMUL.FTZ R34, R29, -1.4426950216293334961 ;  /* 0xbfb8aa3b1d227820 */ /* 0x000fe20000410000 */
[----:B------:R-:W-:Y:S01]  /*08e0*/  FMUL.FTZ R45, R44, R31 ;  /* 0x0000001f2c2d7220 */ /* 0x000fe20000410000 */
[----:B------:R-:W0:Y:S03]  /*08f0*/  MUFU.EX2 R32, R32 ;  /* 0x0000002000207308 */ /* 0x000e260000000800 */
[----:B------:R-:W-:-:S04]  /*0900*/  FFMA.FTZ R31, R12, R45, R7 ;  /* 0x0000002d0c1f7223 */ /* 0x000fc80000010007 */
[----:B------:R-:W-:Y:S01]  /*0910*/  FMUL.FTZ R38, R31, -1.4426950216293334961 ;  /* 0xbfb8aa3b1f267820 */ /* 0x000fe20000410000 */
[----:B------:R-:W1:Y:S08]  /*0920*/  MUFU.EX2 R35, R35 ;  /* 0x0000002300237308 */ /* 0x000e700000000800 */
        /* <DEDUP_REMOVED lines=10> */
[----:B------:R-:W-:-:S03]  /*09d0*/  FFMA.FTZ R17, R17, R34, 1 ;  /* 0x3f80000011117423 */ /* 0x000fc60000010022 */
[----:B------:R-:W1:Y:S01]  /*09e0*/  MUFU.RCP R28, R28 ;  /* 0x0000001c001c7308 */ /* 0x000e620000001000 */
[----:B--2---:R-:W-:Y:S01]  /*09f0*/  FADD.FTZ R35, -R37, 1 ;  /* 0x3f80000025237421 */ /* 0x004fe20000010100 */
[----:B------:R-:W-:-:S03]  /*0a00*/  FMUL.FTZ R17, R32, R17 ;  /* 0x0000001120117220 */ /* 0x000fc60000410000 */
[----:B------:R-:W-:Y:S01]  /*0a10*/  FFMA.FTZ R34, R30, R35, 1 ;  /* 0x3f8000001e227423 */ /* 0x000fe20000010023 */
[C---:B----4-:R-:W-:Y:S01]  /*0a20*/  IMAD.U32 R30, R18.reuse, 0x10000, RZ ;  /* 0x00010000121e7824 */ /* 0x050fe200078e00ff */
[----:B------:R-:W-:Y:S01]  /*0a30*/  PRMT R18, R18, 0x7632, R18 ;  /* 0x0000763212127816 */ /* 0x000fe20000000012 */
[----:B0-----:R-:W-:Y:S02]  /*0a40*/  FADD.FTZ R36, -R33, 1 ;  /* 0x3f80000021247421 */ /* 0x001fe40000010100 */
[----:B------:R-:W-:Y:S01]  /*0a50*/  FMUL.FTZ R30, R30, R17 ;  /* 0x000000111e1e7220 */ /* 0x000fe20000410000 */
[----:B------:R-:W-:Y:S01]  /*0a60*/  SHF.L.U32 R18, R18, 0x10, RZ ;  /* 0x0000001012127819 */ /* 0x000fe200000006ff */
[----:B------:R-:W-:Y:S01]  /*0a70*/  FMUL.FTZ R32, R37, R34 ;  /* 0x0000002225207220 */ /* 0x000fe20000410000 */
[----:B------:R-:W-:Y:S01]  /*0a80*/  FFMA.FTZ R36, R29, R36, 1 ;  /* 0x3f8000001d247423 */ /* 0x000fe20000010024 */
[----:B------:R-:W-:Y:S01]  /*0a90*/  PRMT R17, R19, 0x7632, R17 ;  /* 0x0000763213117816 */ /* 0x000fe20000000011 */
[----:B------:R-:W-:Y:S01]  /*0aa0*/  FFMA.FTZ R26, R3, R30, R26 ;  /* 0x0000001e031a7223 */ /* 0x000fe2000001001a */
[----:B------:R-:W-:Y:S01]  /*0ab0*/  SHF.L.U32 R19, R19, 0x10, RZ ;  /* 0x0000001013137819 */ /* 0x000fe200000006ff */
[----:B-1----:R-:W-:Y:S01]  /*0ac0*/  FADD.FTZ R38, -R28, 1 ;  /* 0x3f8000001c267421 */ /* 0x002fe20000010100 */
[----:B------:R-:W-:Y:S01]  /*0ad0*/  FMUL.FTZ R33, R33, R36 ;  /* 0x0000002421217220 */ /* 0x000fe20000410000 */
[----:B------:R-:W-:-:S02]  /*0ae0*/  IMAD.U32 R17, R17, 0x10000, RZ ;  /* 0x0001000011117824 */ /* 0x000fc400078e00ff */
[----:B------:R-:W-:Y:S01]  /*0af0*/  FADD.FTZ R27, R30, R27 ;  /* 0x0000001b1e1b7221 */ /* 0x000fe20000010000 */
[----:B------:R-:W-:Y:S01]  /*0b00*/  FFMA.FTZ R31, R31, R38, 1 ;  /* 0x3f8000001f1f7423 */ /* 0x000fe20000010026 */
[----:B------:R-:W-:Y:S01]  /*0b10*/  FMUL.FTZ R34, R18, R33 ;  /* 0x0000002112227220 */ /* 0x000fe20000410000 */
[----:B------:R-:W-:Y:S01]  /*0b20*/  FMUL.FTZ R18, R51, R30 ;  /* 0x0000001e33127220 */ /* 0x000fe20000410000 */
[----:B------:R-:W-:Y:S01]  /*0b30*/  FMUL.FTZ R36, R19, R32 ;  /* 0x0000002013247220 */ /* 0x000fe20000410000 */
[----:B------:R-:W-:Y:S01]  /*0b40*/  FMUL.FTZ R38, R28, R31 ;  /* 0x0000001f1c267220 */ /* 0x000fe20000410000 */
[----:B------:R-:W-:Y:S01]  /*0b50*/  FMUL.FTZ R19, R11, R34 ;  /* 0x000000220b137220 */ /* 0x000fe20000410000 */
[----:B------:R-:W-:Y:S01]  /*0b60*/  FADD.FTZ R28, RZ, R18 ;  /* 0x00000012ff1c7221 */ /* 0x000fe20000010000 */
[----:B------:R-:W-:Y:S01]  /*0b70*/  FFMA.FTZ R32, R3, R18, RZ ;  /* 0x0000001203207223 */ /* 0x000fe200000100ff */
[----:B------:R-:W-:Y:S01]  /*0b80*/  FMUL.FTZ R38, R17, R38 ;  /* 0x0000002611267220 */ /* 0x000fe20000410000 */
[----:B------:R-:W-:Y:S01]  /*0b90*/  FMUL.FTZ R17, R5, R36 ;  /* 0x0000002405117220 */ /* 0x000fe20000410000 */
[----:B------:R-:W-:Y:S01]  /*0ba0*/  FADD.FTZ R28, R28, R19 ;  /* 0x000000131c1c7221 */ /* 0x000fe20000010000 */
[C---:B------:R-:W-:Y:S01]  /*0bb0*/  FFMA.FTZ R32, R49.reuse, R19, R32 ;  /* 0x0000001331207223 */ /* 0x040fe20000010020 */
[----:B------:R-:W-:Y:S01]  /*0bc0*/  FMUL.FTZ R46, R12, R38 ;  /* 0x000000260c2e7220 */ /* 0x000fe20000410000 */
[----:B------:R-:W-:Y:S01]  /*0bd0*/  FFMA.FTZ R24, R49, R34, R24 ;  /* 0x0000002231187223 */ /* 0x000fe20000010018 */
[----:B------:R-:W-:Y:S01]  /*0be0*/  FADD.FTZ R29, R28, R17 ;  /* 0x000000111c1d7221 */ /* 0x000fe20000010000 */
[C---:B------:R-:W-:Y:S01]  /*0bf0*/  FFMA.FTZ R32, R47.reuse, R17, R32 ;  /* 0x000000112f207223 */ /* 0x040fe20000010020 */
        /* <DEDUP_REMOVED lines=10> */
[----:B------:R-:W1:Y:S01]  /*0ca0*/  S2UR UR6, SR_CgaCtaId ;  /* 0x00000000000679c3 */ /* 0x000e620000008800 */
[----:B0-----:R-:W-:Y:S01]  /*0cb0*/  SHF.R.U32.HI R29, RZ, 0x4, R4 ;  /* 0x00000004ff1d7819 */ /* 0x001fe20000011604 */
[----:B------:R-:W-:Y:S01]  /*0cc0*/  UMOV UR4, 0x400 ;  /* 0x0000040000047882 */ /* 0x000fe20000000000 */
[C---:B------:R-:W-:Y:S01]  /*0cd0*/  SHF.L.U32 R28, R4.reuse, 0x1, RZ ;  /* 0x00000001041c7819 */ /* 0x040fe200000006ff */
[----:B------:R-:W-:Y:S01]  /*0ce0*/  IMAD.SHL.U32 R31, R4, 0x8, RZ ;  /* 0x00000008041f7824 */ /* 0x000fe200078e00ff */
[----:B------:R-:W-:Y:S01]  /*0cf0*/  LOP3.LUT R30, R29, R4, RZ, 0x3c, !PT ;  /* 0x000000041d1e7212 */ /* 0x000fe200078e3cff */
[----:B------:R-:W-:Y:S01]  /*0d00*/  IMAD.SHL.U32 R58, R0, 0x20, RZ ;  /* 0x00000020003a7824 */ /* 0x000fe200078e00ff */
[----:B------:R-:W-:Y:S02]  /*0d10*/  LOP3.LUT R29, R28, 0x18, RZ, 0xc0, !PT ;  /* 0x000000181c1d7812 */ /* 0x000fe400078ec0ff */
[----:B------:R-:W-:Y:S02]  /*0d20*/  LOP3.LUT R37, R31, 0x1fe0, RZ, 0xc0, !PT ;  /* 0x00001fe01f257812 */ /* 0x000fe400078ec0ff */
[----:B------:R-:W-:-:S02]  /*0d30*/  LOP3.LUT R31, R29, 0x8, RZ, 0x3c, !PT ;  /* 0x000000081d1f7812 */ /* 0x000fc400078e3cff */
[C---:B------:R-:W-:Y:S02]  /*0d40*/  LOP3.LUT R33, R29.reuse, 0x10, RZ, 0x3c, !PT ;  /* 0x000000101d217812 */ /* 0x040fe400078e3cff */
[----:B------:R-:W-:Y:S02]  /*0d50*/  LOP3.LUT R35, R29, 0x18, RZ, 0x3c, !PT ;  /* 0x000000181d237812 */ /* 0x000fe400078e3cff */
[----:B------:R-:W-:Y:S02]  /*0d60*/  SHF.L.U32 R30, R30, 0x3, RZ ;  /* 0x000000031e1e7819 */ /* 0x000fe400000006ff */
[----:B------:R-:W-:Y:S02]  /*0d70*/  LOP3.LUT R59, R58, 0x1fffc0, RZ, 0xc0, !PT ;  /* 0x001fffc03a3b7812 */ /* 0x000fe400078ec0ff */
[----:B------:R-:W-:Y:S02]  /*0d80*/  LOP3.LUT R30, R30, 0x18, RZ, 0xc0, !PT ;  /* 0x000000181e1e7812 */ /* 0x000fe400078ec0ff */
[----:B------:R-:W-:Y:S01]  /*0d90*/  LOP3.LUT R59, R59, 0x3f, R2, 0xf8, !PT ;  /* 0x0000003f3b3b7812 */ /* 0x000fe200078ef802 */
[----:B-1----:R-:W-:-:S06]  /*0da0*/  ULEA UR4, UR6, UR4, 0x18 ;  /* 0x0000000406047291 */ /* 0x002fcc000f8ec0ff */
[----:B------:R-:W-:Y:S02]  /*0db0*/  LEA R28, R4, UR4, 0x5 ;  /* 0x00000004041c7c11 */ /* 0x000fe4000f8e28ff */
[----:B------:R-:W-:Y:S02]  /*0dc0*/  IADD3 R41, PT, PT, R37, UR4, R30 ;  /* 0x0000000425297c10 */ /* 0x000fe4000fffe01e */
[C---:B------:R-:W-:Y:S01]  /*0dd0*/  IADD3 R36, PT, PT, R28.reuse, R29, RZ ;  /* 0x0000001d1c247210 */ /* 0x040fe20007ffe0ff */
[C---:B------:R-:W-:Y:S01]  /*0de0*/  IMAD.IADD R38, R28.reuse, 0x1, R31 ;  /* 0x000000011c267824 */ /* 0x040fe200078e021f */
[C---:B------:R-:W-:Y:S02]  /*0df0*/  IADD3 R39, PT, PT, R28.reuse, R33, RZ ;  /* 0x000000211c277210 */ /* 0x040fe40007ffe0ff */
[----:B------:R-:W-:Y:S01]  /*0e00*/  IADD3 R40, PT, PT, R28, R35, RZ ;  /* 0x000000231c287210 */ /* 0x000fe20007ffe0ff */
[----:B------:R0:W-:Y:S04]  /*0e10*/  STS.64 [R36], R26 ;  /* 0x0000001a24007388 */ /* 0x0001e80000000a00 */
[----:B------:R1:W-:Y:S04]  /*0e20*/  STS.64 [R38], R24 ;  /* 0x0000001826007388 */ /* 0x0003e80000000a00 */
[----:B------:R-:W-:Y:S04]  /*0e30*/  STS.64 [R39], R22 ;  /* 0x0000001627007388 */ /* 0x000fe80000000a00 */
[----:B------:R-:W-:Y:S01]  /*0e40*/  STS.64 [R40], R20 ;  /* 0x0000001428007388 */ /* 0x000fe20000000a00 */
[----:B0-----:R-:W0:Y:S08]  /*0e50*/  LDC.64 R36, c[0x0][0x3d0] ;  /* 0x0000f400ff247b82 */ /* 0x001e300000000a00 */
[----:B------:R-:W-:Y:S01]  /*0e60*/  BAR.SYNC.DEFER_BLOCKING 0x0 ;  /* 0x0000000000007b1d */ /* 0x000fe20000010000 */
[----:B-1----:R-:W-:-:S04]  /*0e70*/  IMAD R38, R59, 0x280, R4 ;  /* 0x000002803b267824 */ /* 0x002fc800078e0204 */
[----:B------:R-:W-:Y:S01]  /*0e80*/  IMAD R38, R53, 0x140, R38 ;  /* 0x0000014035267824 */ /* 0x000fe200078e0226 */
[----:B------:R-:W1:Y:S04]  /*0e90*/  LDS.64 R28, [R41] ;  /* 0x00000000291c7984 */ /* 0x000e680000000a00 */
[----:B------:R-:W2:Y:S04]  /*0ea0*/  LDS.64 R30, [R41+0xa00] ;  /* 0x000a0000291e7984 */ /* 0x000ea80000000a00 */
[----:B------:R-:W3:Y:S04]  /*0eb0*/  LDS.64 R32, [R41+0x1400] ;  /* 0x0014000029207984 */ /* 0x000ee80000000a00 */
[----:B------:R-:W4:Y:S01]  /*0ec0*/  LDS.64 R34, [R41+0x1e00] ;  /* 0x001e000029227984 */ /* 0x000f220000000a00 */
[----:B-1----:R-:W-:Y:S01]  /*0ed0*/  FADD.FTZ R39, RZ, R28 ;  /* 0x0000001cff277221 */ /* 0x002fe20000010000 */
[----:B------:R-:W-:Y:S01]  /*0ee0*/  FADD.FTZ R28, RZ, R29 ;  /* 0x0000001dff1c7221 */ /* 0x000fe20000010000 */
[----:B------:R-:W-:-:S02]  /*0ef0*/  SHF.L.U32 R29, R38, 0x1, RZ ;  /* 0x00000001261d7819 */ /* 0x000fc400000006ff */
[----:B--2---:R-:W-:Y:S01]  /*0f00*/  FADD.FTZ R39, R39, R30 ;  /* 0x0000001e27277221 */ /* 0x004fe20000010000 */
[----:B------:R-:W-:Y:S02]  /*0f10*/  FADD.FTZ R28, R28, R31 ;  /* 0x0000001f1c1c7221 */ /* 0x000fe40000010000 */
[----:B0-----:R-:W-:-:S04]  /*0f20*/  IMAD.WIDE.U32 R36, R29, 0x4, R36 ;  /* 0x000000041d247825 */ /* 0x001fc800078e0024 */
[----:B---3--:R-:W-:Y:S01]  /*0f30*/  FADD.FTZ R39, R39, R32 ;  /* 0x0000002027277221 */ /* 0x008fe20000010000 */
[----:B------:R-:W-:-:S03]  /*0f40*/  FADD.FTZ R28, R28, R33 ;  /* 0x000000211c1c7221 */ /* 0x000fc60000010000 */
[----:B----4-:R-:W-:Y:S01]  /*0f50*/  FADD.FTZ R34, R39, R34 ;  /* 0x0000002227227221 */ /* 0x010fe20000010000 */
[----:B------:R-:W-:-:S05]  /*0f60*/  FADD.FTZ R35, R28, R35 ;  /* 0x000000231c237221 */ /* 0x000fca0000010000 */
[----:B------:R1:W-:Y:S02]  /*0f70*/  STG.E.64 desc[UR8][R36.64+0x8000], R34 ;  /* 0x0080002224007986 */ /* 0x0003e4000c101b08 */
.L_x_159:
[----:B------:R-:W-:Y:S04]  /*0f80*/  BSSY.RECONVERGENT B0, `(.L_x_160) ;  /* 0x0000051000007945 */ /* 0x000fe80003800200 */
[----:B------:R-:W-:Y:S05]  /*0f90*/  @P1 BRA `(.L_x_161) ;  /* 0x00000004003c1947 */ /* 0x000fea0003800000 */
[----:B------:R-:W2:Y:S01]  /*0fa0*/  S2R R31, SR_CgaCtaId ;  /* 0x00000000001f7919 */ /* 0x000ea20000008800 */
[----:B0-----:R-:W-:Y:S01]  /*0fb0*/  SHF.R.U32.HI R28, RZ, 0x2, R4 ;  /* 0x00000002ff1c7819 */ /* 0x001fe20000011604 */
[C---:B------:R-:W-:Y:S01]  /*0fc0*/  IMAD R29, R53.reuse, 0x140, RZ ;  /* 0x00000140351d7824 */ /* 0x040fe200078e02ff */
[----:B------:R-:W-:Y:S02]  /*0fd0*/  MOV R30, 0x400 ;  /* 0x00000400001e7802 */ /* 0x000fe40000000f00 */
[----:B------:R-:W-:Y:S02]  /*0fe0*/  LEA R28, R53, R28, 0x3 ;  /* 0x0000001c351c7211 */ /* 0x000fe400078e18ff */
[----:B------:R-:W-:Y:S01]  /*0ff0*/  SHF.L.U32 R42, R4, 0x3, RZ ;  /* 0x00000003042a7819 */ /* 0x000fe200000006ff */
[----:B------:R-:W-:Y:S02]  /*1000*/  VIADD R30, R30, 0x2800 ;  /* 0x000028001e1e7836 */ /* 0x000fe40000000000 */
[----:B------:R-:W-:Y:S01]  /*1010*/  IMAD R28, R28, 0x28, -R29 ;  /* 0x000000281c1c7824 */ /* 0x000fe200078e0a1d */
[----:B------:R-:W-:-:S03]  /*1020*/  LOP3.LUT R42, R42, 0x18, RZ, 0xc0, !PT ;  /* 0x000000182a2a7812 */ /* 0x000fc600078ec0ff */
[C---:B-1----:R-:W-:Y:S01]  /*1030*/  VIADD R35, R28.reuse, 0x8 ;  /* 0x000000081c237836 */ /* 0x042fe20000000000 */
[----:B------:R-:W-:Y:S01]  /*1040*/  SHF.R.U32.HI R29, RZ, 0x2, R28 ;  /* 0x00000002ff1d7819 */ /* 0x000fe2000001161c */
[C---:B------:R-:W-:Y:S01]  /*1050*/  VIADD R59, R28.reuse, 0x10 ;  /* 0x000000101c3b7836 */ /* 0x040fe20000000000 */
[C---:B------:R-:W-:Y:S01]  /*1060*/  IADD3 R43, PT, PT, R28.reuse, 0xc, RZ ;  /* 0x0000000c1c2b7810 */ /* 0x040fe20007ffe0ff */
[C---:B------:R-:W-:Y:S01]  /*1070*/  VIADD R39, R28.reuse, 0x18 ;  /* 0x000000181c277836 */ /* 0x040fe20000000000 */
[C---:B------:R-:W-:Y:S01]  /*1080*/  IADD3 R61, PT, PT, R28.reuse, 0x14, RZ ;  /* 0x000000141c3d7810 */ /* 0x040fe20007ffe0ff */
[C---:B------:R-:W-:Y:S01]  /*1090*/  VIADD R41, R28.reuse, 0x24 ;  /* 0x000000241c297836 */ /* 0x040fe20000000000 */
[----:B------:R-:W-:Y:S02]  /*10a0*/  IADD3 R37, PT, PT, R28, 0x20, RZ ;  /* 0x000000201c257810 */ /* 0x000fe40007ffe0ff */
[----:B------:R-:W-:Y:S02]  /*10b0*/  SHF.R.U32.HI R43, RZ, 0x2, R43 ;  /* 0x00000002ff2b7819 */ /* 0x000fe4000001162b */
[----:B------:R-:W-:-:S02]  /*10c0*/  SHF.R.U32.HI R59, RZ, 0x2, R59 ;  /* 0x00000002ff3b7819 */ /* 0x000fc4000001163b */
[----:B------:R-:W-:Y:S02]  /*10d0*/  SHF.R.U32.HI R61, RZ, 0x2, R61 ;  /* 0x00000002ff3d7819 */ /* 0x000fe4000001163d */
[----:B------:R-:W-:Y:S02]  /*10e0*/  SHF.R.U32.HI R39, RZ, 0x2, R39 ;  /* 0x00000002ff277819 */ /* 0x000fe40000011627 */
[----:B------:R-:W-:Y:S02]  /*10f0*/  SHF.R.U32.HI R37, RZ, 0x2, R37 ;  /* 0x00000002ff257819 */ /* 0x000fe40000011625 */
[----:B--2---:R-:W-:Y:S02]  /*1100*/  LEA R30, R31, R30, 0x18 ;  /* 0x0000001e1f1e7211 */ /* 0x004fe400078ec0ff */
[----:B------:R-:W-:Y:S02]  /*1110*/  LOP3.LUT R31, R28, 0x4, RZ, 0xfc, !PT ;  /* 0x000000041c1f7812 */ /* 0x000fe400078efcff */
[----:B------:R-:W-:Y:S01]  /*1120*/  SHF.R.U32.HI R41, RZ, 0x2, R41 ;  /* 0x00000002ff297819 */ /* 0x000fe20000011629 */
[--C-:B------:R-:W-:Y:S01]  /*1130*/  IMAD R29, R29, 0x28, R30.reuse ;  /* 0x000000281d1d7824 */ /* 0x100fe200078e021e */
[----:B------:R-:W-:Y:S01]  /*1140*/  SHF.R.U32.HI R31, RZ, 0x2, R31 ;  /* 0x00000002ff1f7819 */ /* 0x000fe2000001161f */
[----:B------:R-:W-:-:S02]  /*1150*/  IMAD R43, R43, 0x28, R30 ;  /* 0x000000282b2b7824 */ /* 0x000fc400078e021e */
[--C-:B------:R-:W-:Y:S01]  /*1160*/  IMAD R59, R59, 0x28, R30.reuse ;  /* 0x000000283b3b7824 */ /* 0x100fe200078e021e */
[----:B------:R-:W-:Y:S01]  /*1170*/  IADD3 R29, PT, PT, R29, R42, RZ ;  /* 0x0000002a1d1d7210 */ /* 0x000fe20007ffe0ff */
[--C-:B------:R-:W-:Y:S02]  /*1180*/  IMAD R31, R31, 0x28, R30.reuse ;  /* 0x000000281f1f7824 */ /* 0x100fe400078e021e */
[--C-:B------:R-:W-:Y:S01]  /*1190*/  IMAD R61, R61, 0x28, R30.reuse ;  /* 0x000000283d3d7824 */ /* 0x100fe200078e021e */
[C---:B------:R-:W-:Y:S01]  /*11a0*/  IADD3 R60, PT, PT, R42.reuse, R59, RZ ;  /* 0x0000003b2a3c7210 */ /* 0x040fe20007ffe0ff */
[----:B------:R-:W0:Y:S01]  /*11b0*/  LDS.64 R32, [R29] ;  /* 0x000000001d207984 */ /* 0x000e220000000a00 */
[----:B------:R-:W-:Y:S01]  /*11c0*/  IADD3 R34, PT, PT, R42, R31, RZ ;  /* 0x0000001f2a227210 */ /* 0x000fe20007ffe0ff */
[--C-:B------:R-:W-:Y:S01]  /*11d0*/  IMAD R39, R39, 0x28, R30.reuse ;  /* 0x0000002827277824 */ /* 0x100fe200078e021e */
[----:B------:R-:W-:Y:S01]  /*11e0*/  SHF.R.U32.HI R31, RZ, 0x2, R35 ;  /* 0x00000002ff1f7819 */ /* 0x000fe20000011623 */
[----:B------:R-:W-:-:S02]  /*11f0*/  IMAD R37, R37, 0x28, R30 ;  /* 0x0000002825257824 */ /* 0x000fc400078e021e */
[--C-:B------:R-:W-:Y:S01]  /*1200*/  IMAD R41, R41, 0x28, R30.reuse ;  /* 0x0000002829297824 */ /* 0x100fe200078e021e */
[----:B------:R-:W1:Y:S01]  /*1210*/  LDS.64 R34, [R34] ;  /* 0x0000000022227984 */ /* 0x000e620000000a00 */
[----:B------:R-:W-:Y:S02]  /*1220*/  IMAD R31, R31, 0x28, R30 ;  /* 0x000000281f1f7824 */ /* 0x000fe400078e021e */
[C---:B------:R-:W-:Y:S02]  /*1230*/  IMAD.IADD R59, R42.reuse, 0x1, R61 ;  /* 0x000000012a3b7824 */ /* 0x040fe400078e023d */
[C---:B------:R-:W-:Y:S01]  /*1240*/  IMAD.IADD R40, R42.reuse, 0x1, R37 ;  /* 0x000000012a287824 */ /* 0x040fe200078e0225 */
[----:B------:R-:W-:Y:S02]  /*1250*/  IADD3 R36, PT, PT, R42, R31, RZ ;  /* 0x0000001f2a247210 */ /* 0x000fe40007ffe0ff */
[----:B------:R-:W-:-:S03]  /*1260*/  IADD3 R31, PT, PT, R28, 0x1c, RZ ;  /* 0x0000001c1c1f7810 */ /* 0x000fc60007ffe0ff */
[----:B------:R2:W3:Y:S01]  /*1270*/  LDS.64 R28, [R36] ;  /* 0x00000000241c7984 */ /* 0x0004e20000000a00 */
[----:B------:R-:W-:-:S05]  /*1280*/  SHF.R.U32.HI R31, RZ, 0x2, R31 ;  /* 0x00000002ff1f7819 */ /* 0x000fca000001161f */
[----:B------:R-:W-:Y:S01]  /*1290*/  IMAD R31, R31, 0x28, R30 ;  /* 0x000000281f1f7824 */ /* 0x000fe200078e021e */
[C---:B------:R-:W-:Y:S02]  /*12a0*/  IADD3 R30, PT, PT, R42.reuse, R43, RZ ;  /* 0x0000002b2a1e7210 */ /* 0x040fe40007ffe0ff */
[C---:B--2---:R-:W-:Y:S02]  /*12b0*/  IADD3 R36, PT, PT, R42.reuse, R39, RZ ;  /* 0x000000272a247210 */ /* 0x044fe40007ffe0ff */
[C---:B------:R-:W-:Y:S02]  /*12c0*/  IADD3 R38, PT, PT, R42.reuse, R31, RZ ;  /* 0x0000001f2a267210 */ /* 0x040fe40007ffe0ff */
[----:B------:R-:W2:Y:S01]  /*12d0*/  LDS.64 R30, [R30] ;  /* 0x000000001e1e7984 */ /* 0x000ea20000000a00 */
[----:B------:R-:W-:-:S03]  /*12e0*/  IADD3 R42, PT, PT, R42, R41, RZ ;  /* 0x000000292a2a7210 */ /* 0x000fc60007ffe0ff */
[----:B------:R-:W-:Y:S04]  /*12f0*/  LDS.64 R36, [R36] ;  /* 0x0000000024247984 */ /* 0x000fe80000000a00 */
[----:B------:R-:W-:Y:S01]  /*1300*/  LDS.64 R40, [R40] ;  /* 0x0000000028287984 */ /* 0x000fe20000000a00 */
[----:B0-----:R-:W-:Y:S01]  /*1310*/  FADD.FTZ R39, RZ, R32 ;  /* 0x00000020ff277221 */ /* 0x001fe20000010000 */
[----:B------:R-:W-:Y:S02]  /*1320*/  FADD.FTZ R58, RZ, R33 ;  /* 0x00000021ff3a7221 */ /* 0x000fe40000010000 */
[----:B------:R-:W0:Y:S01]  /*1330*/  LDS.64 R32, [R60] ;  /* 0x000000003c207984 */ /* 0x000e220000000a00 */
[----:B-1----:R-:W-:Y:S01]  /*1340*/  FADD.FTZ R39, R39, R34 ;  /* 0x0000002227277221 */ /* 0x002fe20000010000 */
[----:B------:R-:W-:-:S02]  /*1350*/  FADD.FTZ R58, R58, R35 ;  /* 0x000000233a3a7221 */ /* 0x000fc40000010000 */
[----:B------:R-:W-:Y:S04]  /*1360*/  LDS.64 R42, [R42] ;  /* 0x000000002a2a7984 */ /* 0x000fe80000000a00 */
[----:B------:R-:W1:Y:S01]  /*1370*/  LDS.64 R34, [R59] ;  /* 0x000000003b227984 */ /* 0x000e620000000a00 */
[----:B---3--:R-:W-:Y:S01]  /*1380*/  FADD.FTZ R61, R39, R28 ;  /* 0x0000001c273d7221 */ /* 0x008fe20000010000 */
[----:B------:R-:W-:Y:S02]  /*1390*/  FADD.FTZ R58, R58, R29 ;  /* 0x0000001d3a3a7221 */ /* 0x000fe40000010000 */
[----:B------:R-:W3:Y:S01]  /*13a0*/  LDS.64 R38, [R38] ;  /* 0x0000000026267984 */ /* 0x000ee20000000a00 */
[----:B--2---:R-:W-:Y:S01]  /*13b0*/  FADD.FTZ R61, R61, R30 ;  /* 0x0000001e3d3d7221 */ /* 0x004fe20000010000 */
[----:B------:R-:W-:-:S03]  /*13c0*/  FADD.FTZ R58, R58, R31 ;  /* 0x0000001f3a3a7221 */ /* 0x000fc60000010000 */
[----:B0-----:R-:W-:Y:S01]  /*13d0*/  FADD.FTZ R61, R61, R32 ;  /* 0x000000203d3d7221 */ /* 0x001fe20000010000 */
[----:B------:R-:W-:-:S03]  /*13e0*/  FADD.FTZ R58, R58, R33 ;  /* 0x000000213a3a7221 */ /* 0x000fc60000010000 */
[----:B-1----:R-:W-:Y:S01]  /*13f0*/  FADD.FTZ R61, R61, R34 ;  /* 0x000000223d3d7221 */ /* 0x002fe20000010000 */
[----:B------:R-:W-:-:S03]  /*1400*/  FADD.FTZ R58, R58, R35 ;  /* 0x000000233a3a7221 */ /* 0x000fc60000010000 */
[----:B------:R-:W-:Y:S01]  /*1410*/  FADD.FTZ R61, R61, R36 ;  /* 0x000000243d3d7221 */ /* 0x000fe20000010000 */
[----:B------:R-:W-:-:S03]  /*1420*/  FADD.FTZ R58, R58, R37 ;  /* 0x000000253a3a7221 */ /* 0x000fc60000010000 */
[----:B---3--:R-:W-:Y:S01]  /*1430*/  FADD.FTZ R61, R61, R38 ;  /* 0x000000263d3d7221 */ /* 0x008fe20000010000 */
[----:B------:R-:W-:-:S03]  /*1440*/  FADD.FTZ R58, R58, R39 ;  /* 0x000000273a3a7221 */ /* 0x000fc60000010000 */
[----:B------:R-:W-:Y:S01]  /*1450*/  FADD.FTZ R61, R61, R40 ;  /* 0x000000283d3d7221 */ /* 0x000fe20000010000 */
[----:B------:R-:W-:-:S03]  /*1460*/  FADD.FTZ R58, R58, R41 ;  /* 0x000000293a3a7221 */ /* 0x000fc60000010000 */
[----:B------:R-:W-:Y:S01]  /*1470*/  FADD.FTZ R42, R61, R42 ;  /* 0x0000002a3d2a7221 */ /* 0x000fe20000010000 */
[----:B------:R-:W-:-:S07]  /*1480*/  FADD.FTZ R43, R58, R43 ;  /* 0x0000002b3a2b7221 */ /* 0x000fce0000010000 */
.L_x_161:
[----:B------:R-:W-:Y:S05]  /*1490*/  BSYNC.RECONVERGENT B0 ;  /* 0x0000000000007941 */ /* 0x000fea0003800200 */
.L_x_160:
[----:B0-----:R-:W0:Y:S01]  /*14a0*/  SHFL.BFLY PT, R29, R42, 0x2, 0x1f ;  /* 0x0c401f002a1d7f89 */ /* 0x001e2200000e0000 */
[----:B------:R-:W-:-:S03]  /*14b0*/  LOP3.LUT P0, RZ, R4, 0x3e3, RZ, 0xc0, !PT ;  /* 0x000003e304ff7812 */ /* 0x000fc6000780c0ff */
[----:B------:R-:W2:Y:S10]  /*14c0*/  SHFL.BFLY PT, R28, R43, 0x2, 0x1f ;  /* 0x0c401f002b1c7f89 */ /* 0x000eb400000e0000 */
[----:B------:R-:W3:Y:S01]  /*14d0*/  @!P0 LDC.64 R30, c[0x0][0x3d0] ;  /* 0x0000f400ff1e8b82 */ /* 0x000ee20000000a00 */
[----:B0-----:R-:W-:Y:S01]  /*14e0*/  FADD.FTZ R32, R29, R42 ;  /* 0x0000002a1d207221 */ /* 0x001fe20000010000 */
[----:B--2---:R-:W-:-:S04]  /*14f0*/  FADD.FTZ R33, R28, R43 ;  /* 0x0000002b1c217221 */ /* 0x004fc80000010000 */
[----:B------:R-:W0:Y:S01]  /*1500*/  SHFL.BFLY PT, R29, R32, 0x1, 0x1f ;  /* 0x0c201f00201d7f89 */ /* 0x000e2200000e0000 */
[----:B------:R-:W-:-:S03]  /*1510*/  @!P0 SHF.L.U32 R28, R2, 0x1, RZ ;  /* 0x00000001021c8819 */ /* 0x000fc600000006ff */
[----:B-1----:R-:W1:Y:S01]  /*1520*/  SHFL.BFLY PT, R34, R33, 0x1, 0x1f ;  /* 0x0c201f0021227f89 */ /* 0x002e6200000e0000 */
[----:B------:R-:W-:Y:S01]  /*1530*/  @!P0 LOP3.LUT R35, R28, 0x7e, RZ, 0xc0, !PT ;  /* 0x0000007e1c238812 */ /* 0x000fe200078ec0ff */
[----:B------:R-:W-:-:S04]  /*1540*/  @!P0 IMAD R28, R13, UR7, R0 ;  /* 0x000000070d1c8c24 */ /* 0x000fc8000f8e0200 */
[----:B------:R-:W-:-:S05]  /*1550*/  @!P0 IMAD R35, R4, 0x20, R35 ;  /* 0x0000002004238824 */ /* 0x000fca00078e0223 */
[----:B------:R-:W-:-:S05]  /*1560*/  @!P0 LEA R35, R28, R35, 0xa ;  /* 0x000000231c238211 */ /* 0x000fca00078e50ff */
        /* <DEDUP_REMOVED lines=10> */
[----:B------:R-:W-:Y:S02]  /*1610*/  SHF.R.U32.HI R29, RZ, 0x1, R0 ;  /* 0x00000001ff1d7819 */ /* 0x000fe40000011600 */
[----:B------:R-:W-:Y:S02]  /*1620*/  MOV R28, 0x7fffff81 ;  /* 0x7fffff81001c7802 */ /* 0x000fe40000000f00 */
[----:B------:R-:W-:-:S04]  /*1630*/  LOP3.LUT P1, RZ, R29, R2, RZ, 0xfc, !PT ;  /* 0x000000021dff7212 */ /* 0x000fc8000782fcff */
[----:B------:R-:W-:Y:S01]  /*1640*/  SEL R29, R28, 0x1, !P1 ;  /* 0x000000011c1d7807 */ /* 0x000fe20004800000 */
[----:B------:R-:W-:Y:S06]  /*1650*/  MEMBAR.ALL.GPU ;  /* 0x0000000000007992 */ /* 0x000fec000000a000 */
[----:B------:R-:W-:-:S00]  /*1660*/  ERRBAR ;  /* 0x00000000000079ab */ /* 0x000fc00000000000 */
[----:B------:R-:W-:Y:S06]  /*1670*/  CGAERRBAR ;  /* 0x00000000000075ab */ /* 0x000fec0000000000 */
[----:B------:R0:W5:Y:S02]  /*1680*/  ATOM.E.ADD.STRONG.GPU PT, R28, desc[UR8][R54.64+0x10], R29 ;  /* 0x8000101d361c798a */ /* 0x00016400081ef108 */
.L_x_164:
[----:B0-----:R-:W2:Y:S04]  /*1690*/  LD.E.STRONG.GPU R29, desc[UR8][R54.64+0x10] ;  /* 0x00001008361d7980 */ /* 0x001ea8000c10f900 */
[----:B--2---:R-:W-:Y:S01]  /*16a0*/  CCTL.IVALL ;  /* 0x00000000ff00798f */ /* 0x004fe20002000000 */
[----:B------:R-:W-:Y:S05]  /*16b0*/  YIELD ;  /* 0x0000000000007946 */ /* 0x000fea0003800000 */
[----:B-----5:R-:W-:-:S04]  /*16c0*/  LOP3.LUT R29, R29, R28, RZ, 0x3c, !PT ;  /* 0x0000001c1d1d7212 */ /* 0x020fc800078e3cff */
[----:B------:R-:W-:-:S13]  /*16d0*/  ISETP.GT.AND P1, PT, R29, -0x1, PT ;  /* 0xffffffff1d00780c */ /* 0x000fda0003f24270 */
[----:B------:R-:W-:Y:S05]  /*16e0*/  @P1 BRA `(.L_x_164) ;  /* 0xfffffffc00e81947 */ /* 0x000fea000383ffff */
.L_x_163:
[----:B------:R-:W-:Y:S05]  /*16f0*/  WARPSYNC.ALL ;  /* 0x0000000000007948 */ /* 0x000fea0003800000 */
[----:B------:R-:W-:Y:S06]  /*1700*/  BAR.SYNC.DEFER_BLOCKING 0x0 ;  /* 0x0000000000007b1d */ /* 0x000fec0000010000 */
[----:B------:R-:W-:Y:S05]  /*1710*/  BRA `(.L_x_165) ;  /* 0x0000000000487947 */ /* 0x000fea0003800000 */
.L_x_162:
[----:B------:R-:W-:Y:S01]  /*1720*/  BAR.SYNC.DEFER_BLOCKING 0x0 ;  /* 0x0000000000007b1d */ /* 0x000fe20000010000 */
[----:B------:R-:W-:-:S13]  /*1730*/  ISETP.NE.AND P1, PT, R4, RZ, PT ;  /* 0x000000ff0400720c */ /* 0x000fda0003f25270 */
[----:B------:R-:W-:Y:S05]  /*1740*/  @P1 BRA `(.L_x_166) ;  /* 0x0000000000341947 */ /* 0x000fea0003800000 */
[----:B------:R-:W-:Y:S01]  /*1750*/  IMAD.MOV.U32 R29, RZ, RZ, 0x7fffffc1 ;  /* 0x7fffffc1ff1d7424 */ /* 0x000fe200078e00ff */
[----:B------:R-:W-:-:S04]  /*1760*/  ISETP.NE.AND P1, PT, R2, RZ, PT ;  /* 0x000000ff0200720c */ /* 0x000fc80003f25270 */
[----:B------:R-:W-:Y:S01]  /*1770*/  SEL R29, R29, 0x1, !P1 ;  /* 0x000000011d1d7807 */ /* 0x000fe20004800000 */
[----:B------:R-:W-:Y:S06]  /*1780*/  MEMBAR.ALL.GPU ;  /* 0x0000000000007992 */ /* 0x000fec000000a000 */
[----:B------:R-:W-:-:S00]  /*1790*/  ERRBAR ;  /* 0x00000000000079ab */ /* 0x000fc00000000000 */
[----:B------:R-:W-:Y:S06]  /*17a0*/  CGAERRBAR ;  /* 0x00000000000075ab */ /* 0x000fec0000000000 */
[----:B------:R0:W5:Y:S02]  /*17b0*/  ATOM.E.ADD.STRONG.GPU PT, R29, desc[UR8][R56.64], R29 ;  /* 0x8000001d381d798a */ /* 0x00016400081ef108 */
.L_x_167:
[----:B------:R-:W2:Y:S04]  /*17c0*/  LD.E.STRONG.GPU R28, desc[UR8][R56.64] ;  /* 0x00000008381c7980 */ /* 0x000ea8000c10f900 */
[----:B--2---:R-:W-:Y:S01]  /*17d0*/  CCTL.IVALL ;  /* 0x00000000ff00798f */ /* 0x004fe20002000000 */
[----:B------:R-:W-:Y:S05]  /*17e0*/  YIELD ;  /* 0x0000000000007946 */ /* 0x000fea0003800000 */
[----:B-----5:R-:W-:-:S04]  /*17f0*/  LOP3.LUT R28, R28, R29, RZ, 0x3c, !PT ;  /* 0x0000001d1c1c7212 */ /* 0x020fc800078e3cff */
[----:B------:R-:W-:-:S13]  /*1800*/  ISETP.GT.AND P1, PT, R28, -0x1, PT ;  /* 0xffffffff1c00780c */ /* 0x000fda0003f24270 */
[----:B------:R-:W-:Y:S05]  /*1810*/  @P1 BRA `(.L_x_167) ;  /* 0xfffffffc00e81947 */ /* 0x000fea000383ffff */
.L_x_166:
[----:B------:R-:W-:Y:S05]  /*1820*/  WARPSYNC.ALL ;  /* 0x0000000000007948 */ /* 0x000fea0003800000 */
[----:B------:R-:W-:Y:S06]  /*1830*/  BAR.SYNC.DEFER_BLOCKING 0x0 ;  /* 0x0000000000007b1d */ /* 0x000fec0000010000 */
.L_x_165:
[C---:B------:R-:W-:Y:S01]  /*1840*/  ISETP.GT.U32.AND P1, PT, R4.reuse, 0xff, PT ;  /* 0x000000ff0400780c */ /* 0x040fe20003f24070 */
[----:B------:R-:W1:Y:S01]  /*1850*/  S2UR UR6, SR_CgaCtaId ;  /* 0x00000000000679c3 */ /* 0x000e620000008800 */
[----:B------:R-:W-:Y:S01]  /*1860*/  UMOV UR4, 0x400 ;  /* 0x0000040000047882 */ /* 0x000fe20000000000 */
[----:B------:R-:W2:Y:S10]  /*1870*/  LDCU.64 UR12, c[0x0][0x380] ;  /* 0x00007000ff0c77ac */ /* 0x000eb40008000a00 */
[----:B------:R-:W3:Y:S01]  /*1880*/  @!P1 LDC.64 R30, c[0x0][0x3d0] ;  /* 0x0000f400ff1e9b82 */ /* 0x000ee20000000a00 */
[C---:B------:R-:W-:Y:S01]  /*1890*/  @!P1 SHF.L.U32 R28, R4.reuse, 0x1, RZ ;  /* 0x00000001041c9819 */ /* 0x040fe200000006ff */
[----:B------:R-:W-:Y:S01]  /*18a0*/  @!P1 IMAD R33, R13, UR7, R0 ;  /* 0x000000070d219c24 */ /* 0x000fe2000f8e0200 */
[----:B------:R-:W-:-:S02]  /*18b0*/  @!P1 LOP3.LUT R29, R4, 0x1f, RZ, 0xc0, !PT ;  /* 0x0000001f041d9812 */ /* 0x000fc400078ec0ff */
[----:B------:R-:W-:-:S04]  /*18c0*/  @!P1 LOP3.LUT R28, R28, 0x1c0, RZ, 0xc0, !PT ;  /* 0x000001c01c1c9812 */ /* 0x000fc800078ec0ff */
[----:B------:R-:W-:-:S05]  /*18d0*/  @!P1 LEA R28, R33, R28, 0x9 ;  /* 0x0000001c211c9211 */ /* 0x000fca00078e48ff */
[----:B------:R-:W-:-:S05]  /*18e0*/  @!P1 IMAD.IADD R28, R28, 0x1, R29 ;  /* 0x000000011c1c9824 */ /* 0x000fca00078e021d */
[----:B------:R-:W-:-:S04]  /*18f0*/  @!P1 SHF.L.U32 R29, R28, 0x1, RZ ;  /* 0x000000011c1d9819 */ /* 0x000fc800000006ff */
[C---:B------:R-:W-:Y:S01]  /*1900*/  @!P1 IADD3 R33, PT, PT, R29.reuse, 0x40, RZ ;  /* 0x000000401d219810 */ /* 0x040fe20007ffe0ff */
[----:B---3--:R-:W-:-:S04]  /*1910*/  @!P1 IMAD.WIDE.U32 R28, R29, 0x4, R30 ;  /* 0x000000041d1c9825 */ /* 0x008fc800078e001e */
[----:B------:R-:W-:Y:S02]  /*1920*/  @!P1 IMAD.WIDE.U32 R30, R33, 0x4, R30 ;  /* 0x00000004211e9825 */ /* 0x000fe400078e001e */
[----:B------:R-:W3:Y:S04]  /*1930*/  @!P1 LDG.E.64 R28, desc[UR8][R28.64] ;  /* 0x000000081c1c9981 */ /* 0x000ee8000c1e1b00 */
[----:B------:R-:W4:Y:S01]  /*1940*/  @!P1 LDG.E.64 R30, desc[UR8][R30.64] ;  /* 0x000000081e1e9981 */ /* 0x000f22000c1e1b00 */
[----:B------:R-:W-:Y:S01]  /*1950*/  CS2R R32, SRZ ;  /* 0x0000000000207805 */ /* 0x000fe2000001ff00 */
[----:B------:R-:W-:Y:S01]  /*1960*/  UIADD3 UR4, UPT, UPT, UR4, 0x3480, URZ ;  /* 0x0000348004047890 */ /* 0x000fe2000fffe0ff */
[----:B------:R-:W-:-:S03]  /*1970*/  LOP3.LUT R13, R13, 0x1, RZ, 0x3c, !PT ;  /* 0x000000010d0d7812 */ /* 0x000fc600078e3cff */
[----:B-1----:R-:W-:Y:S01]  /*1980*/  ULEA UR4, UR6, UR4, 0x18 ;  /* 0x0000000406047291 */ /* 0x002fe2000f8ec0ff */
[----:B---3--:R-:W-:Y:S01]  /*1990*/  @!P1 FADD.FTZ R35, RZ, R28 ;  /* 0x0000001cff239221 */ /* 0x008fe20000010000 */
[----:B------:R-:W-:-:S03]  /*19a0*/  @!P1 FADD.FTZ R34, RZ, R29 ;  /* 0x0000001dff229221 */ /* 0x000fc60000010000 */
[----:B----4-:R-:W-:Y:S01]  /*19b0*/  @!P1 FADD.FTZ R33, R30, R35 ;  /* 0x000000231e219221 */ /* 0x010fe20000010000 */
[----:B------:R-:W-:Y:S01]  /*19c0*/  @!P1 FADD.FTZ R32, R31, R34 ;  /* 0x000000221f209221 */ /* 0x000fe20000010000 */
[----:B------:R-:W-:-:S03]  /*19d0*/  LOP3.LUT P1, RZ, R4, 0x31f, RZ, 0xc0, !PT ;  /* 0x0000031f04ff7812 */ /* 0x000fc6000782c0ff */
        /* <DEDUP_REMOVED lines=15> */
[----:B------:R-:W-:Y:S02]  /*1ad0*/  IMAD R30, R53, -0x8, R50 ;  /* 0xfffffff8351e7824 */ /* 0x000fe400078e0232 */
[----:B---3--:R-:W-:Y:S02]  /*1ae0*/  FADD.FTZ R32, R31, R32 ;  /* 0x000000201f207221 */ /* 0x008fe40000010000 */
[----:B------:R-:W1:Y:S01]  /*1af0*/  SHFL.BFLY PT, R34, R33, 0x1, 0x1f ;  /* 0x0c201f0021227f89 */ /* 0x000e6200000e0000 */
[----:B------:R-:W-:-:S03]  /*1b00*/  LEA R30, R30, UR4, 0x3 ;  /* 0x000000041e1e7c11 */ /* 0x000fc6000f8e18ff */
[----:B------:R-:W3:Y:S01]  /*1b10*/  SHFL.BFLY PT, R35, R32, 0x1, 0x1f ;  /* 0x0c201f0020237f89 */ /* 0x000ee200000e0000 */
[----:B-1----:R-:W-:Y:S01]  /*1b20*/  FADD.FTZ R28, R33, R34 ;  /* 0x00000022211c7221 */ /* 0x002fe20000010000 */
[----:B------:R-:W-:Y:S01]  /*1b30*/  @!P1 LEA.HI R34, R4, UR4, RZ, 0x1e ;  /* 0x0000000404229c11 */ /* 0x000fe2000f8ff0ff */
[----:B---3--:R-:W-:Y:S02]  /*1b40*/  FADD.FTZ R29, R32, R35 ;  /* 0x00000023201d7221 */ /* 0x008fe40000010000 */
[----:B------:R-:W-:Y:S02]  /*1b50*/  @!P1 FMUL.FTZ R28, R28, 9.7656251455191522837e-05 ;  /* 0x38cccccd1c1c9820 */ /* 0x000fe40000410000 */
[----:B------:R-:W-:-:S05]  /*1b60*/  @!P1 FMUL.FTZ R29, R29, 9.7656251455191522837e-05 ;  /* 0x38cccccd1d1d9820 */ /* 0x000fca0000410000 */
[----:B------:R-:W-:Y:S01]  /*1b70*/  @!P1 STS.64 [R34], R28 ;  /* 0x0000001c22009388 */ /* 0x000fe20000000a00 */
[----:B------:R-:W-:Y:S01]  /*1b80*/  BAR.SYNC.DEFER_BLOCKING 0x0 ;  /* 0x0000000000007b1d */ /* 0x000fe20000010000 */
[----:B--2---:R-:W-:-:S05]  /*1b90*/  IADD3 R16, P1, PT, R16, UR12, RZ ;  /* 0x0000000c10107c10 */ /* 0x004fca000ff3e0ff */
        /* <DEDUP_REMOVED lines=13> */
[----:B------:R-:W-:-:S02]  /*1c70*/  IADD3.X R17, PT, PT, R15, UR13, RZ, P1, !PT ;  /* 0x0000000d0f117c10 */ /* 0x000fc40008ffe4ff */
[----:B------:R-:W-:Y:S02]  /*1c80*/  F2FP.BF16.F32.PACK_AB R18, R18, R3 ;  /* 0x000000031212723e */ /* 0x000fe400000010ff */
[----:B------:R-:W-:-:S05]  /*1c90*/  F2FP.BF16.F32.PACK_AB R19, R44, R47 ;  /* 0x0000002f2c13723e */ /* 0x000fca00000010ff */
[----:B------:R1:W-:Y:S01]  /*1ca0*/  STG.E.64 desc[UR8][R16.64], R18 ;  /* 0x0000001210007986 */ /* 0x0003e2000c101b08 */
[----:B------:R-:W-:Y:S05]  /*1cb0*/  @!P0 BRA `(.L_x_168) ;  /* 0xffffffe8003c8947 */ /* 0x000fea000383ffff */
.L_x_158:
        /* <DEDUP_REMOVED lines=8> */
[----:B------:R-:W2:Y:S01]  /*1d40*/  S2R R9, SR_TID.X ;  /* 0x0000000000097919 */ /* 0x000ea20000002100 */
[----:B------:R-:W3:Y:S01]  /*1d50*/  LDC.64 R2, c[0x0][0x3c8] ;  /* 0x0000f200ff027b82 */ /* 0x000ee20000000a00 */
[----:B------:R-:W4:Y:S01]  /*1d60*/  LDCU.64 UR4, c[0x0][0x3d0] ;  /* 0x00007a00ff0477ac */ /* 0x000f220008000a00 */
[----:B------:R-:W-:-:S06]  /*1d70*/  UMOV UR6, 0x400 ;  /* 0x0000040000067882 */ /* 0x000fcc0000000000 */
[----:B------:R-:W5:Y:S01]  /*1d80*/  S2UR UR7, SR_CgaCtaId ;  /* 0x00000000000779c3 */ /* 0x000f620000008800 */
[----:B----4-:R-:W-:-:S04]  /*1d90*/  UIADD3 UR4, UP0, UPT, UR4, 0x3a000, URZ ;  /* 0x0003a00004047890 */ /* 0x010fc8000ff1e0ff */
[----:B------:R-:W-:Y:S01]  /*1da0*/  UIADD3.X UR5, UPT, UPT, URZ, UR5, URZ, UP0, !UPT ;  /* 0x00000005ff057290 */ /* 0x000fe200087fe4ff */
[----:B---3--:R-:W-:-:S04]  /*1db0*/  ISETP.LT.U32.AND P0, PT, R2, 0x2, PT ;  /* 0x000000020200780c */ /* 0x008fc80003f01070 */
[C---:B------:R-:W-:Y:S02]  /*1dc0*/  ISETP.LT.AND.EX P0, PT, R3.reuse, RZ, PT, P0 ;  /* 0x000000ff0300720c */ /* 0x040fe40003f01300 */
[----:B--2---:R-:W-:Y:S01]  /*1dd0*/  SHF.R.U32.HI R24, RZ, 0x5, R9 ;  /* 0x00000005ff187819 */ /* 0x004fe20000011609 */
[----:B-----5:R-:W-:Y:S01]  /*1de0*/  ULEA UR6, UR7, UR6, 0x18 ;  /* 0x0000000607067291 */ /* 0x020fe2000f8ec0ff */
        /* <DEDUP_REMOVED lines=11> */
[----:B------:R-:W-:-:S02]  /*1ea0*/  LOP3.LUT R48, R9, 0xf, RZ, 0xc0, !PT ;  /* 0x0000000f09307812 */ /* 0x000fc400078ec0ff */
[----:B------:R-:W-:Y:S01]  /*1eb0*/  SHF.L.U32 R33, R9, 0x1, RZ ;  /* 0x0000000109217819 */ /* 0x000fe200000006ff */
[----:B0-----:R-:W-:-:S04]  /*1ec0*/  IMAD.WIDE.U32 R4, P0, R27, -0x33333334, R2 ;  /* 0xcccccccc1b047825 */ /* 0x001fc80007800002 */
        /* <DEDUP_REMOVED lines=23> */
.L_x_180:
[----:B------:R-:W-:Y:S01]  /*2040*/  ISETP.GT.U32.AND P1, PT, R25, R24, PT ;  /* 0x000000181900720c */ /* 0x000fe20003f24070 */
[----:B------:R-:W-:Y:S01]  /*2050*/  BSSY.RECONVERGENT B0, `(.L_x_169) ;  /* 0x0000071000007945 */ /* 0x000fe20003800200 */
[----:B------:R-:W-:Y:S02]  /*2060*/  HFMA2 R40, -RZ, RZ, 0, 0 ;  /* 0x00000000ff287431 */ /* 0x000fe400000001ff */
[----:B------:R-:W-:Y:S01]  /*2070*/  IMAD.MOV.U32 R39, RZ, RZ, RZ ;  /* 0x000000ffff277224 */ /* 0x000fe200078e00ff */
[----:B------:R-:W-:-:S13]  /*2080*/  ISETP.GT.AND.EX P1, PT, R26, RZ, PT, P1 ;  /* 0x000000ff1a00720c */ /* 0x000fda0003f24310 */
[----:B0-23--:R-:W-:Y:S05]  /*2090*/  @!P1 BRA `(.L_x_170) ;  /* 0x0000000400b09947 */ /* 0x00dfea0003800000 */
[----:B------:R-:W-:Y:S01]  /*20a0*/  ISETP.GE.U32.AND P2, PT, R27, 0x46, PT ;  /* 0x000000461b00780c */ /* 0x000fe20003f46070 */
[----:B------:R-:W-:Y:S01]  /*20b0*/  BSSY.RECONVERGENT B1, `(.L_x_171) ;  /* 0x0000034000017945 */ /* 0x000fe20003800200 */
[----:B------:R-:W-:Y:S01]  /*20c0*/  ISETP.NE.U32.AND P1, PT, R47, RZ, PT ;  /* 0x000000ff2f00720c */ /* 0x000fe20003f25070 */
[----:B------:R-:W-:Y:S01]  /*20d0*/  IMAD.MOV.U32 R41, RZ, RZ, R24 ;  /* 0x000000ffff297224 */ /* 0x000fe200078e0018 */
[----:B------:R-:W-:Y:S02]  /*20e0*/  ISETP.GE.U32.AND.EX P2, PT, R28, RZ, PT, P2 ;  /* 0x000000ff1c00720c */ /* 0x000fe40003f46120 */
[----:B------:R-:W-:Y:S02]  /*20f0*/  CS2R R38, SRZ ;  /* 0x0000000000267805 */ /* 0x000fe4000001ff00 */
[----:B------:R-:W-:Y:S02]  /*2100*/  IADD3 R4, P3, PT, R32, R31, RZ ;  /* 0x0000001f20047210 */ /* 0x000fe40007f7e0ff */
[----:B------:R-:W-:-:S02]  /*2110*/  ISETP.NE.AND.EX P1, PT, RZ, RZ, PT, P1 ;  /* 0x000000ffff00720c */ /* 0x000fc40003f25310 */
[----:B------:R-:W-:Y:S02]  /*2120*/  SHF.R.S32.HI R43, RZ, 0x1f, R31 ;  /* 0x0000001fff2b7819 */ /* 0x000fe4000001141f */
[----:B------:R-:W-:-:S03]  /*2130*/  MOV R40, RZ ;  /* 0x000000ff00287202 */ /* 0x000fc60000000f00 */
[----:B------:R-:W-:Y:S06]  /*2140*/  @!P2 BRA `(.L_x_172) ;  /* 0x0000000000a8a947 */ /* 0x000fec0003800000 */
[----:B------:R-:W-:Y:S01]  /*2150*/  IADD3 R7, P2, PT, R31, R36, RZ ;  /* 0x000000241f077210 */ /* 0x000fe20007f5e0ff */
[----:B------:R-:W-:Y:S01]  /*2160*/  IMAD.MOV.U32 R44, RZ, RZ, R35 ;  /* 0x000000ffff2c7224 */ /* 0x000fe200078e0023 */
[----:B------:R-:W-:Y:S01]  /*2170*/  MOV R40, RZ ;  /* 0x000000ff00287202 */ /* 0x000fe20000000f00 */
[----:B------:R-:W-:Y:S01]  /*2180*/  IMAD.MOV.U32 R38, RZ, RZ, RZ ;  /* 0x000000ffff267224 */ /* 0x000fe200078e00ff */
[----:B------:R-:W-:Y:S02]  /*2190*/  IADD3.X R8, PT, PT, R3, R43, RZ, P2, !PT ;  /* 0x0000002b03087210 */ /* 0x000fe400017fe4ff */
[C---:B------:R-:W-:Y:S02]  /*21a0*/  LEA R6, P2, R7.reuse, UR4, 0x3 ;  /* 0x0000000407067c11 */ /* 0x040fe4000f8418ff */
[----:B------:R-:W-:Y:S02]  /*21b0*/  MOV R42, R37 ;  /* 0x00000025002a7202 */ /* 0x000fe40000000f00 */
[----:B------:R-:W-:-:S02]  /*21c0*/  LEA.HI.X R7, R7, UR5, R8, 0x3, P2 ;  /* 0x0000000507077c11 */ /* 0x000fc400090f1c08 */
[----:B------:R-:W-:-:S07]  /*21d0*/  MOV R41, R24 ;  /* 0x0000001800297202 */ /* 0x000fce0000000f00 */
.L_x_173:
[----:B------:R-:W2:Y:S04]  /*21e0*/  LDG.E.64 R8, desc[UR8][R6.64+-0x32000] ;  /* 0xfce0000806087981 */ /* 0x000ea8000c1e1b00 */
[----:B------:R-:W3:Y:S04]  /*21f0*/  LDG.E.64 R10, desc[UR8][R6.64+-0x25800] ;  /* 0xfda80008060a7981 */ /* 0x000ee8000c1e1b00 */
[----:B------:R-:W4:Y:S04]  /*2200*/  LDG.E.64 R12, desc[UR8][R6.64+-0x19000] ;  /* 0xfe700008060c7981 */ /* 0x000f28000c1e1b00 */
[----:B------:R-:W5:Y:S04]  /*2210*/  LDG.E.64 R14, desc[UR8][R6.64+-0xc800] ;  /* 0xff380008060e7981 */ /* 0x000f68000c1e1b00 */
[----:B-1----:R-:W5:Y:S04]  /*2220*/  LDG.E.64 R16, desc[UR8][R6.64] ;  /* 0x0000000806107981 */ /* 0x002f68000c1e1b00 */
[----:B------:R-:W5:Y:S04]  /*2230*/  LDG.E.64 R18, desc[UR8][R6.64+0xc800] ;  /* 0x00c8000806127981 */ /* 0x000f68000c1e1b00 */
[----:B------:R-:W5:Y:S04]  /*2240*/  LDG.E.64 R20, desc[UR8][R6.64+0x19000] ;  /* 0x0190000806147981 */ /* 0x000f68000c1e1b00 */
[----:B------:R0:W5:Y:S01]  /*2250*/  LDG.E.64 R22, desc[UR8][R6.64+0x25800] ;  /* 0x0258000806167981 */ /* 0x000162000c1e1b00 */
[----:B------:R-:W-:-:S02]  /*2260*/  IADD3 R44, P2, PT, R44, -0x8, RZ ;  /* 0xfffffff82c2c7810 */ /* 0x000fc40007f5e0ff */
[----:B------:R-:W-:Y:S02]  /*2270*/  IADD3 R41, P4, PT, R41, 0x50, RZ ;  /* 0x0000005029297810 */ /* 0x000fe40007f9e0ff */
[----:B------:R-:W-:Y:S02]  /*2280*/  IADD3.X R42, PT, PT, R42, -0x1, RZ, P2, !PT ;  /* 0xffffffff2a2a7810 */ /* 0x000fe400017fe4ff */
[----:B------:R-:W-:Y:S02]  /*2290*/  ISETP.NE.U32.AND P2, PT, R44, RZ, PT ;  /* 0x000000ff2c00720c */ /* 0x000fe40003f45070 */
[----:B------:R-:W-:Y:S02]  /*22a0*/  IADD3.X R38, PT, PT, RZ, R38, RZ, P4, !PT ;  /* 0x00000026ff267210 */ /* 0x000fe400027fe4ff */
[----:B------:R-:W-:Y:S02]  /*22b0*/  ISETP.NE.AND.EX P2, PT, R42, RZ, PT, P2 ;  /* 0x000000ff2a00720c */ /* 0x000fe40003f45320 */
[----:B0-----:R-:W-:-:S04]  /*22c0*/  IADD3 R6, P5, PT, R6, 0x64000, RZ ;  /* 0x0006400006067810 */ /* 0x001fc80007fbe0ff */
        /* <DEDUP_REMOVED lines=18> */
.L_x_172:
[----:B------:R-:W-:Y:S05]  /*23f0*/  BSYNC.RECONVERGENT B1 ;  /* 0x0000000000017941 */ /* 0x000fea0003800200 */
.L_x_171:
[----:B------:R-:W-:Y:S01]  /*2400*/  IMAD.X R5, RZ, RZ, R43, P3 ;  /* 0x000000ffff057224 */ /* 0x000fe200018e062b */
        /* <DEDUP_REMOVED lines=24> */
.L_x_175:
[----:B------:R-:W-:Y:S05]  /*2590*/  BSYNC.RECONVERGENT B1 ;  /* 0x0000000000017941 */ /* 0x000fea0003800200 */
.L_x_174:
[----:B------:R-:W-:Y:S05]  /*25a0*/  @!P1 BRA `(.L_x_170) ;  /* 0x00000000006c9947 */ /* 0x000fea0003800000 */
[C---:B------:R-:W-:Y:S02]  /*25b0*/  LOP3.LUT P2, RZ, R45.reuse, 0x3, RZ, 0xc0, !PT ;  /* 0x000000032dff7812 */ /* 0x040fe4000784c0ff */
[----:B------:R-:W-:-:S11]  /*25c0*/  LOP3.LUT P1, RZ, R45, 0x1, RZ, 0xc0, !PT ;  /* 0x000000012dff7812 */ /* 0x000fd6000782c0ff */
[----:B------:R-:W0:Y:S01]  /*25d0*/  @P2 LDC.64 R8, c[0x0][0x3d0] ;  /* 0x0000f400ff082b82 */ /* 0x000e220000000a00 */
[----:B------:R-:W-:Y:S01]  /*25e0*/  @P2 MOV R11, R5 ;  /* 0x00000005000b2202 */ /* 0x000fe20000000f00 */
[----:B------:R-:W-:Y:S02]  /*25f0*/  @P2 IMAD.MOV.U32 R10, RZ, RZ, R4 ;  /* 0x000000ffff0a2224 */ /* 0x000fe400078e0004 */
[----:B------:R-:W-:Y:S02]  /*2600*/  @P2 IMAD R13, R38, 0x280, RZ ;  /* 0x00000280260d2824 */ /* 0x000fe400078e02ff */
[C---:B------:R-:W-:Y:S01]  /*2610*/  @P2 IMAD.WIDE.U32 R10, R41.reuse, 0x280, R10 ;  /* 0x00000280290a2825 */ /* 0x040fe200078e000a */
[----:B------:R-:W-:Y:S01]  /*2620*/  @P2 IADD3 R41, P3, PT, R41, 0x14, RZ ;  /* 0x0000001429292810 */ /* 0x000fe20007f7e0ff */
[----:B------:R-:W2:Y:S02]  /*2630*/  @!P1 LDC.64 R6, c[0x0][0x3d0] ;  /* 0x0000f400ff069b82 */ /* 0x000ea40000000a00 */
[----:B------:R-:W-:Y:S01]  /*2640*/  @P2 IMAD.IADD R13, R11, 0x1, R13 ;  /* 0x000000010b0d2824 */ /* 0x000fe200078e020d */
[----:B------:R-:W-:Y:S01]  /*2650*/  @P2 IADD3.X R38, PT, PT, RZ, R38, RZ, P3, !PT ;  /* 0x00000026ff262210 */ /* 0x000fe20001ffe4ff */
[----:B------:R-:W-:-:S04]  /*2660*/  @!P1 IMAD.WIDE.U32 R4, R41, 0x280, R4 ;  /* 0x0000028029049825 */ /* 0x000fc800078e0004 */
[----:B------:R-:W-:-:S05]  /*2670*/  @!P1 IMAD R11, R38, 0x280, RZ ;  /* 0x00000280260b9824 */ /* 0x000fca00078e02ff */
[----:B------:R-:W-:Y:S02]  /*2680*/  @!P1 IADD3 R5, PT, PT, R5, R11, RZ ;  /* 0x0000000b05059210 */ /* 0x000fe40007ffe0ff */
[----:B0-----:R-:W-:-:S04]  /*2690*/  @P2 LEA R8, P3, R10, R8, 0x3 ;  /* 0x000000080a082211 */ /* 0x001fc800078618ff */
[----:B------:R-:W-:Y:S02]  /*26a0*/  @P2 LEA.HI.X R9, R10, R9, R13, 0x3, P3 ;  /* 0x000000090a092211 */ /* 0x000fe400018f1c0d */
[----:B--2---:R-:W-:-:S03]  /*26b0*/  @!P1 LEA R6, P3, R4, R6, 0x3 ;  /* 0x0000000604069211 */ /* 0x004fc600078618ff */
        /* <DEDUP_REMOVED lines=10> */
.L_x_170:
[----:B------:R-:W-:Y:S05]  /*2760*/  BSYNC.RECONVERGENT B0 ;  /* 0x0000000000007941 */ /* 0x000fea0003800200 */
.L_x_169:
[----:B------:R0:W-:Y:S01]  /*2770*/  STS [R30], R39 ;  /* 0x000000271e007388 */ /* 0x0001e20000000800 */
[----:B------:R-:W2:Y:S01]  /*2780*/  LDC.64 R6, c[0x0][0x388] ;  /* 0x0000e200ff067b82 */ /* 0x000ea20000000a00 */
[----:B------:R-:W-:Y:S02]  /*2790*/  ISETP.GT.U32.AND P1, PT, R48, 0x9, PT ;  /* 0x000000093000780c */ /* 0x000fe40003f24070 */
[----:B------:R0:W-:Y:S01]  /*27a0*/  STS [R30+0x500], R40 ;  /* 0x000500281e007388 */ /* 0x0001e20000000800 */
[----:B------:R-:W-:-:S04]  /*27b0*/  MOV R8, R29 ;  /* 0x0000001d00087202 */ /* 0x000fc80000000f00 */
[----:B------:R-:W3:Y:S08]  /*27c0*/  LDC.64 R4, c[0x0][0x390] ;  /* 0x0000e400ff047b82 */ /* 0x000ef00000000a00 */
[----:B0-----:R-:W-:Y:S06]  /*27d0*/  BAR.SYNC.DEFER_BLOCKING 0x0 ;  /* 0x0000000000007b1d */ /* 0x001fec0000010000 */
.L_x_179:
[----:B0-----:R-:W-:Y:S01]  /*27e0*/  HFMA2 R10, -RZ, RZ, 0, 0 ;  /* 0x00000000ff0a7431 */ /* 0x001fe200000001ff */
[----:B------:R-:W-:Y:S01]  /*27f0*/  @!P1 LOP3.LUT R11, R8, 0x1e, R33, 0x78, !PT ;  /* 0x0000001e080b9812 */ /* 0x000fe200078e7821 */
[----:B------:R-:W-:Y:S01]  /*2800*/  IMAD.MOV.U32 R9, RZ, RZ, RZ ;  /* 0x000000ffff097224 */ /* 0x000fe200078e00ff */
[----:B------:R-:W-:Y:S01]  /*2810*/  UMOV UR6, 0xffff ;  /* 0x0000ffff00067882 */ /* 0x000fe20000000000 */
[----:B------:R-:W-:Y:S02]  /*2820*/  ISETP.NE.AND P2, PT, R48, RZ, PT ;  /* 0x000000ff3000720c */ /* 0x000fe40003f45270 */
[----:B------:R-:W-:-:S05]  /*2830*/  @!P1 LEA R11, R11, R34, 0x2 ;  /* 0x000000220b0b9211 */ /* 0x000fca00078e10ff */
[----:B------:R0:W4:Y:S04]  /*2840*/  @!P1 LDS R9, [R11] ;  /* 0x000000000b099984 */ /* 0x0001280000000800 */
[----:B------:R0:W0:Y:S01]  /*2850*/  @!P1 LDS R10, [R11+0x500] ;  /* 0x000500000b0a9984 */ /* 0x0000220000000800 */
[----:B------:R-:W-:Y:S05]  /*2860*/  BRA.DIV UR6, `(.L_x_176) ;  /* 0x0000000206ac7947 */ /* 0x000fea000b800000 */
[----:B-1----:R-:W-:Y:S01]  /*2870*/  IMAD.MOV.U32 R16, RZ, RZ, 0xffff ;  /* 0x0000ffffff107424 */ /* 0x002fe200078e00ff */
[----:B------:R-:W-:Y:S01]  /*2880*/  MOV R15, 0xffff ;  /* 0x0000ffff000f7802 */ /* 0x000fe20000000f00 */
[----:B------:R-:W-:Y:S01]  /*2890*/  IMAD.MOV.U32 R18, RZ, RZ, 0xffff ;  /* 0x0000ffffff127424 */ /* 0x000fe200078e00ff */
[----:B------:R-:W-:Y:S01]  /*28a0*/  MOV R17, 0xffff ;  /* 0x0000ffff00117802 */ /* 0x000fe20000000f00 */
[----:B------:R-:W-:Y:S01]  /*28b0*/  IMAD.MOV.U32 R21, RZ, RZ, 0xffff ;  /* 0x0000ffffff157424 */ /* 0x000fe200078e00ff */
[----:B----4-:R-:W1:Y:S01]  /*28c0*/  SHFL.BFLY PT, R12, R9, 0x8, 0x101f ;  /* 0x0d101f00090c7f89 */ /* 0x010e6200000e0000 */
[----:B------:R-:W-:Y:S02]  /*28d0*/  MOV R20, 0xffff ;  /* 0x0000ffff00147802 */ /* 0x000fe40000000f00 */
[----:B------:R-:W-:Y:S01]  /*28e0*/  MOV R19, 0xffff ;  /* 0x0000ffff00137802 */ /* 0x000fe20000000f00 */
[----:B0-----:R-:W0:Y:S01]  /*28f0*/  SHFL.BFLY PT, R11, R10, 0x8, 0x101f ;  /* 0x0d101f000a0b7f89 */ /* 0x001e2200000e0000 */
[----:B-1----:R-:W-:Y:S01]  /*2900*/  FADD.FTZ R12, R12, R9 ;  /* 0x000000090c0c7221 */ /* 0x002fe20000010000 */
[----:B0-----:R-:W-:-:S04]  /*2910*/  FADD.FTZ R11, R11, R10 ;  /* 0x0000000a0b0b7221 */ /* 0x001fc80000010000 */
[----:B------:R-:W0:Y:S01]  /*2920*/  SHFL.BFLY PT, R13, R12, 0x4, 0x101f ;  /* 0x0c901f000c0d7f89 */ /* 0x000e2200000e0000 */
[----:B------:R-:W-:-:S03]  /*2930*/  MOV R10, 0xffff ;  /* 0x0000ffff000a7802 */ /* 0x000fc60000000f00 */
        /* <DEDUP_REMOVED lines=8> */
[----:B------:R1:W4:Y:S02]  /*29c0*/  SHFL.BFLY PT, R10, R9, 0x1, 0x101f ;  /* 0x0c301f00090a7f89 */ /* 0x00032400000e0000 */
[----:B01----:R-:W-:-:S07]  /*29d0*/  FADD.FTZ R15, R16, R15 ;  /* 0x0000000f100f7221 */ /* 0x003fce0000010000 */
.L_x_190:
[----:B------:R-:W-:Y:S01]  /*29e0*/  BSSY.RECONVERGENT B0, `(.L_x_177) ;  /* 0x000000a000007945 */ /* 0x000fe20003800200 */
[----:B----4-:R-:W-:-:S03]  /*29f0*/  FADD.FTZ R10, R9, R10 ;  /* 0x0000000a090a7221 */ /* 0x010fc60000010000 */
[----:B------:R-:W-:Y:S05]  /*2a00*/  @P2 BRA `(.L_x_178) ;  /* 0x00000000001c2947 */ /* 0x000fea0003800000 */
[----:B------:R-:W-:Y:S02]  /*2a10*/  IADD3 R13, PT, PT, R8, R31, RZ ;  /* 0x0000001f080d7210 */ /* 0x000fe40007ffe0ff */
[----:B------:R-:W-:-:S03]  /*2a20*/  F2FP.BF16.F32.PACK_AB R9, R10, R15 ;  /* 0x0000000f0a09723e */ /* 0x000fc600000010ff */
[----:B--2---:R-:W-:Y:S01]  /*2a30*/  IMAD.WIDE R10, R13, 0x2, R6 ;  /* 0x000000020d0a7825 */ /* 0x004fe200078e0206 */
[----:B------:R-:W-:-:S03]  /*2a40*/  PRMT R14, R9, 0x7632, R14 ;  /* 0x00007632090e7816 */ /* 0x000fc6000000000e */
[----:B---3--:R-:W-:Y:S01]  /*2a50*/  IMAD.WIDE R12, R13, 0x2, R4 ;  /* 0x000000020d0c7825 */ /* 0x008fe200078e0204 */
[----:B------:R0:W-:Y:S04]  /*2a60*/  STG.E.U16 desc[UR8][R10.64], R9 ;  /* 0x000000090a007986 */ /* 0x0001e8000c101508 */
[----:B------:R0:W-:Y:S02]  /*2a70*/  STG.E.U16 desc[UR8][R12.64], R14 ;  /* 0x0000000e0c007986 */ /* 0x0001e4000c101508 */
.L_x_178:
[----:B------:R-:W-:Y:S05]  /*2a80*/  BSYNC.RECONVERGENT B0 ;  /* 0x0000000000007941 */ /* 0x000fea0003800200 */
.L_x_177:
        /* <DEDUP_REMOVED lines=9> */
.L_x_176:
[----:B------:R-:W-:Y:S01]  /*2b20*/  BSSY B0, `(.L_x_181) ;  /* 0x0000008000007945 */ /* 0x000fe20003800000 */
[----:B----4-:R-:W-:Y:S01]  /*2b30*/  MOV R20, R9 ;  /* 0x0000000900147202 */ /* 0x010fe20000000f00 */
[----:B-1----:R-:W-:Y:S01]  /*2b40*/  IMAD.MOV.U32 R19, RZ, RZ, 0x8 ;  /* 0x00000008ff137424 */ /* 0x002fe200078e00ff */
[----:B------:R-:W-:Y:S02]  /*2b50*/  MOV R22, 0x101f ;  /* 0x0000101f00167802 */ /* 0x000fe40000000f00 */
[----:B------:R-:W-:-:S07]  /*2b60*/  MOV R17, 0xffff ;  /* 0x0000ffff00117802 */ /* 0x000fce0000000f00 */
[----:B0-23--:R-:W-:Y:S05]  /*2b70*/  WARPSYNC.COLLECTIVE R17, `(.L_x_182) ;  /* 0x0000000011087348 */ /* 0x00dfea0003c00000 */
[----:B------:R1:W4:Y:S02]  /*2b80*/  SHFL.BFLY P3, R18, R20, R19, R22 ;  /* 0x0c00001314127389 */ /* 0x0003240000060016 */
[----:B01234-:R-:W-:Y:S05]  /*2b90*/  ENDCOLLECTIVE ;  /* 0x000000000000791b */ /* 0x01ffea0003800000 */
.L_x_182:
[----:B------:R-:W-:Y:S05]  /*2ba0*/  BSYNC B0 ;  /* 0x0000000000007941 */ /* 0x000fea0003800000 */
.L_x_181:
        /* <DEDUP_REMOVED lines=8> */
.L_x_183:
[----:B------:R-:W-:Y:S01]  /*2c30*/  FADD.FTZ R12, R12, R9 ;  /* 0x000000090c0c7221 */ /* 0x000fe20000010000 */
[----:B------:R-:W-:-:S03]  /*2c40*/  HFMA2 R19, -RZ, RZ, 0, 2.384185791015625e-07 ;  /* 0x00000004ff137431 */ /* 0x000fc600000001ff */
[----:B------:R-:W-:Y:S01]  /*2c50*/  IMAD.MOV.U32 R20, RZ, RZ, R12 ;  /* 0x000000ffff147224 */ /* 0x000fe200078e000c */
[----:B------:R-:W-:-:S07]  /*2c60*/  MOV R11, R18 ;  /* 0x00000012000b7202 */ /* 0x000fce0000000f00 */
[----:B------:R-:W-:Y:S05]  /*2c70*/  WARPSYNC.COLLECTIVE R17, `(.L_x_184) ;  /* 0x0000000011087348 */ /* 0x000fea0003c00000 */
[----:B------:R0:W1:Y:S02]  /*2c80*/  SHFL.BFLY P3, R18, R20, R19, R22 ;  /* 0x0c00001314127389 */ /* 0x0000640000060016 */
[----:B01----:R-:W-:Y:S05]  /*2c90*/  ENDCOLLECTIVE ;  /* 0x000000000000791b */ /* 0x003fea0003800000 */
.L_x_184:
[----:B------:R-:W-:-:S04]  /*2ca0*/  FADD.FTZ R11, R11, R10 ;  /* 0x0000000a0b0b7221 */ /* 0x000fc80000010000 */
[----:B------:R-:W-:Y:S01]  /*2cb0*/  IMAD.MOV.U32 R20, RZ, RZ, R11 ;  /* 0x000000ffff147224 */ /* 0x000fe200078e000b */
[----:B------:R-:W-:-:S07]  /*2cc0*/  MOV R13, R18 ;  /* 0x00000012000d7202 */ /* 0x000fce0000000f00 */
[----:B------:R-:W-:Y:S05]  /*2cd0*/  WARPSYNC.COLLECTIVE R17, `(.L_x_185) ;  /* 0x0000000011087348 */ /* 0x000fea0003c00000 */
[----:B------:R0:W1:Y:S02]  /*2ce0*/  SHFL.BFLY P3, R18, R20, R19, R22 ;  /* 0x0c00001314127389 */ /* 0x0000640000060016 */
[----:B01----:R-:W-:Y:S05]  /*2cf0*/  ENDCOLLECTIVE ;  /* 0x000000000000791b */ /* 0x003fea0003800000 */
.L_x_185:
[----:B------:R-:W-:-:S05]  /*2d00*/  FADD.FTZ R13, R12, R13 ;  /* 0x0000000d0c0d7221 */ /* 0x000fca0000010000 */
[----:B------:R-:W-:Y:S01]  /*2d10*/  MOV R20, R13 ;  /* 0x0000000d00147202 */ /* 0x000fe20000000f00 */
[----:B------:R-:W-:Y:S01]  /*2d20*/  IMAD.MOV.U32 R19, RZ, RZ, 0x2 ;  /* 0x00000002ff137424 */ /* 0x000fe200078e00ff */
[----:B------:R-:W-:-:S07]  /*2d30*/  MOV R14, R18 ;  /* 0x00000012000e7202 */ /* 0x000fce0000000f00 */
[----:B------:R-:W-:Y:S05]  /*2d40*/  WARPSYNC.COLLECTIVE R17, `(.L_x_186) ;  /* 0x0000000011087348 */ /* 0x000fea0003c00000 */
[----:B------:R0:W1:Y:S02]  /*2d50*/  SHFL.BFLY P3, R18, R20, R19, R22 ;  /* 0x0c00001314127389 */ /* 0x0000640000060016 */
[----:B01----:R-:W-:Y:S05]  /*2d60*/  ENDCOLLECTIVE ;  /* 0x000000000000791b */ /* 0x003fea0003800000 */
.L_x_186:
[----:B------:R-:W-:-:S05]  /*2d70*/  FADD.FTZ R14, R11, R14 ;  /* 0x0000000e0b0e7221 */ /* 0x000fca0000010000 */
[----:B------:R-:W-:Y:S02]  /*2d80*/  MOV R20, R14 ;  /* 0x0000000e00147202 */ /* 0x000fe40000000f00 */
[----:B------:R-:W-:-:S07]  /*2d90*/  MOV R16, R18 ;  /* 0x0000001200107202 */ /* 0x000fce0000000f00 */
[----:B------:R-:W-:Y:S05]  /*2da0*/  WARPSYNC.COLLECTIVE R17, `(.L_x_187) ;  /* 0x0000000011087348 */ /* 0x000fea0003c00000 */
[----:B------:R0:W1:Y:S02]  /*2db0*/  SHFL.BFLY P3, R18, R20, R19, R22 ;  /* 0x0c00001314127389 */ /* 0x0000640000060016 */
[----:B01----:R-:W-:Y:S05]  /*2dc0*/  ENDCOLLECTIVE ;  /* 0x000000000000791b */ /* 0x003fea0003800000 */
.L_x_187:
[----:B------:R-:W-:Y:S01]  /*2dd0*/  FADD.FTZ R16, R13, R16 ;  /* 0x000000100d107221 */ /* 0x000fe20000010000 */
[----:B------:R-:W-:-:S04]  /*2de0*/  HFMA2 R19, -RZ, RZ, 0, 5.9604644775390625e-08 ;  /* 0x00000001ff137431 */ /* 0x000fc800000001ff */
[----:B------:R-:W-:Y:S01]  /*2df0*/  MOV R20, R16 ;  /* 0x0000001000147202 */ /* 0x000fe20000000f00 */
[----:B------:R-:W-:-:S07]  /*2e00*/  IMAD.MOV.U32 R9, RZ, RZ, R18 ;  /* 0x000000ffff097224 */ /* 0x000fce00078e0012 */
[----:B------:R-:W-:Y:S05]  /*2e10*/  WARPSYNC.COLLECTIVE R17, `(.L_x_188) ;  /* 0x0000000011087348 */ /* 0x000fea0003c00000 */
[----:B------:R0:W1:Y:S02]  /*2e20*/  SHFL.BFLY P3, R18, R20, R19, R22 ;  /* 0x0c00001314127389 */ /* 0x0000640000060016 */
[----:B01----:R-:W-:Y:S05]  /*2e30*/  ENDCOLLECTIVE ;  /* 0x000000000000791b */ /* 0x003fea0003800000 */
.L_x_188:
[----:B------:R-:W-:-:S05]  /*2e40*/  FADD.FTZ R9, R14, R9 ;  /* 0x000000090e097221 */ /* 0x000fca0000010000 */
[----:B------:R-:W-:Y:S01]  /*2e50*/  MOV R20, R9 ;  /* 0x0000000900147202 */ /* 0x000fe20000000f00 */
[----:B------:R-:W-:-:S07]  /*2e60*/  IMAD.MOV.U32 R15, RZ, RZ, R18 ;  /* 0x000000ffff0f7224 */ /* 0x000fce00078e0012 */
[----:B------:R-:W-:Y:S05]  /*2e70*/  WARPSYNC.COLLECTIVE R17, `(.L_x_189) ;  /* 0x0000000011087348 */ /* 0x000fea0003c00000 */
[----:B------:R0:W1:Y:S02]  /*2e80*/  SHFL.BFLY P3, R18, R20, R19, R22 ;  /* 0x0c00001314127389 */ /* 0x0000640000060016 */
[----:B01----:R-:W-:Y:S05]  /*2e90*/  ENDCOLLECTIVE ;  /* 0x000000000000791b */ /* 0x003fea0003800000 */
.L_x_189:
[----:B------:R-:W-:Y:S01]  /*2ea0*/  FADD.FTZ R15, R16, R15 ;  /* 0x0000000f100f7221 */ /* 0x000fe20000010000 */
[----:B------:R-:W-:Y:S01]  /*2eb0*/  MOV R10, R18 ;  /* 0x00000012000a7202 */ /* 0x000fe20000000f00 */
[----:B------:R-:W-:Y:S06]  /*2ec0*/  BRA `(.L_x_190) ;  /* 0xfffffff800c47947 */ /* 0x000fec000383ffff */
.L_x_191:
        /* <DEDUP_REMOVED lines=11> */
.L_x_1042:


//--------------------- .text._ZN13group_norm_v218gn_bwd_cuda_kernelI13__nv_bfloat16Li320ELi1ELi16ELi40ELi256ELb1ELb1ELi8ELi320ELi320ELi4ELb1ELi4ELb0ELb0ELNS_15WgradSyncMethodE3ENS_16CompileConditionILi1000EEEEEvPT_S6_S6_PKS5_S8_S8_S8_PKfflPfPj --------------------------
	.section	.text._ZN13group_norm_v218gn_bwd_cuda_kernelI13__nv_bfloat16Li320ELi1ELi16ELi40ELi256ELb1ELb1ELi8ELi320ELi320ELi4ELb1ELi4ELb0ELb0ELNS_15WgradSyncMethodE3ENS_16CompileConditionILi1000EEEEEvPT_S6_S6_PKS5_S8_S8_S8_PKfflPfPj,"ax",@progbits
	.align	128
        .global         _ZN13group_norm_v218gn_bwd_cuda_kernelI13__nv_bfloat16Li320ELi1ELi16ELi40ELi256ELb1ELb1ELi8ELi320ELi320ELi4ELb1ELi4ELb0ELb0ELNS_15WgradSyncMethodE3ENS_16CompileConditionILi1000EEEEEvPT_S6_S6_PKS5_S8_S8_S8_PKfflPfPj
        .type           _ZN13group_norm_v218gn_bwd_cuda_kernelI13__nv_bfloat16Li320ELi1ELi16ELi40ELi256ELb1ELb1ELi8ELi320ELi320ELi4ELb1ELi4ELb0ELb0ELNS_15WgradSyncMethodE3ENS_16CompileConditionILi1000EEEEEvPT_S6_S6_PKS5_S8_S8_S8_PKfflPfPj,@function
        .size           _ZN13group_norm_v218gn_bwd_cuda_kernelI13__nv_bfloat16Li320ELi1ELi16ELi40ELi256ELb1ELb1ELi8ELi320ELi320ELi4ELb1ELi4ELb0ELb0ELNS_15WgradSyncMethodE3ENS_16CompileConditionILi1000EEEEEvPT_S6_S6_PKS5_S8_S8_S8_PKfflPfPj,(.L_x_1043 - _ZN13group_norm_v218gn_bwd_cuda_kernelI13__nv_bfloat16Li320ELi1ELi16ELi40ELi256ELb1ELb1ELi8ELi320ELi320ELi4ELb1ELi4ELb0ELb0ELNS_15WgradSyncMethodE3ENS_16CompileConditionILi1000EEEEEvPT_S6_S6_PKS5_S8_S8_S8_PKfflPfPj)
        .other          _ZN13group_norm_v218gn_bwd_cuda_kernelI13__nv_bfloat16Li320ELi1ELi16ELi40ELi256ELb1ELb1ELi8ELi320ELi320ELi4ELb1ELi4ELb0ELb0ELNS_15WgradSyncMethodE3ENS_16CompileConditionILi1000EEEEEvPT_S6_S6_PKS5_S8_S8_S8_PKfflPfPj,@"STO_CUDA_ENTRY STV_DEFAULT"
_ZN13group_norm_v218gn_bwd_cuda_kernelI13__nv_bfloat16Li320ELi1ELi16ELi40ELi256ELb1ELb1ELi8ELi320ELi320ELi4ELb1ELi4ELb0ELb0ELNS_15WgradSyncMethodE3ENS_16CompileConditionILi1000EEEEEvPT_S6_S6_PKS5_S8_S8_S8_PKfflPfPj:
.text._ZN13group_norm_v218gn_bwd_cuda_kernelI13__nv_bfloat16Li320ELi1ELi16ELi40ELi256ELb1ELb1ELi8ELi320ELi320ELi4ELb1ELi4ELb0ELb0ELNS_15WgradSyncMethodE3ENS_16CompileConditionILi1000EEEEEvPT_S6_S6_PKS5_S8_S8_S8_PKfflPfPj:
        /* <DEDUP_REMOVED lines=17> */
[----:B------:R-:W-:Y:S02]  /*0110*/  SHF.R.U32.HI R3, RZ, 0x1, R0 ;  /* 0x00000001ff037819 */ /* 0x000fe40000011600 */
[----:B------:R-:W-:Y:S02]  /*0120*/  MOV R6, 0x7fffffc1 ;  /* 0x7fffffc100067802 */ /* 0x000fe40000000f00 */
[----:B------:R-:W-:-:S04]  /*0130*/  LOP3.LUT P0, RZ, R3, R2, RZ, 0xfc, !PT ;  /* 0x0000000203ff7212 */ /* 0x000fc8000780fcff */
[----:B------:R-:W-:Y:S01]  /*0140*/  SEL R3, R6, 0x1, !P0 ;  /* 0x0000000106037807 */ /* 0x000fe20004000000 */
[----:B0-----:R-:W-:Y:S01]  /*0150*/  IMAD.WIDE.U32 R4, R70, 0x4, R4 ;  /* 0x0000000446047825 */ /* 0x001fe200078e0004 */
[----:B------:R-:W-:Y:S06]  /*0160*/  MEMBAR.ALL.GPU ;  /* 0x0000000000007992 */ /* 0x000fec000000a000 */
[----:B------:R-:W-:-:S00]  /*0170*/  ERRBAR ;  /* 0x00000000000079ab */ /* 0x000fc00000000000 */
[----:B------:R-:W-:Y:S06]  /*0180*/  CGAERRBAR ;  /* 0x00000000000075ab */ /* 0x000fec0000000000 */
[----:B------:R0:W5:Y:S02]  /*0190*/  ATOM.E.ADD.STRONG.GPU PT, R3, desc[UR10][R4.64+0x10], R3 ;  /* 0x800010030403798a */ /* 0x00016400081ef10a */
.L_x_194:
[----:B------:R-:W2:Y:S04]  /*01a0*/  LD.E.STRONG.GPU R6, desc[UR10][R4.64+0x10] ;  /* 0x0000100a04067980 */ /* 0x000ea8000c10f900 */
[----:B--2---:R-:W-:Y:S01]  /*01b0*/  CCTL.IVALL ;  /* 0x00000000ff00798f */ /* 0x004fe20002000000 */
[----:B------:R-:W-:Y:S05]  /*01c0*/  YIELD ;  /* 0x0000000000007946 */ /* 0x000fea0003800000 */
[----:B-----5:R-:W-:-:S04]  /*01d0*/  LOP3.LUT R6, R6, R3, RZ, 0x3c, !PT ;  /* 0x0000000306067212 */ /* 0x020fc800078e3cff */
[----:B------:R-:W-:-:S13]  /*01e0*/  ISETP.GT.AND P0, PT, R6, -0x1, PT ;  /* 0xffffffff0600780c */ /* 0x000fda0003f04270 */
[----:B------:R-:W-:Y:S05]  /*01f0*/  @P0 BRA `(.L_x_194) ;  /* 0xfffffffc00e80947 */ /* 0x000fea000383ffff */
.L_x_193:
[----:B------:R-:W-:Y:S05]  /*0200*/  WARPSYNC.ALL ;  /* 0x0000000000007948 */ /* 0x000fea0003800000 */
[----:B------:R-:W-:Y:S06]  /*0210*/  BAR.SYNC.DEFER_BLOCKING 0x0 ;  /* 0x0000000000007b1d */ /* 0x000fec0000010000 */
[----:B------:R-:W-:Y:S05]  /*0220*/  BRA `(.L_x_195) ;  /* 0x0000001c00e07947 */ /* 0x000fea0003800000 */
.L_x_192:
[----:B------:R-:W0:Y:S01]  /*0230*/  S2R R3, SR_TID.X ;  /* 0x0000000000037919 */ /* 0x000e220000002100 */
[----:B------:R-:W1:Y:S01]  /*0240*/  LDC.64 R24, c[0x0][0x3b0] ;  /* 0x0000ec00ff187b82 */ /* 0x000e620000000a00 */
[----:B------:R-:W-:-:S07]  /*0250*/  IMAD R11, R70, 0x140, RZ ;  /* 0x00000140460b7824 */ /* 0x000fce00078e02ff */
[----:B------:R-:W2:Y:S08]  /*0260*/  LDC.64 R22, c[0x0][0x3a8] ;  /* 0x0000ea00ff167b82 */ /* 0x000eb00000000a00 */
[----:B------:R-:W3:Y:S01]  /*0270*/  S2UR UR6, SR_CgaCtaId ;  /* 0x00000000000679c3 */ /* 0x000ee20000008800 */
[----:B------:R-:W-:Y:S02]  /*0280*/  SHF.R.U32.HI R7, RZ, 0x1, R0 ;  /* 0x00000001ff077819 */ /* 0x000fe40000011600 */
[----:B------:R-:W-:Y:S01]  /*0290*/  SHF.L.U32 R5, R0, 0x4, RZ ;  /* 0x0000000400057819 */ /* 0x000fe200000006ff */
[----:B------:R-:W-:-:S04]  /*02a0*/  UMOV UR4, 0x400 ;  /* 0x0000040000047882 */ /* 0x000fc80000000000 */
        /* <DEDUP_REMOVED lines=9> */
[----:B------:R-:W-:-:S04]  /*0340*/  PRMT R4, R4, 0x7710, RZ ;  /* 0x0000771004047816 */ /* 0x000fc800000000ff */
[----:B------:R-:W-:-:S04]  /*0350*/  IADD3 R4, PT, PT, R4, R3, RZ ;  /* 0x0000000304047210 */ /* 0x000fc80007ffe0ff */
[----:B------:R-:W-:-:S04]  /*0360*/  LOP3.LUT R40, R4, 0xffff, RZ, 0xc0, !PT ;  /* 0x0000ffff04287812 */ /* 0x000fc800078ec0ff */
[----:B------:R-:W-:-:S05]  /*0370*/  LEA R4, R40, R11, 0x2 ;  /* 0x0000000b28047211 */ /* 0x000fca00078e10ff */
[----:B-1----:R-:W-:-:S04]  /*0380*/  IMAD.WIDE.U32 R24, R4, 0x2, R24 ;  /* 0x0000000204187825 */ /* 0x002fc800078e0018 */
[----:B--2---:R-:W-:Y:S02]  /*0390*/  IMAD.WIDE.U32 R22, R4, 0x2, R22 ;  /* 0x0000000204167825 */ /* 0x004fe400078e0016 */
[----:B------:R-:W2:Y:S04]  /*03a0*/  LDG.E.64.CONSTANT R24, desc[UR10][R24.64] ;  /* 0x0000000a18187981 */ /* 0x000ea8000c1e9b00 */
[----:B------:R-:W2:Y:S01]  /*03b0*/  LDG.E.64.CONSTANT R22, desc[UR10][R22.64] ;  /* 0x0000000a16167981 */ /* 0x000ea2000c1e9b00 */
[----:B------:R-:W-:Y:S02]  /*03c0*/  LOP3.LUT P1, RZ, R7, R2, RZ, 0xfc, !PT ;  /* 0x0000000207ff7212 */ /* 0x000fe4000782fcff */
[----:B------:R-:W-:Y:S02]  /*03d0*/  LOP3.LUT R7, R5, 0xfffe0, RZ, 0xc0, !PT ;  /* 0x000fffe005077812 */ /* 0x000fe400078ec0ff */
[----:B------:R-:W-:Y:S01]  /*03e0*/  SHF.R.U32.HI R5, RZ, 0x2, R3 ;  /* 0x00000002ff057819 */ /* 0x000fe20000011603 */
[----:B---3--:R-:W-:Y:S01]  /*03f0*/  ULEA UR8, UR6, UR4, 0x18 ;  /* 0x0000000406087291 */ /* 0x008fe2000f8ec0ff */
[----:B------:R-:W-:-:S02]  /*0400*/  IMAD.SHL.U32 R31, R3, 0x2, RZ ;  /* 0x00000002031f7824 */ /* 0x000fc400078e00ff */
[----:B------:R-:W-:Y:S01]  /*0410*/  LEA R18, R70, R5, 0x3 ;  /* 0x0000000546127211 */ /* 0x000fe200078e18ff */
[----:B------:R-:W-:Y:S01]  /*0420*/  UIADD3 UR5, UPT, UPT, UR4, 0x2800, URZ ;  /* 0x0000280004057890 */ /* 0x000fe2000fffe0ff */
[----:B------:R-:W-:Y:S02]  /*0430*/  LOP3.LUT R8, R7, 0x1f, R2, 0xf8, !PT ;  /* 0x0000001f07087812 */ /* 0x000fe400078ef802 */
[----:B------:R-:W-:Y:S01]  /*0440*/  LOP3.LUT R10, R31, 0x18, RZ, 0xc0, !PT ;  /* 0x000000181f0a7812 */ /* 0x000fe200078ec0ff */
[----:B------:R-:W-:Y:S01]  /*0450*/  IMAD R18, R18, 0x28, -R11 ;  /* 0x0000002812127824 */ /* 0x000fe200078e0a0b */
[----:B------:R-:W-:Y:S01]  /*0460*/  LEA R9, R3, UR8, 0x5 ;  /* 0x0000000803097c11 */ /* 0x000fe2000f8e28ff */
[----:B------:R-:W-:Y:S01]  /*0470*/  ULEA UR5, UR6, UR5, 0x18 ;  /* 0x0000000506057291 */ /* 0x000fe2000f8ec0ff */
[----:B------:R-:W-:Y:S01]  /*0480*/  LOP3.LUT R12, R10, 0x8, RZ, 0x3c, !PT ;  /* 0x000000080a0c7812 */ /* 0x000fe200078e3cff */
[----:B------:R-:W-:Y:S01]  /*0490*/  VIADD R26, R18, 0x14 ;  /* 0x00000014121a7836 */ /* 0x000fe20000000000 */
[----:B------:R-:W-:-:S02]  /*04a0*/  IADD3 R6, PT, PT, R9, R10, RZ ;  /* 0x0000000a09067210 */ /* 0x000fc40007ffe0ff */
[----:B------:R-:W-:Y:S01]  /*04b0*/  LOP3.LUT R14, R10, 0x10, RZ, 0x3c, !PT ;  /* 0x000000100a0e7812 */ /* 0x000fe200078e3cff */
[----:B------:R-:W-:Y:S01]  /*04c0*/  IMAD R10, R8, 0x280, R3 ;  /* 0x00000280080a7824 */ /* 0x000fe200078e0203 */
[----:B------:R-:W-:Y:S02]  /*04d0*/  IADD3 R20, PT, PT, R18, 0x10, RZ ;  /* 0x0000001012147810 */ /* 0x000fe40007ffe0ff */
[----:B------:R-:W-:Y:S01]  /*04e0*/  MOV R42, UR5 ;  /* 0x00000005002a7c02 */ /* 0x000fe20008000f00 */
[----:B------:R-:W-:Y:S01]  /*04f0*/  IMAD.IADD R11, R10, 0x1, R11 ;  /* 0x000000010a0b7824 */ /* 0x000fe200078e020b */
[C---:B------:R-:W-:Y:S02]  /*0500*/  IADD3 R28, PT, PT, R18.reuse, 0x1c, RZ ;  /* 0x0000001c121c7810 */ /* 0x040fe40007ffe0ff */
[----:B------:R-:W-:Y:S02]  /*0510*/  IADD3 R30, PT, PT, R18, 0x20, RZ ;  /* 0x00000020121e7810 */ /* 0x000fe40007ffe0ff */
[----:B------:R-:W-:-:S02]  /*0520*/  SHF.R.U32.HI R20, RZ, 0x2, R20 ;  /* 0x00000002ff147819 */ /* 0x000fc40000011614 */
[----:B------:R-:W-:Y:S02]  /*0530*/  SHF.R.U32.HI R26, RZ, 0x2, R26 ;  /* 0x00000002ff1a7819 */ /* 0x000fe4000001161a */
[----:B------:R-:W-:Y:S02]  /*0540*/  SHF.L.U32 R10, R2, 0x3, RZ ;  /* 0x00000003020a7819 */ /* 0x000fe400000006ff */
[----:B------:R-:W-:Y:S02]  /*0550*/  LOP3.LUT R16, R31, 0x18, RZ, 0xc, !PT ;  /* 0x000000181f107812 */ /* 0x000fe400078e0cff */
[----:B------:R-:W-:Y:S01]  /*0560*/  SHF.R.U32.HI R29, RZ, 0x2, R28 ;  /* 0x00000002ff1d7819 */ /* 0x000fe2000001161c */
[----:B------:R-:W-:Y:S01]  /*0570*/  IMAD R28, R20, 0x28, R42 ;  /* 0x00000028141c7824 */ /* 0x000fe200078e022a */
[----:B------:R-:W-:Y:S01]  /*0580*/  SHF.R.U32.HI R33, RZ, 0x2, R30 ;  /* 0x00000002ff217819 */ /* 0x000fe2000001161e */
[--C-:B------:R-:W-:Y:S01]  /*0590*/  IMAD R30, R26, 0x28, R42.reuse ;  /* 0x000000281a1e7824 */ /* 0x100fe200078e022a */
[----:B------:R-:W-:Y:S01]  /*05a0*/  LOP3.LUT R20, R10, 0xf8, RZ, 0xc0, !PT ;  /* 0x000000f80a147812 */ /* 0x000fe200078ec0ff */
[----:B------:R-:W-:Y:S01]  /*05b0*/  IMAD R26, R40, 0x28, R42 ;  /* 0x00000028281a7824 */ /* 0x000fe200078e022a */
[----:B------:R-:W-:-:S02]  /*05c0*/  IADD3 R7, PT, PT, R9, R16, RZ ;  /* 0x0000001009077210 */ /* 0x000fc40007ffe0ff */
[C---:B------:R-:W-:Y:S02]  /*05d0*/  IADD3 R8, PT, PT, R9.reuse, R12, RZ ;  /* 0x0000000c09087210 */ /* 0x040fe40007ffe0ff */
[----:B------:R-:W-:Y:S02]  /*05e0*/  IADD3 R9, PT, PT, R9, R14, RZ ;  /* 0x0000000e09097210 */ /* 0x000fe40007ffe0ff */
[----:B------:R-:W-:Y:S02]  /*05f0*/  IADD3 R14, PT, PT, R18, 0x8, RZ ;  /* 0x00000008120e7810 */ /* 0x000fe40007ffe0ff */
[----:B------:R-:W-:Y:S02]  /*0600*/  IADD3 R20, PT, PT, R21, R20, RZ ;  /* 0x0000001415147210 */ /* 0x000fe40007ffe0ff */
[----:B------:R-:W-:Y:S02]  /*0610*/  SHF.L.U32 R12, R3, 0x3, RZ ;  /* 0x00000003030c7819 */ /* 0x000fe400000006ff */
[----:B------:R-:W-:-:S02]  /*0620*/  LEA R21, R21, R26, 0x3 ;  /* 0x0000001a15157211 */ /* 0x000fc400078e18ff */
[----:B------:R-:W-:Y:S02]  /*0630*/  SHF.R.U32.HI R26, RZ, 0x4, R3 ;  /* 0x00000004ff1a7819 */ /* 0x000fe40000011603 */
[----:B------:R-:W-:Y:S02]  /*0640*/  IADD3 R16, PT, PT, R18, 0xc, RZ ;  /* 0x0000000c12107810 */ /* 0x000fe40007ffe0ff */
[----:B------:R-:W-:Y:S02]  /*0650*/  SHF.R.U32.HI R15, RZ, 0x2, R14 ;  /* 0x00000002ff0f7819 */ /* 0x000fe4000001160e */
[----:B------:R-:W-:Y:S02]  /*0660*/  LOP3.LUT R19, R12, 0x18, RZ, 0xc0, !PT ;  /* 0x000000180c137812 */ /* 0x000fe400078ec0ff */
[----:B------:R-:W-:Y:S02]  /*0670*/  LOP3.LUT R26, R26, R3, RZ, 0x3c, !PT ;  /* 0x000000031a1a7212 */ /* 0x000fe400078e3cff */
[----:B------:R-:W-:Y:S01]  /*0680*/  SHF.R.U32.HI R17, RZ, 0x2, R16 ;  /* 0x00000002ff117819 */ /* 0x000fe20000011610 */
[----:B------:R-:W-:Y:S01]  /*0690*/  IMAD R16, R15, 0x28, R42 ;  /* 0x000000280f107824 */ /* 0x000fe200078e022a */
[----:B------:R-:W-:Y:S01]  /*06a0*/  IADD3 R15, PT, PT, R19, R30, RZ ;  /* 0x0000001e130f7210 */ /* 0x000fe20007ffe0ff */
[----:B------:R-:W-:Y:S01]  /*06b0*/  IMAD.SHL.U32 R26, R26, 0x8, RZ ;  /* 0x000000081a1a7824 */ /* 0x000fe200078e00ff */
[----:B------:R-:W-:-:S02]  /*06c0*/  LOP3.LUT R30, R4, 0xffff, RZ, 0xc0, !PT ;  /* 0x0000ffff041e7812 */ /* 0x000fc400078ec0ff */
[C---:B------:R-:W-:Y:S02]  /*06d0*/  IADD3 R27, PT, PT, R18.reuse, 0x18, RZ ;  /* 0x00000018121b7810 */ /* 0x040fe40007ffe0ff */
[----:B------:R-:W-:Y:S02]  /*06e0*/  LOP3.LUT R13, R18, 0x4, RZ, 0xfc, !PT ;  /* 0x00000004120d7812 */ /* 0x000fe400078efcff */
[----:B------:R-:W-:Y:S01]  /*06f0*/  SHF.R.U32.HI R12, RZ, 0x2, R18 ;  /* 0x00000002ff0c7819 */ /* 0x000fe20000011612 */
[----:B------:R-:W-:Y:S01]  /*0700*/  IMAD R30, R30, 0x667, RZ ;  /* 0x000006671e1e7824 */ /* 0x000fe200078e02ff */
[----:B------:R-:W-:Y:S02]  /*0710*/  IADD3 R18, PT, PT, R18, 0x24, RZ ;  /* 0x0000002412127810 */ /* 0x000fe40007ffe0ff */
[----:B------:R-:W-:Y:S02]  /*0720*/  SHF.R.U32.HI R27, RZ, 0x2, R27 ;  /* 0x00000002ff1b7819 */ /* 0x000fe4000001161b */
[----:B------:R-:W-:Y:S01]  /*0730*/  LOP3.LUT R26, R26, 0x18, RZ, 0xc0, !PT ;  /* 0x000000181a1a7812 */ /* 0x000fe200078ec0ff */
[--C-:B------:R-:W-:Y:S01]  /*0740*/  IMAD R12, R12, 0x28, R42.reuse ;  /* 0x000000280c0c7824 */ /* 0x100fe200078e022a */
[----:B------:R-:W-:Y:S01]  /*0750*/  SHF.R.U32.HI R13, RZ, 0x2, R13 ;  /* 0x00000002ff0d7819 */ /* 0x000fe2000001160d */
[----:B------:R-:W-:Y:S01]  /*0760*/  IMAD R32, R27, 0x28, R42 ;  /* 0x000000281b207824 */ /* 0x000fe200078e022a */
[----:B------:R-:W-:Y:S01]  /*0770*/  SHF.R.U32.HI R35, RZ, 0x2, R18 ;  /* 0x00000002ff237819 */ /* 0x000fe20000011612 */
[----:B------:R-:W-:Y:S01]  /*0780*/  UIADD3 UR4, UPT, UPT, UR4, 0x3480, URZ ;  /* 0x0000348004047890 */ /* 0x000fe2000fffe0ff */
[----:B----4-:R-:W-:Y:S01]  /*0790*/  LEA R92, P0, R0, R92, 0x2 ;  /* 0x0000005c005c7211 */ /* 0x010fe200078010ff */
[----:B------:R-:W-:Y:S01]  /*07a0*/  IMAD R34, R29, 0x28, R42 ;  /* 0x000000281d227824 */ /* 0x000fe200078e022a */
[----:B------:R-:W-:-:S02]  /*07b0*/  IADD3 R26, PT, PT, R26, UR8, RZ ;  /* 0x000000081a1a7c10 */ /* 0x000fc4000fffe0ff */
[----:B------:R-:W-:Y:S01]  /*07c0*/  SHF.R.U32.HI R30, RZ, 0x10, R30 ;  /* 0x00000010ff1e7819 */ /* 0x000fe2000001161e */
[--C-:B------:R-:W-:Y:S01]  /*07d0*/  IMAD R14, R13, 0x28, R42.reuse ;  /* 0x000000280d0e7824 */ /* 0x100fe200078e022a */
[----:B------:R-:W-:Y:S01]  /*07e0*/  SHF.L.U32 R29, R2, 0x1, RZ ;  /* 0x00000001021d7819 */ /* 0x000fe200000006ff */
[--C-:B------:R-:W-:Y:S01]  /*07f0*/  IMAD R18, R17, 0x28, R42.reuse ;  /* 0x0000002811127824 */ /* 0x100fe200078e022a */
[----:B------:R-:W-:Y:S01]  /*0800*/  IADD3 R10, PT, PT, R12, R19, RZ ;  /* 0x000000130c0a7210 */ /* 0x000fe20007ffe0ff */
[--C-:B------:R-:W-:Y:S01]  /*0810*/  IMAD R36, R33, 0x28, R42.reuse ;  /* 0x0000002821247824 */ /* 0x100fe200078e022a */
[----:B------:R-:W-:Y:S01]  /*0820*/  SHF.L.U32 R27, R11, 0x1, RZ ;  /* 0x000000010b1b7819 */ /* 0x000fe200000006ff */
[----:B------:R-:W-:Y:S01]  /*0830*/  IMAD R38, R35, 0x28, R42 ;  /* 0x0000002823267824 */ /* 0x000fe200078e022a */
[----:B------:R-:W-:Y:S01]  /*0840*/  IADD3 R12, PT, PT, R19, R16, RZ ;  /* 0x00000010130c7210 */ /* 0x000fe20007ffe0ff */
[----:B------:R-:W-:Y:S01]  /*0850*/  ULEA UR4, UR6, UR4, 0x18 ;  /* 0x0000000406047291 */ /* 0x000fe2000f8ec0ff */
[----:B------:R-:W-:-:S02]  /*0860*/  LEA.HI.X R93, R0, R93, RZ, 0x2, P0 ;  /* 0x0000005d005d7211 */ /* 0x000fc400000f14ff */
[----:B------:R-:W-:Y:S01]  /*0870*/  LEA R62, R5, R26, 0x5 ;  /* 0x0000001a053e7211 */ /* 0x000fe200078e28ff */
[----:B------:R-:W-:Y:S01]  /*0880*/  IMAD R26, R70, -0x8, R30 ;  /* 0xfffffff8461a7824 */ /* 0x000fe200078e021e */
[C---:B------:R-:W-:Y:S01]  /*0890*/  IADD3 R16, PT, PT, R19.reuse, R32, RZ ;  /* 0x0000002013107210 */ /* 0x040fe20007ffe0ff */
[----:B------:R-:W-:Y:S01]  /*08a0*/  IMAD.IADD R11, R19, 0x1, R14 ;  /* 0x00000001130b7824 */ /* 0x000fe200078e020e */
[----:B------:R-:W-:Y:S02]  /*08b0*/  ISETP.NE.AND P0, PT, R2, RZ, PT ;  /* 0x000000ff0200720c */ /* 0x000fe40003f05270 */
[----:B------:R-:W-:Y:S02]  /*08c0*/  MOV R33, 0x7fffffe1 ;  /* 0x7fffffe100217802 */ /* 0x000fe40000000f00 */
[----:B------:R-:W-:Y:S02]  /*08d0*/  MOV R42, 0x7fffffc1 ;  /* 0x7fffffc1002a7802 */ /* 0x000fe40000000f00 */
[----:B------:R-:W-:Y:S01]  /*08e0*/  LOP3.LUT R32, R29, 0x3e, RZ, 0xc0, !PT ;  /* 0x0000003e1d207812 */ /* 0x000fe200078ec0ff */
[----:B------:R-:W-:Y:S01]  /*08f0*/  HFMA2 R67, -RZ, RZ, 0, 0 ;  /* 0x00000000ff437431 */ /* 0x000fe200000001ff */
[C---:B------:R-:W-:Y:S01]  /*0900*/  IADD3 R13, PT, PT, R19.reuse, R18, RZ ;  /* 0x00000012130d7210 */ /* 0x040fe20007ffe0ff */
[C---:B------:R-:W-:Y:S01]  /*0910*/  IMAD.IADD R18, R19.reuse, 0x1, R36 ;  /* 0x0000000113127824 */ /* 0x040fe200078e0224 */
[C---:B------:R-:W-:Y:S01]  /*0920*/  IADD3 R14, PT, PT, R19.reuse, R28, RZ ;  /* 0x0000001c130e7210 */ /* 0x040fe20007ffe0ff */
[----:B------:R-:W-:Y:S01]  /*0930*/  HFMA2 R28, -RZ, RZ, 0, 0 ;  /* 0x00000000ff1c7431 */ /* 0x000fe200000001ff */
[----:B------:R-:W-:Y:S01]  /*0940*/  IADD3 R17, PT, PT, R19, R34, RZ ;  /* 0x0000002213117210 */ /* 0x000fe20007ffe0ff */
[----:B0-----:R-:W-:Y:S01]  /*0950*/  IMAD.WIDE.U32 R90, R27, 0x4, R90 ;  /* 0x000000041b5a7825 */ /* 0x001fe200078e005a */
[----:B------:R-:W-:-:S02]  /*0960*/  IADD3 R19, PT, PT, R19, R38, RZ ;  /* 0x0000002613137210 */ /* 0x000fc40007ffe0ff */
[----:B------:R-:W-:Y:S02]  /*0970*/  CS2R R40, SRZ ;  /* 0x0000000000287805 */ /* 0x000fe4000001ff00 */
[----:B------:R-:W-:Y:S02]  /*0980*/  SEL R29, R33, 0x1, !P0 ;  /* 0x00000001211d7807 */ /* 0x000fe40004000000 */
[----:B------:R-:W-:Y:S02]  /*0990*/  CS2R R38, SRZ ;  /* 0x0000000000267805 */ /* 0x000fe4000001ff00 */
[----:B------:R-:W-:Y:S02]  /*09a0*/  MOV R27, R0 ;  /* 0x00000000001b7202 */ /* 0x000fe40000000f00 */
[----:B------:R-:W-:Y:S02]  /*09b0*/  CS2R R36, SRZ ;  /* 0x0000000000247805 */ /* 0x000fe4000001ff00 */
[----:B------:R-:W-:Y:S01]  /*09c0*/  CS2R R34, SRZ ;  /* 0x0000000000227805 */ /* 0x000fe2000001ff00 */
[----:B-----5:R-:W-:Y:S01]  /*09d0*/  IMAD.WIDE.U32 R88, R70, 0x4, R88 ;  /* 0x0000000446587825 */ /* 0x020fe200078e0058 */
[----:B------:R-:W-:-:S02]  /*09e0*/  LOP3.LUT R31, R31, 0x1fe, RZ, 0xc0, !PT ;  /* 0x000001fe1f1f7812 */ /* 0x000fc400078ec0ff */
[----:B------:R-:W-:Y:S02]  /*09f0*/  LEA R32, R3, R32, 0x4 ;  /* 0x0000002003207211 */ /* 0x000fe400078e20ff */
[----:B------:R-:W-:Y:S02]  /*0a00*/  SEL R33, R42, 0x1, !P1 ;  /* 0x000000012a217807 */ /* 0x000fe40004800000 */
[----:B------:R-:W-:Y:S01]  /*0a10*/  LEA R26, R26, UR4, 0x3 ;  /* 0x000000041a1a7c11 */ /* 0x000fe2000f8e18ff */
[----:B------:R-:W0:Y:S01]  /*0a20*/  LDCU UR5, c[0x0][0x374] ;  /* 0x00006e80ff0577ac */ /* 0x000e220008000800 */
[----:B--2---:R-:W-:Y:S02]  /*0a30*/  PRMT R66, R25, 0x7632, R66 ;  /* 0x0000763219427816 */ /* 0x004fe40000000042 */
[----:B------:R-:W-:Y:S02]  /*0a40*/  PRMT R65, R24, 0x7632, R65 ;  /* 0x0000763218417816 */ /* 0x000fe40000000041 */
[----:B------:R-:W-:-:S02]  /*0a50*/  PRMT R63, R22, 0x7632, R63 ;  /* 0x00007632163f7816 */ /* 0x000fc4000000003f */
[----:B------:R-:W-:Y:S01]  /*0a60*/  PRMT R64, R23, 0x7632, R64 ;  /* 0x0000763217407816 */ /* 0x000fe20000000040 */
[----:B------:R-:W-:Y:S01]  /*0a70*/  IMAD.U32 R25, R25, 0x10000, RZ ;  /* 0x0001000019197824 */ /* 0x000fe200078e00ff */
[----:B------:R-:W-:Y:S01]  /*0a80*/  SHF.L.U32 R22, R22, 0x10, RZ ;  /* 0x0000001016167819 */ /* 0x000fe200000006ff */
[----:B------:R-:W-:Y:S01]  /*0a90*/  IMAD.U32 R66, R66, 0x10000, RZ ;  /* 0x0001000042427824 */ /* 0x000fe200078e00ff */
[----:B------:R-:W-:Y:S02]  /*0aa0*/  SHF.L.U32 R23, R23, 0x10, RZ ;  /* 0x0000001017177819 */ /* 0x000fe400000006ff */
[----:B------:R-:W-:Y:S02]  /*0ab0*/  SHF.L.U32 R24, R24, 0x10, RZ ;  /* 0x0000001018187819 */ /* 0x000fe400000006ff */
[----:B------:R-:W-:Y:S02]  /*0ac0*/  SHF.L.U32 R63, R63, 0x10, RZ ;  /* 0x000000103f3f7819 */ /* 0x000fe400000006ff */
[----:B------:R-:W-:-:S02]  /*0ad0*/  SHF.L.U32 R64, R64, 0x10, RZ ;  /* 0x0000001040407819 */ /* 0x000fc400000006ff */
[----:B0-----:R-:W-:-:S07]  /*0ae0*/  SHF.L.U32 R65, R65, 0x10, RZ ;  /* 0x0000001041417819 */ /* 0x001fce00000006ff */
.L_x_207:
[----:B0-----:R-:W0:Y:S01]  /*0af0*/  LDCU.64 UR12, c[0x0][0x3b8] ;  /* 0x00007700ff0c77ac */ /* 0x001e220008000a00 */
[--C-:B-1----:R-:W-:Y:S02]  /*0b00*/  SHF.R.U64 R45, R27, 0x1, R28.reuse ;  /* 0x000000011b2d7819 */ /* 0x102fe4000000121c */
[----:B------:R-:W-:Y:S01]  /*0b10*/  SHF.R.U32.HI R48, RZ, 0x1, R28 ;  /* 0x00000001ff307819 */ /* 0x000fe2000001161c */
[----:B------:R-:W1:Y:S01]  /*0b20*/  LDCU.64 UR14, c[0x0][0x3a0] ;  /* 0x00007400ff0e77ac */ /* 0x000e620008000a00 */
[----:B------:R-:W-:Y:S02]  /*0b30*/  MOV R42, R4 ;  /* 0x00000004002a7202 */ /* 0x000fe40000000f00 */
[----:B------:R-:W-:Y:S01]  /*0b40*/  MOV R43, RZ ;  /* 0x000000ff002b7202 */ /* 0x000fe20000000f00 */
[----:B------:R-:W-:Y:S01]  /*0b50*/  IMAD R49, R48, 0x28000, RZ ;  /* 0x0002800030317824 */ /* 0x000fe200078e02ff */
[C---:B------:R-:W-:Y:S01]  /*0b60*/  SHF.L.U64.HI R47, R45.reuse, 0x5, R48 ;  /* 0x000000052d2f7819 */ /* 0x040fe20000010230 */
[----:B------:R-:W2:Y:S01]  /*0b70*/  LDCU UR6, c[0x0][0x3c0] ;  /* 0x00007800ff0677ac */ /* 0x000ea20008000800 */
[C---:B------:R-:W-:Y:S01]  /*0b80*/  SHF.L.U32 R46, R45.reuse, 0x5, RZ ;  /* 0x000000052d2e7819 */ /* 0x040fe200000006ff */
[----:B------:R-:W-:-:S04]  /*0b90*/  IMAD.WIDE.U32 R44, R45, 0x28000, R42 ;  /* 0x000280002d2c7825 */ /* 0x000fc800078e002a */
[----:B------:R-:W-:Y:S02]  /*0ba0*/  IMAD R43, R20, 0x280, RZ ;  /* 0x00000280142b7824 */ /* 0x000fe400078e02ff */
[----:B------:R-:W-:-:S03]  /*0bb0*/  IMAD.WIDE.U32 R46, R30, 0x2, R46 ;  /* 0x000000021e2e7825 */ /* 0x000fc600078e002e */
[----:B------:R-:W-:Y:S02]  /*0bc0*/  IADD3 R68, P1, PT, R43, R44, RZ ;  /* 0x0000002c2b447210 */ /* 0x000fe40007f3e0ff */
[----:B0-----:R-:W-:Y:S02]  /*0bd0*/  LEA R42, P0, R46, UR12, 0x2 ;  /* 0x0000000c2e2a7c11 */ /* 0x001fe4000f8010ff */
[----:B------:R-:W-:Y:S02]  /*0be0*/  IADD3.X R45, PT, PT, R45, R49, RZ, P1, !PT ;  /* 0x000000312d2d7210 */ /* 0x000fe40000ffe4ff */
[----:B------:R-:W-:Y:S02]  /*0bf0*/  SHF.L.U32 R69, R68, 0x1, RZ ;  /* 0x0000000144457819 */ /* 0x000fe400000006ff */
[----:B------:R-:W-:Y:S01]  /*0c00*/  LEA.HI.X R43, R46, UR13, R47, 0x2, P0 ;  /* 0x0000000d2e2b7c11 */ /* 0x000fe200080f142f */
[----:B------:R-:W0:Y:S01]  /*0c10*/  LDCU.64 UR12, c[0x0][0x398] ;  /* 0x00007300ff0c77ac */ /* 0x000e220008000a00 */
[----:B------:R-:W-:-:S02]  /*0c20*/  SHF.L.U64.HI R68, R68, 0x1, R45 ;  /* 0x0000000144447819 */ /* 0x000fc4000001022d */
[----:B-1----:R-:W-:Y:S02]  /*0c30*/  IADD3 R46, P0, PT, R69, UR14, RZ ;  /* 0x0000000e452e7c10 */ /* 0x002fe4000ff1e0ff */
[----:B------:R-:W2:Y:S02]  /*0c40*/  LDG.E.64.CONSTANT R42, desc[UR10][R42.64] ;  /* 0x0000000a2a2a7981 */ /* 0x000ea4000c1e9b00 */
[----:B------:R-:W-:-:S05]  /*0c50*/  IADD3.X R47, PT, PT, R68, UR15, RZ, P0, !PT ;  /* 0x0000000f442f7c10 */ /* 0x000fca00087fe4ff */
[----:B------:R-:W3:Y:S04]  /*0c60*/  LDG.E.64.CONSTANT R44, desc[UR10][R46.64] ;  /* 0x0000000a2e2c7981 */ /* 0x000ee8000c1e9b00 */
[----:B------:R-:W4:Y:S01]  /*0c70*/  LDG.E.64.CONSTANT R46, desc[UR10][R46.64+0x1400] ;  /* 0x0014000a2e2e7981 */ /* 0x000f22000c1e9b00 */
[----:B0-----:R-:W-:-:S04]  /*0c80*/  IADD3 R50, P0, PT, R69, UR12, RZ ;  /* 0x0000000c45327c10 */ /* 0x001fc8000ff1e0ff */
[----:B------:R-:W-:-:S05]  /*0c90*/  IADD3.X R51, PT, PT, R68, UR13, RZ, P0, !PT ;  /* 0x0000000d44337c10 */ /* 0x000fca00087fe4ff */
[----:B------:R-:W5:Y:S04]  /*0ca0*/  LDG.E.64.CONSTANT R48, desc[UR10][R50.64] ;  /* 0x0000000a32307981 */ /* 0x000f68000c1e9b00 */
[----:B------:R-:W5:Y:S01]  /*0cb0*/  LDG.E.64.CONSTANT R50, desc[UR10][R50.64+0x1400] ;  /* 0x0014000a32327981 */ /* 0x000f62000c1e9b00 */
[----:B------:R-:W-:-:S04]  /*0cc0*/  IADD3 R27, P1, PT, R27, 0x4, RZ ;  /* 0x000000041b1b7810 */ /* 0x000fc80007f3e0ff */
[----:B------:R-:W-:Y:S02]  /*0cd0*/  ISETP.GE.U32.AND P0, PT, R27, UR9, PT ;  /* 0x000000091b007c0c */ /* 0x000fe4000bf06070 */
[----:B------:R-:W-:Y:S02]  /*0ce0*/  IADD3.X R28, PT, PT, RZ, R28, RZ, P1, !PT ;  /* 0x0000001cff1c7210 */ /* 0x000fe40000ffe4ff */
[----:B------:R-:W-:Y:S02]  /*0cf0*/  ISETP.GT.U32.AND P1, PT, R3, 0x1f, PT ;  /* 0x0000001f0300780c */ /* 0x000fe40003f24070 */
[----:B------:R-:W-:Y:S01]  /*0d00*/  ISETP.GE.AND.EX P0, PT, R28, UR7, PT, P0 ;  /* 0x000000071c007c0c */ /* 0x000fe2000bf06300 */
[----:B--2---:R-:W-:-:S06]  /*0d10*/  FADD.FTZ R73, R43, UR6 ;  /* 0x000000062b497e21 */ /* 0x004fcc0008010000 */
[----:B------:R-:W0:Y:S01]  /*0d20*/  MUFU.RSQ R73, R73 ;  /* 0x0000004900497308 */ /* 0x000e220000001400 */
[----:B---3--:R-:W-:-:S05]  /*0d30*/  SHF.L.U32 R43, R44, 0x10, RZ ;  /* 0x000000102c2b7819 */ /* 0x008fca00000006ff */
[----:B------:R-:W-:Y:S01]  /*0d40*/  FADD.FTZ R72, -R42, R43 ;  /* 0x0000002b2a487221 */ /* 0x000fe20000010100 */
[----:B------:R-:W-:Y:S01]  /*0d50*/  IMAD.U32 R43, R45, 0x10000, RZ ;  /* 0x000100002d2b7824 */ /* 0x000fe200078e00ff */
[----:B------:R-:W-:Y:S02]  /*0d60*/  PRMT R45, R44, 0x7632, R45 ;  /* 0x000076322c2d7816 */ /* 0x000fe4000000002d */
[----:B----4-:R-:W-:Y:S01]  /*0d70*/  SHF.L.U32 R53, R46, 0x10, RZ ;  /* 0x000000102e357819 */ /* 0x010fe200000006ff */
[C---:B------:R-:W-:Y:S01]  /*0d80*/  FADD.FTZ R52, -R42.reuse, R43 ;  /* 0x0000002b2a347221 */ /* 0x040fe20000010100 */
[C---:B------:R-:W-:Y:S02]  /*0d90*/  PRMT R46, R45.reuse, 0x7632, R46 ;  /* 0x000076322d2e7816 */ /* 0x040fe4000000002e */
[----:B------:R-:W-:Y:S01]  /*0da0*/  SHF.L.U32 R45, R45, 0x10, RZ ;  /* 0x000000102d2d7819 */ /* 0x000fe200000006ff */
[C---:B------:R-:W-:Y:S01]  /*0db0*/  FADD.FTZ R74, -R42.reuse, R53 ;  /* 0x000000352a4a7221 */ /* 0x040fe20000010100 */
[----:B------:R-:W-:Y:S01]  /*0dc0*/  SHF.L.U32 R53, R47, 0x10, RZ ;  /* 0x000000102f357819 */ /* 0x000fe200000006ff */
[C---:B0-----:R-:W-:Y:S01]  /*0dd0*/  FMUL.FTZ R71, R73.reuse, R52 ;  /* 0x0000003449477220 */ /* 0x041fe20000410000 */
[----:B------:R-:W-:Y:S01]  /*0de0*/  FMUL.FTZ R72, R73, R72 ;  /* 0x0000004849487220 */ /* 0x000fe20000410000 */
[C---:B------:R-:W-:Y:S01]  /*0df0*/  FADD.FTZ R78, -R42.reuse, R45 ;  /* 0x0000002d2a4e7221 */ /* 0x040fe20000010100 */
[----:B------:R-:W-:Y:S01]  /*0e00*/  PRMT R47, R47, 0x7632, R47 ;  /* 0x000076322f2f7816 */ /* 0x000fe2000000002f */
[----:B------:R-:W-:Y:S01]  /*0e10*/  FADD.FTZ R56, -R42, R53 ;  /* 0x000000352a387221 */ /* 0x000fe20000010100 */
[C---:B------:R-:W-:Y:S01]  /*0e20*/  SHF.L.U32 R53, R46.reuse, 0x10, RZ ;  /* 0x000000102e357819 */ /* 0x040fe200000006ff */
[----:B------:R-:W-:Y:S01]  /*0e30*/  FMUL.FTZ R78, R73, R78 ;  /* 0x0000004e494e7220 */ /* 0x000fe20000410000 */
[----:B------:R-:W-:Y:S01]  /*0e40*/  PRMT R46, R46, 0x7632, R46 ;  /* 0x000076322e2e7816 */ /* 0x000fe2000000002e */
[----:B------:R-:W-:Y:S01]  /*0e50*/  FFMA.FTZ R52, R23, R71, R25 ;  /* 0x0000004717347223 */ /* 0x000fe20000010019 */
[----:B------:R-:W-:Y:S01]  /*0e60*/  FMUL.FTZ R75, R73, R56 ;  /* 0x00000038494b7220 */ /* 0x000fe20000410000 */
[----:B------:R-:W-:Y:S01]  /*0e70*/  FADD.FTZ R58, -R42, R53 ;  /* 0x000000352a3a7221 */ /* 0x000fe20000010100 */
[----:B------:R-:W-:Y:S01]  /*0e80*/  SHF.L.U32 R57, R46, 0x10, RZ ;  /* 0x000000102e397819 */ /* 0x000fe200000006ff */
[----:B------:R-:W-:Y:S01]  /*0e90*/  FFMA.FTZ R53, R63, R78, R65 ;  /* 0x0000004e3f357223 */ /* 0x000fe20000010041 */
[----:B------:R-:W-:Y:S01]  /*0ea0*/  FFMA.FTZ R43, R22, R72, R24 ;  /* 0x00000048162b7223 */ /* 0x000fe20000010018 */
[----:B------:R-:W-:Y:S01]  /*0eb0*/  FMUL.FTZ R77, R73, R58 ;  /* 0x0000003a494d7220 */ /* 0x000fe20000410000 */
[----:B------:R-:W-:Y:S01]  /*0ec0*/  FMUL.FTZ R55, R52, -1.4426950216293334961 ;  /* 0xbfb8aa3b34377820 */ /* 0x000fe20000410000 */
[----:B------:R-:W-:Y:S01]  /*0ed0*/  FADD.FTZ R76, -R42, R57 ;  /* 0x000000392a4c7221 */ /* 0x000fe20000010100 */
[----:B------:R-:W-:Y:S01]  /*0ee0*/  FFMA.FTZ R45, R23, R75, R25 ;  /* 0x0000004b172d7223 */ /* 0x000fe20000010019 */
[----:B------:R-:W-:Y:S01]  /*0ef0*/  SHF.L.U32 R59, R47, 0x10, RZ ;  /* 0x000000102f3b7819 */ /* 0x000fe200000006ff */
[----:B------:R-:W-:Y:S01]  /*0f00*/  FFMA.FTZ R47, R64, R77, R66 ;  /* 0x0000004d402f7223 */ /* 0x000fe20000010042 */
[----:B------:R-:W-:Y:S01]  /*0f10*/  FMUL.FTZ R74, R73, R74 ;  /* 0x0000004a494a7220 */ /* 0x000fe20000410000 */
[----:B------:R-:W-:Y:S01]  /*0f20*/  FMUL.FTZ R80, R53, -1.4426950216293334961 ;  /* 0xbfb8aa3b35507820 */ /* 0x000fe20000410000 */
[----:B------:R-:W-:Y:S01]  /*0f30*/  FMUL.FTZ R54, R43, -1.4426950216293334961 ;  /* 0xbfb8aa3b2b367820 */ /* 0x000fe20000410000 */
[----:B------:R-:W-:Y:S01]  /*0f40*/  FMUL.FTZ R76, R73, R76 ;  /* 0x0000004c494c7220 */ /* 0x000fe20000410000 */
[----:B------:R-:W-:Y:S01]  /*0f50*/  FMUL.FTZ R61, R45, -1.4426950216293334961 ;  /* 0xbfb8aa3b2d3d7820 */ /* 0x000fe20000410000 */
[----:B------:R-:W-:Y:S01]  /*0f60*/  FMUL.FTZ R81, R47, -1.4426950216293334961 ;  /* 0xbfb8aa3b2f517820 */ /* 0x000fe20000410000 */
[----:B------:R-:W-:Y:S01]  /*0f70*/  FADD.FTZ R42, -R42, R59 ;  /* 0x0000003b2a2a7221 */ /* 0x000fe20000010100 */
[----:B------:R-:W-:Y:S01]  /*0f80*/  FFMA.FTZ R44, R22, R74, R24 ;  /* 0x0000004a162c7223 */ /* 0x000fe20000010018 */
[----:B------:R-:W0:Y:S01]  /*0f90*/  MUFU.EX2 R55, R55 ;  /* 0x0000003700377308 */ /* 0x000e220000000800 */
[----:B------:R-:W-:Y:S01]  /*0fa0*/  FFMA.FTZ R46, R63, R76, R65 ;  /* 0x0000004c3f2e7223 */ /* 0x000fe20000010041 */
[----:B------:R-:W-:Y:S01]  /*0fb0*/  FMUL.FTZ R79, R73, R42 ;  /* 0x0000002a494f7220 */ /* 0x000fe20000410000 */
[----:B------:R-:W-:-:S02]  /*0fc0*/  FMUL.FTZ R56, R44, -1.4426950216293334961 ;  /* 0xbfb8aa3b2c387820 */ /* 0x000fc40000410000 */
[----:B------:R-:W-:Y:S01]  /*0fd0*/  FMUL.FTZ R57, R46, -1.4426950216293334961 ;  /* 0xbfb8aa3b2e397820 */ /* 0x000fe20000410000 */
[----:B------:R-:W-:Y:S02]  /*0fe0*/  FFMA.FTZ R42, R64, R79, R66 ;  /* 0x0000004f402a7223 */ /* 0x000fe40000010042 */
[----:B------:R-:W1:Y:S02]  /*0ff0*/  MUFU.EX2 R80, R80 ;  /* 0x0000005000507308 */ /* 0x000e640000000800 */
[----:B------:R-:W-:-:S06]  /*1000*/  FMUL.FTZ R60, R42, -1.4426950216293334961 ;  /* 0xbfb8aa3b2a3c7820 */ /* 0x000fcc0000410000 */
[----:B------:R-:W2:Y:S01]  /*1010*/  MUFU.EX2 R54, R54 ;  /* 0x0000003600367308 */ /* 0x000ea20000000800 */
[----:B0-----:R-:W-:-:S07]  /*1020*/  FADD.FTZ R58, R55, 1 ;  /* 0x3f800000373a7421 */ /* 0x001fce0000010000 */
[----:B------:R-:W0:Y:S01]  /*1030*/  MUFU.EX2 R61, R61 ;  /* 0x0000003d003d7308 */ /* 0x000e220000000800 */
[----:B-1----:R-:W-:-:S07]  /*1040*/  FADD.FTZ R80, R80, 1 ;  /* 0x3f80000050507421 */ /* 0x002fce0000010000 */
[----:B------:R-:W1:Y:S01]  /*1050*/  MUFU.EX2 R81, R81 ;  /* 0x0000005100517308 */ /* 0x000e620000000800 */
[----:B--2---:R-:W-:-:S07]  /*1060*/  FADD.FTZ R59, R54, 1 ;  /* 0x3f800000363b7421 */ /* 0x004fce0000010000 */
[----:B------:R-:W2:Y:S01]  /*1070*/  MUFU.EX2 R56, R56 ;  /* 0x0000003800387308 */ /* 0x000ea20000000800 */
[----:B0-----:R-:W-:-:S07]  /*1080*/  FADD.FTZ R55, R61, 1 ;  /* 0x3f8000003d377421 */ /* 0x001fce0000010000 */
[----:B------:R-:W0:Y:S01]  /*1090*/  MUFU.EX2 R57, R57 ;  /* 0x0000003900397308 */ /* 0x000e220000000800 */
[----:B-1----:R-:W-:-:S07]  /*10a0*/  FADD.FTZ R61, R81, 1 ;  /* 0x3f800000513d7421 */ /* 0x002fce0000010000 */
[----:B------:R-:W1:Y:S01]  /*10b0*/  MUFU.EX2 R60, R60 ;  /* 0x0000003c003c7308 */ /* 0x000e620000000800 */
[----:B--2---:R-:W-:-:S07]  /*10c0*/  FADD.FTZ R54, R56, 1 ;  /* 0x3f80000038367421 */ /* 0x004fce0000010000 */
[----:B------:R-:W2:Y:S01]  /*10d0*/  MUFU.RCP R58, R58 ;  /* 0x0000003a003a7308 */ /* 0x000ea20000001000 */
[----:B0-----:R-:W-:-:S07]  /*10e0*/  FADD.FTZ R57, R57, 1 ;  /* 0x3f80000039397421 */ /* 0x001fce0000010000 */
[----:B------:R-:W0:Y:S01]  /*10f0*/  MUFU.RCP R80, R80 ;  /* 0x0000005000507308 */ /* 0x000e220000001000 */
[----:B-1----:R-:W-:-:S07]  /*1100*/  FADD.FTZ R56, R60, 1 ;  /* 0x3f8000003c387421 */ /* 0x002fce0000010000 */
[----:B------:R-:W1:Y:S01]  /*1110*/  MUFU.RCP R59, R59 ;  /* 0x0000003b003b7308 */ /* 0x000e620000001000 */
[----:B--2---:R-:W-:-:S04]  /*1120*/  FADD.FTZ R81, -R58, 1 ;  /* 0x3f8000003a517421 */ /* 0x004fc80000010100 */
[----:B------:R-:W-:-:S03]  /*1130*/  FFMA.FTZ R81, R52, R81, 1 ;  /* 0x3f80000034517423 */ /* 0x000fc60000010051 */
[----:B------:R-:W2:Y:S01]  /*1140*/  MUFU.RCP R61, R61 ;  /* 0x0000003d003d7308 */ /* 0x000ea20000001000 */
[----:B0-----:R-:W-:Y:S01]  /*1150*/  FADD.FTZ R82, -R80, 1 ;  /* 0x3f80000050527421 */ /* 0x001fe20000010100 */
[----:B------:R-:W-:-:S03]  /*1160*/  FMUL.FTZ R58, R58, R81 ;  /* 0x000000513a3a7220 */ /* 0x000fc60000410000 */
[----:B------:R-:W-:-:S03]  /*1170*/  FFMA.FTZ R53, R53, R82, 1 ;  /* 0x3f80000035357423 */ /* 0x000fc60000010052 */
[----:B------:R-:W0:Y:S01]  /*1180*/  MUFU.RCP R54, R54 ;  /* 0x0000003600367308 */ /* 0x000e220000001000 */
[----:B-1----:R-:W-:Y:S01]  /*1190*/  FADD.FTZ R60, -R59, 1 ;  /* 0x3f8000003b3c7421 */ /* 0x002fe20000010100 */
[----:B------:R-:W-:-:S03]  /*11a0*/  FMUL.FTZ R80, R80, R53 ;  /* 0x0000003550507220 */ /* 0x000fc60000410000 */
[----:B------:R-:W-:-:S03]  /*11b0*/  FFMA.FTZ R60, R43, R60, 1 ;  /* 0x3f8000002b3c7423 */ /* 0x000fc6000001003c */
[----:B------:R-:W1:Y:S01]  /*11c0*/  MUFU.RCP R57, R57 ;  /* 0x0000003900397308 */ /* 0x000e620000001000 */
[----:B--2---:R-:W-:Y:S01]  /*11d0*/  FADD.FTZ R52, -R61, 1 ;  /* 0x3f8000003d347421 */ /* 0x004fe20000010100 */
[----:B------:R-:W-:-:S03]  /*11e0*/  FMUL.FTZ R59, R59, R60 ;  /* 0x0000003c3b3b7220 */ /* 0x000fc60000410000 */
[----:B------:R-:W-:-:S03]  /*11f0*/  FFMA.FTZ R52, R47, R52, 1 ;  /* 0x3f8000002f347423 */ /* 0x000fc60000010034 */
[----:B------:R-:W2:Y:S01]  /*1200*/  MUFU.RCP R55, R55 ;  /* 0x0000003700377308 */ /* 0x000ea20000001000 */
[----:B0-----:R-:W-:Y:S01]  /*1210*/  FADD.FTZ R47, -R54, 1 ;  /* 0x3f800000362f7421 */ /* 0x001fe20000010100 */
[----:B------:R-:W-:Y:S01]  /*1220*/  FMUL.FTZ R43, R61, R52 ;  /* 0x000000343d2b7220 */ /* 0x000fe20000410000 */
[----:B-----5:R-:W-:Y:S02]  /*1230*/  SHF.L.U32 R52, R51, 0x10, RZ ;  /* 0x0000001033347819 */ /* 0x020fe400000006ff */
[----:B------:R-:W-:-:S03]  /*1240*/  FFMA.FTZ R47, R44, R47, 1 ;  /* 0x3f8000002c2f7423 */ /* 0x000fc6000001002f */
[----:B------:R-:W0:Y:S01]  /*1250*/  MUFU.RCP R56, R56 ;  /* 0x0000003800387308 */ /* 0x000e220000001000 */
[----:B-1----:R-:W-:-:S04]  /*1260*/  FADD.FTZ R53, -R57, 1 ;  /* 0x3f80000039357421 */ /* 0x002fc80000010100 */
[----:B------:R-:W-:Y:S01]  /*1270*/  FFMA.FTZ R44, R46, R53, 1 ;  /* 0x3f8000002e2c7423 */ /* 0x000fe20000010035 */
[----:B------:R-:W-:Y:S01]  /*1280*/  FMUL.FTZ R46, R54, R47 ;  /* 0x0000002f362e7220 */ /* 0x000fe20000410000 */
[----:B--2---:R-:W-:Y:S02]  /*1290*/  FADD.FTZ R60, -R55, 1 ;  /* 0x3f800000373c7421 */ /* 0x004fe40000010100 */
[----:B------:R-:W-:Y:S01]  /*12a0*/  FMUL.FTZ R47, R57, R44 ;  /* 0x0000002c392f7220 */ /* 0x000fe20000410000 */
[C---:B------:R-:W-:Y:S01]  /*12b0*/  IMAD.U32 R44, R48.reuse, 0x10000, RZ ;  /* 0x00010000302c7824 */ /* 0x040fe200078e00ff */
[----:B------:R-:W-:Y:S01]  /*12c0*/  PRMT R48, R48, 0x7632, R48 ;  /* 0x0000763230307816 */ /* 0x000fe20000000030 */
[----:B------:R-:W-:Y:S02]  /*12d0*/  FFMA.FTZ R60, R45, R60, 1 ;  /* 0x3f8000002d3c7423 */ /* 0x000fe4000001003c */
[----:B------:R-:W-:Y:S01]  /*12e0*/  FMUL.FTZ R59, R44, R59 ;  /* 0x0000003b2c3b7220 */ /* 0x000fe20000410000 */
[----:B0-----:R-:W-:Y:S01]  /*12f0*/  FADD.FTZ R45, -R56, 1 ;  /* 0x3f800000382d7421 */ /* 0x001fe20000010100 */
[----:B------:R-:W-:-:S02]  /*1300*/  FMUL.FTZ R55, R55, R60 ;  /* 0x0000003c37377220 */ /* 0x000fc40000410000 */
[----:B------:R-:W-:Y:S01]  /*1310*/  FMUL.FTZ R82, R22, R59 ;  /* 0x0000003b16527220 */ /* 0x000fe20000410000 */
[----:B------:R-:W-:Y:S01]  /*1320*/  FADD.FTZ R41, R59, R41 ;  /* 0x000000293b297221 */ /* 0x000fe20000010000 */
[----:B------:R-:W-:Y:S01]  /*1330*/  FFMA.FTZ R53, R42, R45, 1 ;  /* 0x3f8000002a357423 */ /* 0x000fe2000001002d */
[C---:B------:R-:W-:Y:S02]  /*1340*/  PRMT R42, R49.reuse, 0x7632, R42 ;  /* 0x00007632312a7816 */ /* 0x040fe4000000002a */
[----:B------:R-:W-:Y:S02]  /*1350*/  CS2R R60, SRZ ;  /* 0x00000000003c7805 */ /* 0x000fe4000001ff00 */
[----:B------:R-:W-:Y:S01]  /*1360*/  SHF.L.U32 R45, R49, 0x10, RZ ;  /* 0x00000010312d7819 */ /* 0x000fe200000006ff */
[----:B------:R-:W-:Y:S01]  /*1370*/  FMUL.FTZ R56, R56, R53 ;  /* 0x0000003538387220 */ /* 0x000fe20000410000 */
[----:B------:R-:W-:Y:S02]  /*1380*/  SHF.L.U32 R49, R48, 0x10, RZ ;  /* 0x0000001030317819 */ /* 0x000fe400000006ff */
[----:B------:R-:W-:Y:S01]  /*1390*/  SHF.L.U32 R48, R42, 0x10, RZ ;  /* 0x000000102a307819 */ /* 0x000fe200000006ff */
[----:B------:R-:W-:Y:S01]  /*13a0*/  FMUL.FTZ R44, R45, R58 ;  /* 0x0000003a2d2c7220 */ /* 0x000fe20000410000 */
[C---:B------:R-:W-:Y:S01]  /*13b0*/  PRMT R45, R50.reuse, 0x7632, R45 ;  /* 0x00007632322d7816 */ /* 0x040fe2000000002d */
[----:B------:R-:W-:Y:S01]  /*13c0*/  FMUL.FTZ R42, R49, R80 ;  /* 0x00000050312a7220 */ /* 0x000fe20000410000 */
[----:B------:R-:W-:Y:S01]  /*13d0*/  SHF.L.U32 R49, R50, 0x10, RZ ;  /* 0x0000001032317819 */ /* 0x000fe200000006ff */
[----:B------:R-:W-:Y:S01]  /*13e0*/  FMUL.FTZ R43, R48, R43 ;  /* 0x0000002b302b7220 */ /* 0x000fe20000410000 */
[----:B------:R-:W-:Y:S01]  /*13f0*/  SHF.L.U32 R48, R45, 0x10, RZ ;  /* 0x000000102d307819 */ /* 0x000fe200000006ff */
[----:B------:R-:W-:Y:S01]  /*1400*/  FMUL.FTZ R81, R63, R42 ;  /* 0x0000002a3f517220 */ /* 0x000fe20000410000 */
[----:B------:R-:W-:Y:S01]  /*1410*/  FMUL.FTZ R80, R23, R44 ;  /* 0x0000002c17507220 */ /* 0x000fe20000410000 */
[----:B------:R-:W-:Y:S01]  /*1420*/  FMUL.FTZ R46, R49, R46 ;  /* 0x0000002e312e7220 */ /* 0x000fe20000410000 */
[----:B------:R-:W-:Y:S01]  /*1430*/  FFMA.FTZ R49, R72, R82, RZ ;  /* 0x0000005248317223 */ /* 0x000fe200000100ff */
[----:B------:R-:W-:Y:S01]  /*1440*/  FMUL.FTZ R47, R48, R47 ;  /* 0x0000002f302f7220 */ /* 0x000fe20000410000 */
[----:B------:R-:W-:Y:S01]  /*1450*/  FADD.FTZ R48, RZ, R82 ;  /* 0x00000052ff307221 */ /* 0x000fe20000010000 */
[----:B------:R-:W-:Y:S01]  /*1460*/  FMUL.FTZ R87, R64, R43 ;  /* 0x0000002b40577220 */ /* 0x000fe20000410000 */
[--C-:B------:R-:W-:Y:S01]  /*1470*/  FFMA.FTZ R45, R72, R59, R40.reuse ;  /* 0x0000003b482d7223 */ /* 0x100fe20000010028 */
[----:B------:R-:W-:Y:S01]  /*1480*/  PRMT R40, R51, 0x7632, R40 ;  /* 0x0000763233287816 */ /* 0x000fe20000000028 */
[----:B------:R-:W-:Y:S01]  /*1490*/  FADD.FTZ R53, R48, R81 ;  /* 0x0000005130357221 */ /* 0x000fe20000010000 */
[----:B------:R-:W-:Y:S01]  /*14a0*/  FFMA.FTZ R48, R78, R81, R49 ;  /* 0x000000514e307223 */ /* 0x000fe20000010031 */
[----:B------:R-:W-:Y:S01]  /*14b0*/  FMUL.FTZ R86, R22, R46 ;  /* 0x0000002e16567220 */ /* 0x000fe20000410000 */
[----:B------:R-:W-:Y:S01]  /*14c0*/  FMUL.FTZ R85, R63, R47 ;  /* 0x0000002f3f557220 */ /* 0x000fe20000410000 */
[----:B------:R-:W-:Y:S01]  /*14d0*/  FADD.FTZ R50, R53, R80 ;  /* 0x0000005035327221 */ /* 0x000fe20000010000 */
[----:B------:R-:W-:Y:S01]  /*14e0*/  FFMA.FTZ R48, R71, R80, R48 ;  /* 0x0000005047307223 */ /* 0x000fe20000010030 */
[----:B------:R-:W-:-:S02]  /*14f0*/  IMAD.U32 R53, R40, 0x10000, RZ ;  /* 0x0001000028357824 */ /* 0x000fc400078e00ff */
[C---:B------:R-:W-:Y:S01]  /*1500*/  FFMA.FTZ R34, R77.reuse, R43, R34 ;  /* 0x0000002b4d227223 */ /* 0x040fe20000010022 */
[----:B------:R-:W-:Y:S01]  /*1510*/  FADD.FTZ R49, R50, R87 ;  /* 0x0000005732317221 */ /* 0x000fe20000010000 */
[----:B------:R-:W-:Y:S01]  /*1520*/  FFMA.FTZ R51, R77, R87, R48 ;  /* 0x000000574d337223 */ /* 0x000fe20000010030 */
[----:B------:R-:W-:Y:S01]  /*1530*/  FMUL.FTZ R48, R52, R55 ;  /* 0x0000003734307220 */ /* 0x000fe20000410000 */
[----:B------:R-:W-:Y:S01]  /*1540*/  FMUL.FTZ R56, R53, R56 ;  /* 0x0000003835387220 */ /* 0x000fe20000410000 */
[----:B------:R-:W-:Y:S01]  /*1550*/  FADD.FTZ R40, R49, R86 ;  /* 0x0000005631287221 */ /* 0x000fe20000010000 */
[----:B------:R-:W-:Y:S01]  /*1560*/  FFMA.FTZ R51, R74, R86, R51 ;  /* 0x000000564a337223 */ /* 0x000fe20000010033 */
[----:B------:R-:W-:Y:S01]  /*1570*/  FMUL.FTZ R84, R23, R48 ;  /* 0x0000003017547220 */ /* 0x000fe20000410000 */
[----:B------:R-:W-:Y:S01]  /*1580*/  FFMA.FTZ R50, R71, R44, R36 ;  /* 0x0000002c47327223 */ /* 0x000fe20000010024 */
[----:B------:R-:W-:Y:S01]  /*1590*/  FADD.FTZ R49, R40, R85 ;  /* 0x0000005528317221 */ /* 0x000fe20000010000 */
[----:B------:R-:W-:Y:S01]  /*15a0*/  FFMA.FTZ R40, R76, R85, R51 ;  /* 0x000000554c287223 */ /* 0x000fe20000010033 */
[----:B------:R-:W-:Y:S01]  /*15b0*/  FMUL.FTZ R83, R64, R56 ;  /* 0x0000003840537220 */ /* 0x000fe20000410000 */
[----:B------:R-:W-:Y:S01]  /*15c0*/  FADD.FTZ R51, R44, R37 ;  /* 0x000000252c337221 */ /* 0x000fe20000010000 */
[----:B------:R-:W-:Y:S01]  /*15d0*/  FADD.FTZ R36, R49, R84 ;  /* 0x0000005431247221 */ /* 0x000fe20000010000 */
[----:B------:R-:W-:Y:S01]  /*15e0*/  FFMA.FTZ R40, R75, R84, R40 ;  /* 0x000000544b287223 */ /* 0x000fe20000010028 */
[----:B------:R-:W-:Y:S01]  /*15f0*/  FFMA.FTZ R49, R78, R42, R38 ;  /* 0x0000002a4e317223 */ /* 0x000fe20000010026 */
[----:B------:R-:W-:Y:S01]  /*1600*/  FADD.FTZ R42, R42, R39 ;  /* 0x000000272a2a7221 */ /* 0x000fe20000010000 */
[----:B------:R-:W-:Y:S01]  /*1610*/  FADD.FTZ R36, R36, R83 ;  /* 0x0000005324247221 */ /* 0x000fe20000010000 */
[----:B------:R-:W-:Y:S01]  /*1620*/  FFMA.FTZ R37, R79, R83, R40 ;  /* 0x000000534f257223 */ /* 0x000fe20000010028 */
[----:B------:R-:W-:Y:S01]  /*1630*/  FADD.FTZ R35, R43, R35 ;  /* 0x000000232b237221 */ /* 0x000fe20000010000 */
[----:B------:R-:W-:Y:S01]  /*1640*/  FFMA.FTZ R40, R74, R46, R45 ;  /* 0x0000002e4a287223 */ /* 0x000fe2000001002d */
[----:B------:R-:W-:Y:S01]  /*1650*/  FADD.FTZ R41, R41, R46 ;  /* 0x0000002e29297221 */ /* 0x000fe20000010000 */
[----:B------:R-:W-:Y:S01]  /*1660*/  FFMA.FTZ R38, R76, R47, R49 ;  /* 0x0000002f4c267223 */ /* 0x000fe20000010031 */
[----:B------:R0:W-:Y:S01]  /*1670*/  STS.64 [R21], R36 ;  /* 0x0000002415007388 */ /* 0x0001e20000000a00 */
[----:B------:R-:W-:Y:S01]  /*1680*/  FADD.FTZ R39, R42, R47 ;  /* 0x0000002f2a277221 */ /* 0x000fe20000010000 */
[----:B------:R-:W-:Y:S01]  /*1690*/  FFMA.FTZ R34, R79, R56, R34 ;  /* 0x000000384f227223 */ /* 0x000fe20000010022 */
[----:B------:R-:W-:Y:S01]  /*16a0*/  FADD.FTZ R35, R35, R56 ;  /* 0x0000003823237221 */ /* 0x000fe20000010000 */
[----:B0-----:R-:W-:Y:S01]  /*16b0*/  FFMA.FTZ R36, R75, R48, R50 ;  /* 0x000000304b247223 */ /* 0x001fe20000010032 */
[----:B------:R-:W-:Y:S01]  /*16c0*/  FADD.FTZ R37, R51, R48 ;  /* 0x0000003033257221 */ /* 0x000fe20000010000 */
[----:B------:R-:W-:Y:S06]  /*16d0*/  BAR.SYNC.DEFER_BLOCKING 0x0 ;  /* 0x0000000000007b1d */ /* 0x000fec0000010000 */
[----:B------:R-:W-:Y:S05]  /*16e0*/  @!P0 BRA `(.L_x_196) ;  /* 0x0000000000488947 */ /* 0x000fea0003800000 */
[----:B------:R-:W-:Y:S04]  /*16f0*/  STS.64 [R6], R40 ;  /* 0x0000002806007388 */ /* 0x000fe80000000a00 */
[----:B------:R-:W-:Y:S04]  /*1700*/  STS.64 [R8], R38 ;  /* 0x0000002608007388 */ /* 0x000fe80000000a00 */
[----:B------:R-:W-:Y:S04]  /*1710*/  STS.64 [R9], R36 ;  /* 0x0000002409007388 */ /* 0x000fe80000000a00 */
[----:B------:R-:W-:Y:S01]  /*1720*/  STS.64 [R7], R34 ;  /* 0x0000002207007388 */ /* 0x000fe20000000a00 */
[----:B------:R-:W-:Y:S06]  /*1730*/  BAR.SYNC.DEFER_BLOCKING 0x0 ;  /* 0x0000000000007b1d */ /* 0x000fec0000010000 */
[----:B------:R-:W0:Y:S04]  /*1740*/  LDS.64 R42, [R62] ;  /* 0x000000003e2a7984 */ /* 0x000e280000000a00 */
        /* <DEDUP_REMOVED lines=12> */
.L_x_196:
[----:B------:R-:W-:Y:S04]  /*1810*/  BSSY.RECONVERGENT B0, `(.L_x_197) ;  /* 0x0000020000007945 */ /* 0x000fe80003800200 */
[----:B------:R-:W-:Y:S05]  /*1820*/  @P1 BRA `(.L_x_198) ;  /* 0x0000000000781947 */ /* 0x000fea0003800000 */
[----:B------:R-:W1:Y:S04]  /*1830*/  LDS.64 R42, [R10] ;  /* 0x000000000a2a7984 */ /* 0x000e680000000a00 */
[----:B------:R-:W2:Y:S04]  /*1840*/  LDS.64 R44, [R11] ;  /* 0x000000000b2c7984 */ /* 0x000ea80000000a00 */
[----:B------:R-:W3:Y:S04]  /*1850*/  LDS.64 R46, [R12] ;  /* 0x000000000c2e7984 */ /* 0x000ee80000000a00 */
[----:B0-----:R-:W0:Y:S04]  /*1860*/  LDS.64 R48, [R13] ;  /* 0x000000000d307984 */ /* 0x001e280000000a00 */
[----:B------:R-:W4:Y:S04]  /*1870*/  LDS.64 R50, [R14] ;  /* 0x000000000e327984 */ /* 0x000f280000000a00 */
[----:B------:R-:W5:Y:S04]  /*1880*/  LDS.64 R52, [R15] ;  /* 0x000000000f347984 */ /* 0x000f680000000a00 */
[----:B------:R-:W5:Y:S04]  /*1890*/  LDS.64 R54, [R16] ;  /* 0x0000000010367984 */ /* 0x000f680000000a00 */
[----:B------:R-:W5:Y:S04]  /*18a0*/  LDS.64 R56, [R17] ;  /* 0x0000000011387984 */ /* 0x000f680000000a00 */
[----:B------:R-:W5:Y:S04]  /*18b0*/  LDS.64 R58, [R18] ;  /* 0x00000000123a7984 */ /* 0x000f680000000a00 */
[----:B------:R-:W5:Y:S01]  /*18c0*/  LDS.64 R60, [R19] ;  /* 0x00000000133c7984 */ /* 0x000f620000000a00 */
[----:B-1----:R-:W-:Y:S01]  /*18d0*/  FADD.FTZ R42, RZ, R42 ;  /* 0x0000002aff2a7221 */ /* 0x002fe20000010000 */
[----:B------:R-:W-:-:S03]  /*18e0*/  FADD.FTZ R43, RZ, R43 ;  /* 0x0000002bff2b7221 */ /* 0x000fc60000010000 */
[----:B--2---:R-:W-:Y:S01]  /*18f0*/  FADD.FTZ R42, R42, R44 ;  /* 0x0000002c2a2a7221 */ /* 0x004fe20000010000 */
[----:B------:R-:W-:-:S03]  /*1900*/  FADD.FTZ R44, R43, R45 ;  /* 0x0000002d2b2c7221 */ /* 0x000fc60000010000 */
[----:B---3--:R-:W-:Y:S01]  /*1910*/  FADD.FTZ R43, R42, R46 ;  /* 0x0000002e2a2b7221 */ /* 0x008fe20000010000 */
[----:B------:R-:W-:-:S03]  /*1920*/  FADD.FTZ R44, R44, R47 ;  /* 0x0000002f2c2c7221 */ /* 0x000fc60000010000 */
[----:B0-----:R-:W-:Y:S01]  /*1930*/  FADD.FTZ R43, R43, R48 ;  /* 0x000000302b2b7221 */ /* 0x001fe20000010000 */
        /* <DEDUP_REMOVED lines=13> */
.L_x_198:
[----:B------:R-:W-:Y:S05]  /*1a10*/  BSYNC.RECONVERGENT B0 ;  /* 0x0000000000007941 */ /* 0x000fea0003800200 */
.L_x_197:
[----:B------:R-:W1:Y:S01]  /*1a20*/  SHFL.BFLY PT, R43, R60, 0x2, 0x1f ;  /* 0x0c401f003c2b7f89 */ /* 0x000e6200000e0000 */
[----:B------:R-:W-:-:S03]  /*1a30*/  LOP3.LUT P0, RZ, R3, 0x3e3, RZ, 0xc0, !PT ;  /* 0x000003e303ff7812 */ /* 0x000fc6000780c0ff */
[----:B------:R-:W2:Y:S10]  /*1a40*/  SHFL.BFLY PT, R42, R61, 0x2, 0x1f ;  /* 0x0c401f003d2a7f89 */ /* 0x000eb400000e0000 */
[----:B------:R-:W3:Y:S01]  /*1a50*/  @!P0 LDC.64 R44, c[0x0][0x3d0] ;  /* 0x0000f400ff2c8b82 */ /* 0x000ee20000000a00 */
[----:B0-----:R-:W-:-:S05]  /*1a60*/  @!P0 IMAD R49, R67, UR5, R0 ;  /* 0x0000000543318c24 */ /* 0x001fca000f8e0200 */
[----:B------:R-:W-:Y:S01]  /*1a70*/  @!P0 LEA R49, R49, R32, 0x9 ;  /* 0x0000002031318211 */ /* 0x000fe200078e48ff */
[----:B-1----:R-:W-:Y:S01]  /*1a80*/  FADD.FTZ R46, R43, R60 ;  /* 0x0000003c2b2e7221 */ /* 0x002fe20000010000 */
        /* <DEDUP_REMOVED lines=17> */
.L_x_201:
[----:B------:R-:W2:Y:S04]  /*1ba0*/  LD.E.STRONG.GPU R43, desc[UR10][R88.64+0x10] ;  /* 0x0000100a582b7980 */ /* 0x000ea8000c10f900 */
[----:B--2---:R-:W-:Y:S01]  /*1bb0*/  CCTL.IVALL ;  /* 0x00000000ff00798f */ /* 0x004fe20002000000 */
[----:B------:R-:W-:Y:S05]  /*1bc0*/  YIELD ;  /* 0x0000000000007946 */ /* 0x000fea0003800000 */
[----:B-----5:R-:W-:-:S04]  /*1bd0*/  LOP3.LUT R43, R43, R42, RZ, 0x3c, !PT ;  /* 0x0000002a2b2b7212 */ /* 0x020fc800078e3cff */
[----:B------:R-:W-:-:S13]  /*1be0*/  ISETP.GT.AND P1, PT, R43, -0x1, PT ;  /* 0xffffffff2b00780c */ /* 0x000fda0003f24270 */
[----:B------:R-:W-:Y:S05]  /*1bf0*/  @P1 BRA `(.L_x_201) ;  /* 0xfffffffc00e81947 */ /* 0x000fea000383ffff */
.L_x_200:
[----:B------:R-:W-:Y:S05]  /*1c00*/  WARPSYNC.ALL ;  /* 0x0000000000007948 */ /* 0x000fea0003800000 */
[----:B------:R-:W-:Y:S06]  /*1c10*/  BAR.SYNC.DEFER_BLOCKING 0x0 ;  /* 0x0000000000007b1d */ /* 0x000fec0000010000 */
[----:B------:R-:W-:Y:S05]  /*1c20*/  BRA `(.L_x_202) ;  /* 0x00000000003c7947 */ /* 0x000fea0003800000 */
.L_x_199:
[----:B------:R-:W-:Y:S01]  /*1c30*/  BAR.SYNC.DEFER_BLOCKING 0x0 ;  /* 0x0000000000007b1d */ /* 0x000fe20000010000 */
[----:B------:R-:W-:-:S13]  /*1c40*/  ISETP.NE.AND P1, PT, R3, RZ, PT ;  /* 0x000000ff0300720c */ /* 0x000fda0003f25270 */
[----:B------:R-:W-:Y:S05]  /*1c50*/  @P1 BRA `(.L_x_203) ;  /* 0x0000000000281947 */ /* 0x000fea0003800000 */
[----:B------:R-:W-:Y:S06]  /*1c60*/  MEMBAR.ALL.GPU ;  /* 0x0000000000007992 */ /* 0x000fec000000a000 */
[----:B------:R-:W-:-:S00]  /*1c70*/  ERRBAR ;  /* 0x00000000000079ab */ /* 0x000fc00000000000 */
[----:B------:R-:W-:Y:S06]  /*1c80*/  CGAERRBAR ;  /* 0x00000000000075ab */ /* 0x000fec0000000000 */
[----:B------:R0:W5:Y:S02]  /*1c90*/  ATOM.E.ADD.STRONG.GPU PT, R42, desc[UR10][R92.64], R29 ;  /* 0x8000001d5c2a798a */ /* 0x00016400081ef10a */
.L_x_204:
[----:B------:R-:W2:Y:S04]  /*1ca0*/  LD.E.STRONG.GPU R43, desc[UR10][R92.64] ;  /* 0x0000000a5c2b7980 */ /* 0x000ea8000c10f900 */
[----:B--2---:R-:W-:Y:S01]  /*1cb0*/  CCTL.IVALL ;  /* 0x00000000ff00798f */ /* 0x004fe20002000000 */
[----:B------:R-:W-:Y:S05]  /*1cc0*/  YIELD ;  /* 0x0000000000007946 */ /* 0x000fea0003800000 */
[----:B-----5:R-:W-:-:S04]  /*1cd0*/  LOP3.LUT R43, R43, R42, RZ, 0x3c, !PT ;  /* 0x0000002a2b2b7212 */ /* 0x020fc800078e3cff */
[----:B------:R-:W-:-:S13]  /*1ce0*/  ISETP.GT.AND P1, PT, R43, -0x1, PT ;  /* 0xffffffff2b00780c */ /* 0x000fda0003f24270 */
[----:B------:R-:W-:Y:S05]  /*1cf0*/  @P1 BRA `(.L_x_204) ;  /* 0xfffffffc00e81947 */ /* 0x000fea000383ffff */
.L_x_203:
[----:B------:R-:W-:Y:S05]  /*1d00*/  WARPSYNC.ALL ;  /* 0x0000000000007948 */ /* 0x000fea0003800000 */
[----:B------:R-:W-:Y:S06]  /*1d10*/  BAR.SYNC.DEFER_BLOCKING 0x0 ;  /* 0x0000000000007b1d */ /* 0x000fec0000010000 */
.L_x_202:
[----:B------:R-:W-:Y:S01]  /*1d20*/  ISETP.GT.U32.AND P1, PT, R3, 0xff, PT ;  /* 0x000000ff0300780c */ /* 0x000fe20003f24070 */
[----:B------:R-:W-:Y:S01]  /*1d30*/  BSSY.RECONVERGENT B0, `(.L_x_205) ;  /* 0x000000a000007945 */ /* 0x000fe20003800200 */
[----:B------:R-:W-:-:S11]  /*1d40*/  CS2R R44, SRZ ;  /* 0x00000000002c7805 */ /* 0x000fd6000001ff00 */
[----:B------:R-:W-:Y:S05]  /*1d50*/  @P1 BRA `(.L_x_206) ;  /* 0x00000000001c1947 */ /* 0x000fea0003800000 */
[----:B------:R-:W1:Y:S01]  /*1d60*/  LDC.64 R42, c[0x0][0x3d0] ;  /* 0x0000f400ff2a7b82 */ /* 0x000e620000000a00 */
[----:B------:R-:W-:-:S05]  /*1d70*/  IMAD R44, R67, UR5, R0 ;  /* 0x00000005432c7c24 */ /* 0x000fca000f8e0200 */
[----:B------:R-:W-:-:S05]  /*1d80*/  LEA R45, R44, R31, 0x9 ;  /* 0x0000001f2c2d7211 */ /* 0x000fca00078e48ff */
[----:B-1----:R-:W-:-:S06]  /*1d90*/  IMAD.WIDE.U32 R42, R45, 0x4, R42 ;  /* 0x000000042d2a7825 */ /* 0x002fcc00078e002a */
[----:B------:R-:W2:Y:S02]  /*1da0*/  LDG.E.64 R42, desc[UR10][R42.64] ;  /* 0x0000000a2a2a7981 */ /* 0x000ea4000c1e1b00 */
[----:B--2---:R-:W-:Y:S01]  /*1db0*/  FADD.FTZ R45, RZ, R42 ;  /* 0x0000002aff2d7221 */ /* 0x004fe20000010000 */
[----:B------:R-:W-:-:S07]  /*1dc0*/  FADD.FTZ R44, RZ, R43 ;  /* 0x0000002bff2c7221 */ /* 0x000fce0000010000 */
.L_x_206:
[----:B------:R-:W-:Y:S05]  /*1dd0*/  BSYNC.RECONVERGENT B0 ;  /* 0x0000000000007941 */ /* 0x000fea0003800200 */
.L_x_205:
        /* <DEDUP_REMOVED lines=26> */
[----:B------:R-:W-:Y:S01]  /*1f80*/  BAR.SYNC.DEFER_BLOCKING 0x0 ;  /* 0x0000000000007b1d */ /* 0x000fe20000010000 */
[----:B--2---:R-:W-:-:S05]  /*1f90*/  IADD3 R46, P1, PT, R69, UR12, RZ ;  /* 0x0000000c452e7c10 */ /* 0x004fca000ff3e0ff */
[----:B------:R-:W1:Y:S02]  /*1fa0*/  LDS.64 R42, [R26] ;  /* 0x000000001a2a7984 */ /* 0x000e640000000a00 */
[--C-:B-1----:R-:W-:Y:S01]  /*1fb0*/  FADD.FTZ R45, R82, -R42.reuse ;  /* 0x8000002a522d7221 */ /* 0x102fe20000010000 */
        /* <DEDUP_REMOVED lines=23> */
[----:B------:R-:W-:-:S02]  /*2130*/  F2FP.BF16.F32.PACK_AB R42, R43, R42 ;  /* 0x0000002a2b2a723e */ /* 0x000fc400000010ff */
[----:B------:R-:W-:Y:S02]  /*2140*/  F2FP.BF16.F32.PACK_AB R43, R45, R80 ;  /* 0x000000502d2b723e */ /* 0x000fe400000010ff */
[----:B------:R-:W-:Y:S02]  /*2150*/  IADD3.X R47, PT, PT, R68, UR13, RZ, P1, !PT ;  /* 0x0000000d442f7c10 */ /* 0x000fe40008ffe4ff */
[----:B------:R-:W-:Y:S02]  /*2160*/  F2FP.BF16.F32.PACK_AB R44, R49, R44 ;  /* 0x0000002c312c723e */ /* 0x000fe400000010ff */
[----:B------:R-:W-:Y:S01]  /*2170*/  F2FP.BF16.F32.PACK_AB R45, R73, R84 ;  /* 0x00000054492d723e */ /* 0x000fe200000010ff */
[----:B------:R1:W-:Y:S04]  /*2180*/  STG.E.64 desc[UR10][R46.64], R42 ;  /* 0x0000002a2e007986 */ /* 0x0003e8000c101b0a */
[----:B------:R1:W-:Y:S01]  /*2190*/  STG.E.64 desc[UR10][R46.64+0x1400], R44 ;  /* 0x0014002c2e007986 */ /* 0x0003e2000c101b0a */
[----:B------:R-:W-:Y:S05]  /*21a0*/  @!P0 BRA `(.L_x_207) ;  /* 0xffffffe800508947 */ /* 0x000fea000383ffff */
.L_x_195:
[----:B------:R-:W-:Y:S01]  /*21b0*/  SHF.L.U32 R0, R0, 0x4, RZ ;  /* 0x0000000400007819 */ /* 0x000fe200000006ff */
        /* <DEDUP_REMOVED lines=15> */
[----:B------:R-:W-:Y:S02]  /*22b0*/  ISETP.LT.AND.EX P0, PT, R3, RZ, PT, P0 ;  /* 0x000000ff0300720c */ /* 0x000fe40003f01300 */
[----:B0-----:R-:W-:Y:S01]  /*22c0*/  SHF.R.U32.HI R4, RZ, 0x5, R15 ;  /* 0x00000005ff047819 */ /* 0x001fe2000001160f */
[----:B----4-:R-:W-:Y:S01]  /*22d0*/  ULEA UR6, UR7, UR6, 0x18 ;  /* 0x0000000607067291 */ /* 0x010fe2000f8ec0ff */
[----:B------:R-:W-:Y:S01]  /*22e0*/  SEL R6, R2, 0x2, P0 ;  /* 0x0000000202067807 */ /* 0x000fe20000000000 */
[----:B------:R-:W-:Y:S01]  /*22f0*/  IMAD.SHL.U32 R21, R15, 0x2, RZ ;  /* 0x000000020f157824 */ /* 0x000fe200078e00ff */
        /* <DEDUP_REMOVED lines=10> */
[----:B-1----:R-:W-:-:S03]  /*23a0*/  LOP3.LUT R45, R15, 0xf, RZ, 0xc0, !PT ;  /* 0x0000000f0f2d7812 */ /* 0x002fc600078ec0ff */
[----:B------:R-:W-:-:S04]  /*23b0*/  IMAD.WIDE.U32 R10, P0, R7, -0x33333334, R2 ;  /* 0xcccccccc070a7825 */ /* 0x000fc80007800002 */
[----:B------:R-:W-:Y:S01]  /*23c0*/  IMAD.WIDE.U32 R2, R7, -0x33333333, RZ ;  /* 0xcccccccd07027825 */ /* 0x000fe200078e00ff */
[----:B------:R-:W-:Y:S02]  /*23d0*/  IADD3.X R13, PT, PT, RZ, RZ, RZ, P0, !PT ;  /* 0x000000ffff0d7210 */ /* 0x000fe400007fe4ff */
[----:B------:R-:W-:Y:S02]  /*23e0*/  MOV R12, R11 ;  /* 0x0000000b000c7202 */ /* 0x000fe40000000f00 */
        /* <DEDUP_REMOVED lines=10> */
[----:B------:R-:W-:Y:S02]  /*2490*/  ISETP.GE.U32.AND P0, PT, R2, 0x3, PT ;  /* 0x000000030200780c */ /* 0x000fe40003f06070 */
[----:B------:R-:W-:Y:S02]  /*24a0*/  SHF.L.U32 R2, R15, 0x7, RZ ;  /* 0x000000070f027819 */ /* 0x000fe400000006ff */
[----:B------:R-:W-:Y:S02]  /*24b0*/  IADD3.X R10, PT, PT, RZ, -0x1, RZ, P2, !PT ;  /* 0xffffffffff0a7810 */ /* 0x000fe400017fe4ff */
[----:B------:R-:W-:Y:S01]  /*24c0*/  LOP3.LUT R22, R2, 0x780, RZ, 0xc0, !PT ;  /* 0x0000078002167812 */ /* 0x000fe200078ec0ff */
[----:B------:R-:W-:Y:S01]  /*24d0*/  IMAD.WIDE.U32 R2, R4, 0x280, RZ ;  /* 0x0000028004027825 */ /* 0x000fe200078e00ff */
[----:B------:R-:W-:-:S02]  /*24e0*/  ISETP.GE.U32.AND.EX P0, PT, R10, RZ, PT, P0 ;  /* 0x000000ff0a00720c */ /* 0x000fc40003f06100 */
[----:B------:R-:W-:Y:S02]  /*24f0*/  IADD3 R22, PT, PT, R22, UR6, RZ ;  /* 0x0000000616167c10 */ /* 0x000fe4000fffe0ff */
[----:B------:R-:W-:Y:S02]  /*2500*/  LOP3.LUT R24, R2, 0x1f, R15, 0xf8, !PT ;  /* 0x0000001f02187812 */ /* 0x000fe400078ef80f */
[----:B------:R-:W-:Y:S02]  /*2510*/  LOP3.LUT R23, R43, 0xfffffff8, RZ, 0xc0, !PT ;  /* 0xfffffff82b177812 */ /* 0x000fe400078ec0ff */
[----:B------:R-:W-:-:S07]  /*2520*/  LOP3.LUT R25, R25, 0x3fffffff, RZ, 0xc0, !PT ;  /* 0x3fffffff19197812 */ /* 0x000fce00078ec0ff */
.L_x_219:
[----:B------:R-:W-:Y:S01]  /*2530*/  ISETP.GT.U32.AND P1, PT, R5, R4, PT ;  /* 0x000000040500720c */ /* 0x000fe20003f24070 */
[----:B------:R-:W-:Y:S01]  /*2540*/  BSSY.RECONVERGENT B0, `(.L_x_208) ;  /* 0x000006e000007945 */ /* 0x000fe20003800200 */
[----:B------:R-:W-:Y:S02]  /*2550*/  CS2R R30, SRZ ;  /* 0x00000000001e7805 */ /* 0x000fe4000001ff00 */
[----:B------:R-:W-:-:S13]  /*2560*/  ISETP.GT.AND.EX P1, PT, R6, RZ, PT, P1 ;  /* 0x000000ff0600720c */ /* 0x000fda0003f24310 */
[----:B012---:R-:W-:Y:S05]  /*2570*/  @!P1 BRA `(.L_x_209) ;  /* 0x0000000400a89947 */ /* 0x007fea0003800000 */
[----:B------:R-:W-:Y:S01]  /*2580*/  ISETP.GE.U32.AND P2, PT, R7, 0x46, PT ;  /* 0x000000460700780c */ /* 0x000fe20003f46070 */
[----:B------:R-:W-:Y:S01]  /*2590*/  BSSY.RECONVERGENT B1, `(.L_x_210) ;  /* 0x0000034000017945 */ /* 0x000fe20003800200 */
[----:B------:R-:W-:Y:S01]  /*25a0*/  ISETP.NE.U32.AND P1, PT, R44, RZ, PT ;  /* 0x000000ff2c00720c */ /* 0x000fe20003f25070 */
[----:B------:R-:W-:Y:S01]  /*25b0*/  HFMA2 R28, -RZ, RZ, 0, 0 ;  /* 0x00000000ff1c7431 */ /* 0x000fe200000001ff */
[----:B------:R-:W-:Y:S02]  /*25c0*/  ISETP.GE.U32.AND.EX P2, PT, R8, RZ, PT, P2 ;  /* 0x000000ff0800720c */ /* 0x000fe40003f46120 */
[----:B------:R-:W-:Y:S02]  /*25d0*/  CS2R R30, SRZ ;  /* 0x00000000001e7805 */ /* 0x000fe4000001ff00 */
[----:B------:R-:W-:Y:S02]  /*25e0*/  IADD3 R10, P3, PT, R20, R17, RZ ;  /* 0x00000011140a7210 */ /* 0x000fe40007f7e0ff */
[----:B------:R-:W-:-:S02]  /*25f0*/  ISETP.NE.AND.EX P1, PT, RZ, RZ, PT, P1 ;  /* 0x000000ffff00720c */ /* 0x000fc40003f25310 */
[----:B------:R-:W-:Y:S02]  /*2600*/  SHF.R.S32.HI R49, RZ, 0x1f, R17 ;  /* 0x0000001fff317819 */ /* 0x000fe40000011411 */
[----:B------:R-:W-:-:S03]  /*2610*/  MOV R29, R4 ;  /* 0x00000004001d7202 */ /* 0x000fc60000000f00 */
[----:B------:R-:W-:Y:S06]  /*2620*/  @!P2 BRA `(.L_x_211) ;  /* 0x0000000000a8a947 */ /* 0x000fec0003800000 */
[----:B------:R-:W-:Y:S01]  /*2630*/  IADD3 R13, P2, PT, R17, R24, RZ ;  /* 0x00000018110d7210 */ /* 0x000fe20007f5e0ff */
[----:B------:R-:W-:Y:S01]  /*2640*/  IMAD.MOV.U32 R47, RZ, RZ, R25 ;  /* 0x000000ffff2f7224 */ /* 0x000fe200078e0019 */
[----:B------:R-:W-:Y:S02]  /*2650*/  MOV R30, RZ ;  /* 0x000000ff001e7202 */ /* 0x000fe40000000f00 */
[----:B------:R-:W-:Y:S02]  /*2660*/  IADD3.X R14, PT, PT, R3, R49, RZ, P2, !PT ;  /* 0x00000031030e7210 */ /* 0x000fe400017fe4ff */
[C---:B------:R-:W-:Y:S02]  /*2670*/  LEA R12, P2, R13.reuse, UR4, 0x3 ;  /* 0x000000040d0c7c11 */ /* 0x040fe4000f8418ff */
[----:B------:R-:W-:Y:S02]  /*2680*/  MOV R46, R23 ;  /* 0x00000017002e7202 */ /* 0x000fe40000000f00 */
[----:B------:R-:W-:-:S02]  /*2690*/  LEA.HI.X R13, R13, UR5, R14, 0x3, P2 ;  /* 0x000000050d0d7c11 */ /* 0x000fc400090f1c0e */
[----:B------:R-:W-:Y:S02]  /*26a0*/  MOV R29, R4 ;  /* 0x00000004001d7202 */ /* 0x000fe40000000f00 */
[----:B------:R-:W-:-:S07]  /*26b0*/  MOV R28, RZ ;  /* 0x000000ff001c7202 */ /* 0x000fce0000000f00 */
.L_x_212:
        /* <DEDUP_REMOVED lines=33> */
.L_x_211:
[----:B------:R-:W-:Y:S05]  /*28d0*/  BSYNC.RECONVERGENT B1 ;  /* 0x0000000000017941 */ /* 0x000fea0003800200 */
.L_x_210:
        /* <DEDUP_REMOVED lines=25> */
.L_x_214:
[----:B------:R-:W-:Y:S05]  /*2a70*/  BSYNC.RECONVERGENT B1 ;  /* 0x0000000000017941 */ /* 0x000fea0003800200 */
.L_x_213:
        /* <DEDUP_REMOVED lines=26> */
.L_x_209:
[----:B------:R-:W-:Y:S05]  /*2c20*/  BSYNC.RECONVERGENT B0 ;  /* 0x0000000000007941 */ /* 0x000fea0003800200 */
.L_x_208:
[----:B------:R0:W-:Y:S01]  /*2c30*/  STS [R16], R31 ;  /* 0x0000001f10007388 */ /* 0x0001e20000000800 */
[----:B------:R-:W1:Y:S01]  /*2c40*/  LDC.64 R12, c[0x0][0x388] ;  /* 0x0000e200ff0c7b82 */ /* 0x000e620000000a00 */
[----:B------:R-:W-:Y:S02]  /*2c50*/  ISETP.GT.U32.AND P1, PT, R45, 0x9, PT ;  /* 0x000000092d00780c */ /* 0x000fe40003f24070 */
[----:B------:R0:W-:Y:S01]  /*2c60*/  STS [R16+0x500], R30 ;  /* 0x0005001e10007388 */ /* 0x0001e20000000800 */
[----:B------:R-:W-:-:S04]  /*2c70*/  MOV R26, R9 ;  /* 0x00000009001a7202 */ /* 0x000fc80000000f00 */
[----:B------:R-:W2:Y:S08]  /*2c80*/  LDC.64 R10, c[0x0][0x390] ;  /* 0x0000e400ff0a7b82 */ /* 0x000eb00000000a00 */
[----:B0-----:R-:W-:Y:S06]  /*2c90*/  BAR.SYNC.DEFER_BLOCKING 0x0 ;  /* 0x0000000000007b1d */ /* 0x001fec0000010000 */
.L_x_218:
        /* <DEDUP_REMOVED lines=8> */
[----:B------:R-:W-:Y:S01]  /*2d20*/  MOV R29, 0xffff ;  /* 0x0000ffff001d7802 */ /* 0x000fe20000000f00 */
[----:B------:R-:W-:Y:S01]  /*2d30*/  IMAD.MOV.U32 R30, RZ, RZ, 0xffff ;  /* 0x0000ffffff1e7424 */ /* 0x000fe200078e00ff */
[----:B------:R-:W-:Y:S02]  /*2d40*/  MOV R32, 0xffff ;  /* 0x0000ffff00207802 */ /* 0x000fe40000000f00 */
[----:B------:R-:W-:Y:S01]  /*2d50*/  MOV R31, 0xffff ;  /* 0x0000ffff001f7802 */ /* 0x000fe20000000f00 */
[----:B---3--:R-:W3:Y:S01]  /*2d60*/  SHFL.BFLY PT, R19, R14, 0x8, 0x101f ;  /* 0x0d101f000e137f89 */ /* 0x008ee200000e0000 */
[----:B------:R-:W-:Y:S02]  /*2d70*/  MOV R33, 0xffff ;  /* 0x0000ffff00217802 */ /* 0x000fe40000000f00 */
[----:B------:R-:W-:Y:S01]  /*2d80*/  MOV R34, 0xffff ;  /* 0x0000ffff00227802 */ /* 0x000fe20000000f00 */
[----:B0---4-:R-:W0:Y:S01]  /*2d90*/  SHFL.BFLY PT, R18, R15, 0x8, 0x101f ;  /* 0x0d101f000f127f89 */ /* 0x011e2200000e0000 */
[----:B------:R-:W-:Y:S01]  /*2da0*/  MOV R36, 0xffff ;  /* 0x0000ffff00247802 */ /* 0x000fe20000000f00 */
        /* <DEDUP_REMOVED lines=14> */
.L_x_229:
[----:B------:R-:W-:Y:S01]  /*2e90*/  BSSY.RECONVERGENT B0, `(.L_x_216) ;  /* 0x000000b000007945 */ /* 0x000fe20003800200 */
[----:B----4-:R-:W-:-:S03]  /*2ea0*/  FADD.FTZ R15, R14, R15 ;  /* 0x0000000f0e0f7221 */ /* 0x010fc60000010000 */
[----:B------:R-:W-:Y:S05]  /*2eb0*/  @P2 BRA `(.L_x_217) ;  /* 0x0000000000202947 */ /* 0x000fea0003800000 */
[----:B------:R-:W-:Y:S01]  /*2ec0*/  F2FP.BF16.F32.PACK_AB R14, R15, R30 ;  /* 0x0000001e0f0e723e */ /* 0x000fe200000010ff */
[----:B------:R-:W-:-:S03]  /*2ed0*/  IMAD.IADD R19, R26, 0x1, R17 ;  /* 0x000000011a137824 */ /* 0x000fc600078e0211 */
[C---:B------:R-:W-:Y:S02]  /*2ee0*/  PRMT R27, R14.reuse, 0x7610, R27 ;  /* 0x000076100e1b7816 */ /* 0x040fe4000000001b */
[----:B------:R-:W-:Y:S01]  /*2ef0*/  PRMT R28, R14, 0x7632, R28 ;  /* 0x000076320e1c7816 */ /* 0x000fe2000000001c */
[----:B-1----:R-:W-:-:S04]  /*2f00*/  IMAD.WIDE R14, R19, 0x2, R12 ;  /* 0x00000002130e7825 */ /* 0x002fc800078e020c */
[----:B--2---:R-:W-:Y:S01]  /*2f10*/  IMAD.WIDE R18, R19, 0x2, R10 ;  /* 0x0000000213127825 */ /* 0x004fe200078e020a */
[----:B------:R0:W-:Y:S04]  /*2f20*/  STG.E.U16 desc[UR10][R14.64], R27 ;  /* 0x0000001b0e007986 */ /* 0x0001e8000c10150a */
[----:B------:R0:W-:Y:S02]  /*2f30*/  STG.E.U16 desc[UR10][R18.64], R28 ;  /* 0x0000001c12007986 */ /* 0x0001e4000c10150a */
.L_x_217:
[----:B------:R-:W-:Y:S05]  /*2f40*/  BSYNC.RECONVERGENT B0 ;  /* 0x0000000000007941 */ /* 0x000fea0003800200 */
.L_x_216:
[C---:B------:R-:W-:Y:S02]  /*2f50*/  ISETP.GE.U32.AND P2, PT, R26.reuse, 0xc, PT ;  /* 0x0000000c1a00780c */ /* 0x040fe40003f46070 */
[----:B------:R-:W-:-:S11]  /*2f60*/  IADD3 R26, PT, PT, R26, 0x14, RZ ;  /* 0x000000141a1a7810 */ /* 0x000fd60007ffe0ff */
[----:B------:R-:W-:Y:S05]  /*2f70*/  @!P2 BRA `(.L_x_218) ;  /* 0xfffffffc0048a947 */ /* 0x000fea000383ffff */
[----:B------:R-:W-:Y:S05]  /*2f80*/  WARPSYNC.ALL ;  /* 0x0000000000007948 */ /* 0x000fea0003800000 */
[----:B------:R-:W-:Y:S01]  /*2f90*/  IADD3 R17, PT, PT, R17, 0x800, RZ ;  /* 0x0000080011117810 */ /* 0x000fe20007ffe0ff */
[----:B------:R-:W-:Y:S03]  /*2fa0*/  BAR.SYNC.DEFER_BLOCKING 0x0 ;  /* 0x0000000000007b1d */ /* 0x000fe60000010000 */
[----:B------:R-:W-:-:S13]  /*2fb0*/  ISETP.GE.AND P1, PT, R17, R0, PT ;  /* 0x000000001100720c */ /* 0x000fda0003f26270 */
[----:B------:R-:W-:Y:S05]  /*2fc0*/  @!P1 BRA `(.L_x_219) ;  /* 0xfffffff400589947 */ /* 0x000fea000383ffff */
[----:B------:R-:W-:Y:S05]  /*2fd0*/  EXIT ;  /* 0x000000000000794d */ /* 0x000fea0003800000 */
.L_x_215:
[----:B------:R-:W-:Y:S01]  /*2fe0*/  HFMA2 R33, -RZ, RZ, 0, 4.76837158203125e-07 ;  /* 0x00000008ff217431 */ /* 0x000fe200000001ff */
[----:B------:R-:W-:Y:S01]  /*2ff0*/  BSSY B0, `(.L_x_220) ;  /* 0x0000007000007945 */ /* 0x000fe20003800000 */
[----:B---3--:R-:W-:Y:S02]  /*3000*/  MOV R34, R14 ;  /* 0x0000000e00227202 */ /* 0x008fe40000000f00 */
[----:B------:R-:W-:Y:S02]  /*3010*/  MOV R36, 0x101f ;  /* 0x0000101f00247802 */ /* 0x000fe40000000f00 */
[----:B------:R-:W-:-:S07]  /*3020*/  MOV R31, 0xffff ;  /* 0x0000ffff001f7802 */ /* 0x000fce0000000f00 */
[----:B012-4-:R-:W-:Y:S05]  /*3030*/  WARPSYNC.COLLECTIVE R31, `(.L_x_221) ;  /* 0x000000001f087348 */ /* 0x017fea0003c00000 */
[----:B------:R3:W0:Y:S02]  /*3040*/  SHFL.BFLY P3, R32, R34, R33, R36 ;  /* 0x0c00002122207389 */ /* 0x0006240000060024 */
[----:B01234-:R-:W-:Y:S05]  /*3050*/  ENDCOLLECTIVE ;  /* 0x000000000000791b */ /* 0x01ffea0003800000 */
.L_x_221:
[----:B------:R-:W-:Y:S05]  /*3060*/  BSYNC B0 ;  /* 0x0000000000007941 */ /* 0x000fea0003800000 */
.L_x_220:
[----:B------:R-:W-:Y:S01]  /*3070*/  HFMA2 R33, -RZ, RZ, 0, 4.76837158203125e-07 ;  /* 0x00000008ff217431 */ /* 0x000fe200000001ff */
[----:B------:R-:W-:Y:S01]  /*3080*/  MOV R34, R15 ;  /* 0x0000000f00227202 */ /* 0x000fe20000000f00 */
[----:B------:R-:W-:Y:S01]  /*3090*/  IMAD.MOV.U32 R19, RZ, RZ, R32 ;  /* 0x000000ffff137224 */ /* 0x000fe200078e0020 */
[----:B------:R-:W-:Y:S02]  /*30a0*/  MOV R36, 0x101f ;  /* 0x0000101f00247802 */ /* 0x000fe40000000f00 */
[----:B------:R-:W-:Y:S01]  /*30b0*/  MOV R31, 0xffff ;  /* 0x0000ffff001f7802 */ /* 0x000fe20000000f00 */
[----:B------:R-:W-:-:S07]  /*30c0*/  FADD.FTZ R19, R19, R14 ;  /* 0x0000000e13137221 */ /* 0x000fce0000010000 */
[----:B------:R-:W-:Y:S05]  /*30d0*/  WARPSYNC.COLLECTIVE R31, `(.L_x_222) ;  /* 0x000000001f087348 */ /* 0x000fea0003c00000 */
[----:B------:R0:W1:Y:S02]  /*30e0*/  SHFL.BFLY P3, R32, R34, R33, R36 ;  /* 0x0c00002122207389 */ /* 0x0000640000060024 */
[----:B01----:R-:W-:Y:S05]  /*30f0*/  ENDCOLLECTIVE ;  /* 0x000000000000791b */ /* 0x003fea0003800000 */
.L_x_222:
[----:B------:R-:W-:Y:S01]  /*3100*/  MOV R34, R19 ;  /* 0x0000001300227202 */ /* 0x000fe20000000f00 */
[----:B------:R-:W-:Y:S01]  /*3110*/  IMAD.MOV.U32 R33, RZ, RZ, 0x4 ;  /* 0x00000004ff217424 */ /* 0x000fe200078e00ff */
[----:B------:R-:W-:-:S07]  /*3120*/  MOV R18, R32 ;  /* 0x0000002000127202 */ /* 0x000fce0000000f00 */
[----:B------:R-:W-:Y:S05]  /*3130*/  WARPSYNC.COLLECTIVE R31, `(.L_x_223) ;  /* 0x000000001f087348 */ /* 0x000fea0003c00000 */
[----:B------:R0:W1:Y:S02]  /*3140*/  SHFL.BFLY P3, R32, R34, R33, R36 ;  /* 0x0c00002122207389 */ /* 0x0000640000060024 */
[----:B01----:R-:W-:Y:S05]  /*3150*/  ENDCOLLECTIVE ;  /* 0x000000000000791b */ /* 0x003fea0003800000 */
.L_x_223:
[----:B------:R-:W-:-:S05]  /*3160*/  FADD.FTZ R18, R18, R15 ;  /* 0x0000000f12127221 */ /* 0x000fca0000010000 */
[----:B------:R-:W-:Y:S02]  /*3170*/  MOV R34, R18 ;  /* 0x0000001200227202 */ /* 0x000fe40000000f00 */
[----:B------:R-:W-:-:S07]  /*3180*/  MOV R28, R32 ;  /* 0x00000020001c7202 */ /* 0x000fce0000000f00 */
[----:B------:R-:W-:Y:S05]  /*3190*/  WARPSYNC.COLLECTIVE R31, `(.L_x_224) ;  /* 0x000000001f087348 */ /* 0x000fea0003c00000 */
[----:B------:R0:W1:Y:S02]  /*31a0*/  SHFL.BFLY P3, R32, R34, R33, R36 ;  /* 0x0c00002122207389 */ /* 0x0000640000060024 */
[----:B01----:R-:W-:Y:S05]  /*31b0*/  ENDCOLLECTIVE ;  /* 0x000000000000791b */ /* 0x003fea0003800000 */
.L_x_224:
[----:B------:R-:W-:Y:S01]  /*31c0*/  FADD.FTZ R28, R19, R28 ;  /* 0x0000001c131c7221 */ /* 0x000fe20000010000 */
[----:B------:R-:W-:-:S04]  /*31d0*/  HFMA2 R33, -RZ, RZ, 0, 1.1920928955078125e-07 ;  /* 0x00000002ff217431 */ /* 0x000fc800000001ff */
[----:B------:R-:W-:Y:S02]  /*31e0*/  MOV R34, R28 ;  /* 0x0000001c00227202 */ /* 0x000fe40000000f00 */
[----:B------:R-:W-:-:S07]  /*31f0*/  MOV R27, R32 ;  /* 0x00000020001b7202 */ /* 0x000fce0000000f00 */
[----:B------:R-:W-:Y:S05]  /*3200*/  WARPSYNC.COLLECTIVE R31, `(.L_x_225) ;  /* 0x000000001f087348 */ /* 0x000fea0003c00000 */
[----:B------:R0:W1:Y:S02]  /*3210*/  SHFL.BFLY P3, R32, R34, R33, R36 ;  /* 0x0c00002122207389 */ /* 0x0000640000060024 */
[----:B01----:R-:W-:Y:S05]  /*3220*/  ENDCOLLECTIVE ;  /* 0x000000000000791b */ /* 0x003fea0003800000 */
.L_x_225:
[----:B------:R-:W-:-:S04]  /*3230*/  FADD.FTZ R27, R18, R27 ;  /* 0x0000001b121b7221 */ /* 0x000fc80000010000 */
[----:B------:R-:W-:Y:S01]  /*3240*/  IMAD.MOV.U32 R34, RZ, RZ, R27 ;  /* 0x000000ffff227224 */ /* 0x000fe200078e001b */
[----:B------:R-:W-:-:S07]  /*3250*/  MOV R29, R32 ;  /* 0x00000020001d7202 */ /* 0x000fce0000000f00 */
[----:B------:R-:W-:Y:S05]  /*3260*/  WARPSYNC.COLLECTIVE R31, `(.L_x_226) ;  /* 0x000000001f087348 */ /* 0x000fea0003c00000 */
[----:B------:R0:W1:Y:S02]  /*3270*/  SHFL.BFLY P3, R32, R34, R33, R36 ;  /* 0x0c00002122207389 */ /* 0x0000640000060024 */
[----:B01----:R-:W-:Y:S05]  /*3280*/  ENDCOLLECTIVE ;  /* 0x000000000000791b */ /* 0x003fea0003800000 */
.L_x_226:
[----:B------:R-:W-:Y:S01]  /*3290*/  FADD.FTZ R29, R28, R29 ;  /* 0x0000001d1c1d7221 */ /* 0x000fe20000010000 */
[----:B------:R-:W-:-:S04]  /*32a0*/  HFMA2 R33, -RZ, RZ, 0, 5.9604644775390625e-08 ;  /* 0x00000001ff217431 */ /* 0x000fc800000001ff */
[----:B------:R-:W-:Y:S02]  /*32b0*/  MOV R34, R29 ;  /* 0x0000001d00227202 */ /* 0x000fe40000000f00 */
[----:B------:R-:W-:-:S07]  /*32c0*/  MOV R14, R32 ;  /* 0x00000020000e7202 */ /* 0x000fce0000000f00 */
[----:B------:R-:W-:Y:S05]  /*32d0*/  WARPSYNC.COLLECTIVE R31, `(.L_x_227) ;  /* 0x000000001f087348 */ /* 0x000fea0003c00000 */
[----:B------:R0:W1:Y:S02]  /*32e0*/  SHFL.BFLY P3, R32, R34, R33, R36 ;  /* 0x0c00002122207389 */ /* 0x0000640000060024 */
[----:B01----:R-:W-:Y:S05]  /*32f0*/  ENDCOLLECTIVE ;  /* 0x000000000000791b */ /* 0x003fea0003800000 */
.L_x_227:
[----:B------:R-:W-:-:S05]  /*3300*/  FADD.FTZ R14, R27, R14 ;  /* 0x0000000e1b0e7221 */ /* 0x000fca0000010000 */
[----:B------:R-:W-:Y:S02]  /*3310*/  MOV R34, R14 ;  /* 0x0000000e00227202 */ /* 0x000fe40000000f00 */
[----:B------:R-:W-:-:S07]  /*3320*/  MOV R30, R32 ;  /* 0x00000020001e7202 */ /* 0x000fce0000000f00 */
[----:B------:R-:W-:Y:S05]  /*3330*/  WARPSYNC.COLLECTIVE R31, `(.L_x_228) ;  /* 0x000000001f087348 */ /* 0x000fea0003c00000 */
[----:B------:R0:W1:Y:S02]  /*3340*/  SHFL.BFLY P3, R32, R34, R33, R36 ;  /* 0x0c00002122207389 */ /* 0x0000640000060024 */
[----:B01----:R-:W-:Y:S05]  /*3350*/  ENDCOLLECTIVE ;  /* 0x000000000000791b */ /* 0x003fea0003800000 */
.L_x_228:
[----:B------:R-:W-:Y:S01]  /*3360*/  FADD.FTZ R30, R29, R30 ;  /* 0x0000001e1d1e7221 */ /* 0x000fe20000010000 */
[----:B------:R-:W-:Y:S01]  /*3370*/  MOV R15, R32 ;  /* 0x00000020000f7202 */ /* 0x000fe20000000f00 */
[----:B------:R-:W-:Y:S06]  /*3380*/  BRA `(.L_x_229) ;  /* 0xfffffff800c07947 */ /* 0x000fec000383ffff */
.L_x_230:
        /* <DEDUP_REMOVED lines=15> */
.L_x_1043:


//--------------------- .text._ZN13group_norm_v218gn_bwd_cuda_kernelI13__nv_bfloat16Li320ELi3ELi16ELi40ELi256ELb1ELb1ELi8ELi320ELi320ELi4ELb1ELi10ELb0ELb0ELNS_15WgradSyncMethodE3ENS_16CompileConditionILi1000EEEEEvPT_S6_S6_PKS5_S8_S8_S8_PKfflPfPj --------------------------
	.section	.text._ZN13group_norm_v218gn_bwd_cuda_kernelI13__nv_bfloat16Li320ELi3ELi16ELi40ELi256ELb1ELb1ELi8ELi320ELi320ELi4ELb1ELi10ELb0ELb0ELNS_15WgradSyncMethodE3ENS_16CompileConditionILi1000EEEEEvPT_S6_S6_PKS5_S8_S8_S8_PKfflPfPj,"ax",@progbits
	.align	128
        .global         _ZN13group_norm_v218gn_bwd_cuda_kernelI13__nv_bfloat16Li320ELi3ELi16ELi40ELi256ELb1ELb1ELi8ELi320ELi320ELi4ELb1ELi10ELb0ELb0ELNS_15WgradSyncMethodE3ENS_16CompileConditionILi1000EEEEEvPT_S6_S6_PKS5_S8_S8_S8_PKfflPfPj
        .type           _ZN13group_norm_v218gn_bwd_cuda_kernelI13__nv_bfloat16Li320ELi3ELi16ELi40ELi256ELb1ELb1ELi8ELi320ELi320ELi4ELb1ELi10ELb0ELb0ELNS_15WgradSyncMethodE3ENS_16CompileConditionILi1000EEEEEvPT_S6_S6_PKS5_S8_S8_S8_PKfflPfPj,@function
        .size           _ZN13group_norm_v218gn_bwd_cuda_kernelI13__nv_bfloat16Li320ELi3ELi16ELi40ELi256ELb1ELb1ELi8ELi320ELi320ELi4ELb1ELi10ELb0ELb0ELNS_15WgradSyncMethodE3ENS_16CompileConditionILi1000EEEEEvPT_S6_S6_PKS5_S8_S8_S8_PKfflPfPj,(.L_x_1044 - _ZN13group_norm_v218gn_bwd_cuda_kernelI13__nv_bfloat16Li320ELi3ELi16ELi40ELi256ELb1ELb1ELi8ELi320ELi320ELi4ELb1ELi10ELb0ELb0ELNS_15WgradSyncMethodE3ENS_16CompileConditionILi1000EEEEEvPT_S6_S6_PKS5_S8_S8_S8_PKfflPfPj)
        .other          _ZN13group_norm_v218gn_bwd_cuda_kernelI13__nv_bfloat16Li320ELi3ELi16ELi40ELi256ELb1ELb1ELi8ELi320ELi320ELi4ELb1ELi10ELb0ELb0ELNS_15WgradSyncMethodE3ENS_16CompileConditionILi1000EEEEEvPT_S6_S6_PKS5_S8_S8_S8_PKfflPfPj,@"STO_CUDA_ENTRY STV_DEFAULT"
_ZN13group_norm_v218gn_bwd_cuda_kernelI13__nv_bfloat16Li320ELi3ELi16ELi40ELi256ELb1ELb1ELi8ELi320ELi320ELi4ELb1ELi10ELb0ELb0ELNS_15WgradSyncMethodE3ENS_16CompileConditionILi1000EEEEEvPT_S6_S6_PKS5_S8_S8_S8_PKfflPfPj:
.text._ZN13group_norm_v218gn_bwd_cuda_kernelI13__nv_bfloat16Li320ELi3ELi16ELi40ELi256ELb1ELb1ELi8ELi320ELi320ELi4ELb1ELi10ELb0ELb0ELNS_15WgradSyncMethodE3ENS_16CompileConditionILi1000EEEEEvPT_S6_S6_PKS5_S8_S8_S8_PKfflPfPj:
        /* <DEDUP_REMOVED lines=26> */
.L_x_233:
[----:B------:R-:W2:Y:S04]  /*01a0*/  LD.E.STRONG.GPU R8, desc[UR8][R6.64+0x28] ;  /* 0x0000280806087980 */ /* 0x000ea8000c10f900 */
[----:B--2---:R-:W-:Y:S01]  /*01b0*/  CCTL.IVALL ;  /* 0x00000000ff00798f */ /* 0x004fe20002000000 */
[----:B------:R-:W-:Y:S05]  /*01c0*/  YIELD ;  /* 0x0000000000007946 */ /* 0x000fea0003800000 */
[----:B-----5:R-:W-:-:S04]  /*01d0*/  LOP3.LUT R8, R8, R3, RZ, 0x3c, !PT ;  /* 0x0000000308087212 */ /* 0x020fc800078e3cff */
[----:B------:R-:W-:-:S13]  /*01e0*/  ISETP.GT.AND P0, PT, R8, -0x1, PT ;  /* 0xffffffff0800780c */ /* 0x000fda0003f04270 */
[----:B------:R-:W-:Y:S05]  /*01f0*/  @P0 BRA `(.L_x_233) ;  /* 0xfffffffc00e80947 */ /* 0x000fea000383ffff */
.L_x_232:
[----:B------:R-:W-:Y:S05]  /*0200*/  WARPSYNC.ALL ;  /* 0x0000000000007948 */ /* 0x000fea0003800000 */
[----:B------:R-:W-:Y:S06]  /*0210*/  BAR.SYNC.DEFER_BLOCKING 0x0 ;  /* 0x0000000000007b1d */ /* 0x000fec0000010000 */
[----:B------:R-:W-:Y:S05]  /*0220*/  BRA `(.L_x_234) ;  /* 0x0000002000147947 */ /* 0x000fea0003800000 */
.L_x_231:
[----:B------:R-:W0:Y:S01]  /*0230*/  S2R R5, SR_TID.X ;  /* 0x0000000000057919 */ /* 0x000e220000002100 */
[----:B------:R-:W1:Y:S08]  /*0240*/  LDC.64 R12, c[0x0][0x3a8] ;  /* 0x0000ea00ff0c7b82 */ /* 0x000e700000000a00 */
[----:B------:R-:W2:Y:S01]  /*0250*/  LDC.64 R14, c[0x0][0x3b0] ;  /* 0x0000ec00ff0e7b82 */ /* 0x000ea20000000a00 */
[----:B------:R-:W3:Y:S07]  /*0260*/  S2R R10, SR_CgaCtaId ;  /* 0x00000000000a7919 */ /* 0x000eee0000008800 */
[----:B------:R-:W4:Y:S01]  /*0270*/  LDC.64 R56, c[0x0][0x3d8] ;  /* 0x0000f600ff387b82 */ /* 0x000f220000000a00 */
[----:B0-----:R-:W-:-:S05]  /*0280*/  LOP3.LUT R3, R5, 0xffff, RZ, 0xc0, !PT ;  /* 0x0000ffff05037812 */ /* 0x001fca00078ec0ff */
[----:B------:R-:W-:-:S05]  /*0290*/  IMAD R3, R3, 0x334, RZ ;  /* 0x0000033403037824 */ /* 0x000fca00078e02ff */
[----:B------:R-:W-:-:S04]  /*02a0*/  SHF.R.U32.HI R6, RZ, 0x10, R3 ;  /* 0x00000010ff067819 */ /* 0x000fc80000011603 */
[----:B------:R-:W-:-:S05]  /*02b0*/  PRMT R3, R6, 0x9910, RZ ;  /* 0x0000991006037816 */ /* 0x000fca00000000ff */
[----:B------:R-:W-:-:S05]  /*02c0*/  IMAD R3, R3, 0x50, RZ ;  /* 0x0000005003037824 */ /* 0x000fca00078e02ff */
[----:B------:R-:W-:-:S04]  /*02d0*/  IADD3 R3, PT, PT, RZ, -R3, RZ ;  /* 0x80000003ff037210 */ /* 0x000fc80007ffe0ff */
[----:B------:R-:W-:-:S04]  /*02e0*/  PRMT R8, R3, 0x7710, RZ ;  /* 0x0000771003087816 */ /* 0x000fc800000000ff */
[----:B------:R-:W-:-:S04]  /*02f0*/  IADD3 R3, PT, PT, R8, R5, RZ ;  /* 0x0000000508037210 */ /* 0x000fc80007ffe0ff */
[----:B------:R-:W-:-:S05]  /*0300*/  LOP3.LUT R7, R3, 0xffff, RZ, 0xc0, !PT ;  /* 0x0000ffff03077812 */ /* 0x000fca00078ec0ff */
[----:B------:R-:W-:-:S05]  /*0310*/  IMAD R8, R4, 0x50, R7 ;  /* 0x0000005004087824 */ /* 0x000fca00078e0207 */
[----:B------:R-:W-:-:S05]  /*0320*/  SHF.L.U32 R8, R8, 0x2, RZ ;  /* 0x0000000208087819 */ /* 0x000fca00000006ff */
[----:B-1----:R-:W-:-:S04]  /*0330*/  IMAD.WIDE.U32 R12, R8, 0x2, R12 ;  /* 0x00000002080c7825 */ /* 0x002fc800078e000c */
[----:B--2---:R-:W-:Y:S02]  /*0340*/  IMAD.WIDE.U32 R14, R8, 0x2, R14 ;  /* 0x00000002080e7825 */ /* 0x004fe400078e000e */
[----:B------:R-:W2:Y:S04]  /*0350*/  LDG.E.64.CONSTANT R12, desc[UR8][R12.64] ;  /* 0x000000080c0c7981 */ /* 0x000ea8000c1e9b00 */
[----:B------:R-:W5:Y:S01]  /*0360*/  LDG.E.64.CONSTANT R14, desc[UR8][R14.64] ;  /* 0x000000080e0e7981 */ /* 0x000f62000c1e9b00 */
[----:B------:R-:W-:Y:S02]  /*0370*/  MOV R3, 0x400 ;  /* 0x0000040000037802 */ /* 0x000fe40000000f00 */
[----:B------:R-:W-:Y:S02]  /*0380*/  CS2R R22, SRZ ;  /* 0x0000000000167805 */ /* 0x000fe4000001ff00 */
[----:B------:R-:W-:-:S02]  /*0390*/  MOV R11, R0 ;  /* 0x00000000000b7202 */ /* 0x000fc40000000f00 */
[----:B------:R-:W-:Y:S02]  /*03a0*/  CS2R R24, SRZ ;  /* 0x0000000000187805 */ /* 0x000fe4000001ff00 */
[----:B------:R-:W-:Y:S01]  /*03b0*/  CS2R R26, SRZ ;  /* 0x00000000001a7805 */ /* 0x000fe2000001ff00 */
[----:B------:R-:W-:Y:S01]  /*03c0*/  VIADD R3, R3, 0x2800 ;  /* 0x0000280003037836 */ /* 0x000fe20000000000 */
[----:B------:R-:W-:Y:S01]  /*03d0*/  CS2R R28, SRZ ;  /* 0x00000000001c7805 */ /* 0x000fe2000001ff00 */
[----:B----4-:R-:W-:Y:S01]  /*03e0*/  IMAD.WIDE.U32 R56, R4, 0x4, R56 ;  /* 0x0000000404387825 */ /* 0x010fe200078e0038 */
[----:B------:R-:W-:Y:S02]  /*03f0*/  UMOV UR4, URZ ;  /* 0x000000ff00047c82 */ /* 0x000fe40008000000 */
[----:B---3--:R-:W-:-:S05]  /*0400*/  LEA R3, R10, R3, 0x18 ;  /* 0x000000030a037211 */ /* 0x008fca00078ec0ff */
[----:B------:R-:W-:Y:S01]  /*0410*/  IMAD R3, R7, 0x28, R3 ;  /* 0x0000002807037824 */ /* 0x000fe200078e0203 */
[C---:B--2---:R-:W-:Y:S02]  /*0420*/  PRMT R17, R13.reuse, 0x7632, R17 ;  /* 0x000076320d117816 */ /* 0x044fe40000000011 */
[----:B------:R-:W-:Y:S02]  /*0430*/  SHF.L.U32 R7, R13, 0x10, RZ ;  /* 0x000000100d077819 */ /* 0x000fe400000006ff */
[----:B------:R-:W-:Y:S02]  /*0440*/  LOP3.LUT R13, R8, 0xffff, RZ, 0xc0, !PT ;  /* 0x0000ffff080d7812 */ /* 0x000fe400078ec0ff */
[C---:B------:R-:W-:Y:S02]  /*0450*/  PRMT R16, R12.reuse, 0x7632, R16 ;  /* 0x000076320c107816 */ /* 0x040fe40000000010 */
[----:B------:R-:W-:Y:S02]  /*0460*/  SHF.L.U32 R10, R12, 0x10, RZ ;  /* 0x000000100c0a7819 */ /* 0x000fe400000006ff */
[----:B-----5:R-:W-:-:S02]  /*0470*/  PRMT R18, R15, 0x7632, R18 ;  /* 0x000076320f127816 */ /* 0x020fc40000000012 */
[----:B------:R-:W-:Y:S01]  /*0480*/  SHF.L.U32 R12, R15, 0x10, RZ ;  /* 0x000000100f0c7819 */ /* 0x000fe200000006ff */
[----:B------:R-:W-:Y:S01]  /*0490*/  IMAD R15, R13, 0x667, RZ ;  /* 0x000006670d0f7824 */ /* 0x000fe200078e02ff */
[C---:B------:R-:W-:Y:S02]  /*04a0*/  PRMT R19, R14.reuse, 0x7632, R19 ;  /* 0x000076320e137816 */ /* 0x040fe40000000013 */
[----:B------:R-:W-:Y:S01]  /*04b0*/  SHF.L.U32 R9, R14, 0x10, RZ ;  /* 0x000000100e097819 */ /* 0x000fe200000006ff */
[----:B------:R-:W-:Y:S01]  /*04c0*/  IMAD.MOV.U32 R14, RZ, RZ, RZ ;  /* 0x000000ffff0e7224 */ /* 0x000fe200078e00ff */
[----:B------:R-:W-:Y:S02]  /*04d0*/  LEA R13, R6, R3, 0x3 ;  /* 0x00000003060d7211 */ /* 0x000fe400078e18ff */
[----:B------:R-:W-:Y:S02]  /*04e0*/  SHF.R.U32.HI R15, RZ, 0x10, R15 ;  /* 0x00000010ff0f7819 */ /* 0x000fe4000001160f */
[----:B------:R-:W-:-:S02]  /*04f0*/  SHF.L.U32 R16, R16, 0x10, RZ ;  /* 0x0000001010107819 */ /* 0x000fc400000006ff */
[----:B------:R-:W-:Y:S02]  /*0500*/  SHF.L.U32 R17, R17, 0x10, RZ ;  /* 0x0000001011117819 */ /* 0x000fe400000006ff */
[----:B------:R-:W-:Y:S02]  /*0510*/  SHF.L.U32 R19, R19, 0x10, RZ ;  /* 0x0000001013137819 */ /* 0x000fe400000006ff */
[----:B------:R-:W-:-:S07]  /*0520*/  SHF.L.U32 R18, R18, 0x10, RZ ;  /* 0x0000001012127819 */ /* 0x000fce00000006ff */
.L_x_246:
[----:B------:R-:W0:Y:S01]  /*0530*/  LDCU.64 UR12, c[0x0][0x3b8] ;  /* 0x00007700ff0c77ac */ /* 0x000e220008000a00 */
[--C-:B------:R-:W-:Y:S01]  /*0540*/  SHF.R.U64 R33, R11, 0x1, R14.reuse ;  /* 0x000000010b217819 */ /* 0x100fe2000000120e */
[----:B------:R-:W-:Y:S01]  /*0550*/  IMAD.SHL.U32 R3, R2, 0x8, RZ ;  /* 0x0000000802037824 */ /* 0x000fe200078e00ff */
[----:B-1----:R-:W-:Y:S01]  /*0560*/  SHF.R.U32.HI R34, RZ, 0x1, R14 ;  /* 0x00000001ff227819 */ /* 0x002fe2000001160e */
[----:B------:R-:W-:Y:S01]  /*0570*/  HFMA2 R31, -RZ, RZ, 0, 0 ;  /* 0x00000000ff1f7431 */ /* 0x000fe200000001ff */
[C---:B------:R-:W-:Y:S01]  /*0580*/  SHF.L.U32 R20, R33.reuse, 0x5, RZ ;  /* 0x0000000521147819 */ /* 0x040fe200000006ff */
[----:B------:R-:W1:Y:S01]  /*0590*/  LDCU.64 UR14, c[0x0][0x3a0] ;  /* 0x00007400ff0e77ac */ /* 0x000e620008000a00 */
[----:B------:R-:W-:Y:S01]  /*05a0*/  SHF.L.U64.HI R21, R33, 0x5, R34 ;  /* 0x0000000521157819 */ /* 0x000fe20000010222 */
[----:B------:R-:W-:Y:S01]  /*05b0*/  IMAD R35, R34, 0x28000, RZ ;  /* 0x0002800022237824 */ /* 0x000fe200078e02ff */
[----:B------:R-:W-:Y:S01]  /*05c0*/  LOP3.LUT R3, R3, 0xf8, RZ, 0xc0, !PT ;  /* 0x000000f803037812 */ /* 0x000fe200078ec0ff */
[----:B------:R-:W2:Y:S01]  /*05d0*/  LDCU UR5, c[0x0][0x3c0] ;  /* 0x00007800ff0577ac */ /* 0x000ea20008000800 */
[----:B------:R-:W-:Y:S01]  /*05e0*/  MOV R30, R8 ;  /* 0x00000008001e7202 */ /* 0x000fe20000000f00 */
[----:B------:R-:W-:Y:S01]  /*05f0*/  IMAD.WIDE.U32 R20, R15, 0x2, R20 ;  /* 0x000000020f147825 */ /* 0x000fe200078e0014 */
[----:B------:R-:W-:-:S03]  /*0600*/  IADD3 R3, PT, PT, R6, R3, RZ ;  /* 0x0000000306037210 */ /* 0x000fc60007ffe0ff */
[----:B------:R-:W-:Y:S01]  /*0610*/  IMAD.WIDE.U32 R32, R33, 0x28000, R30 ;  /* 0x0002800021207825 */ /* 0x000fe200078e001e */
[----:B0-----:R-:W-:-:S03]  /*0620*/  LEA R30, P0, R20, UR12, 0x2 ;  /* 0x0000000c141e7c11 */ /* 0x001fc6000f8010ff */
[----:B------:R-:W-:Y:S01]  /*0630*/  IMAD R3, R3, 0x280, RZ ;  /* 0x0000028003037824 */ /* 0x000fe200078e02ff */
[----:B------:R-:W-:Y:S01]  /*0640*/  LEA.HI.X R31, R20, UR13, R21, 0x2, P0 ;  /* 0x0000000d141f7c11 */ /* 0x000fe200080f1415 */
[----:B------:R-:W0:Y:S03]  /*0650*/  LDCU.64 UR12, c[0x0][0x398] ;  /* 0x00007300ff0c77ac */ /* 0x000e260008000a00 */
[----:B------:R-:W-:Y:S02]  /*0660*/  IADD3 R3, P1, PT, R3, R32, RZ ;  /* 0x0000002003037210 */ /* 0x000fe40007f3e0ff */
[----:B------:R-:W2:Y:S02]  /*0670*/  LDG.E.64.CONSTANT R30, desc[UR8][R30.64] ;  /* 0x000000081e1e7981 */ /* 0x000ea4000c1e9b00 */
[----:B------:R-:W-:Y:S01]  /*0680*/  IADD3.X R32, PT, PT, R33, R35, RZ, P1, !PT ;  /* 0x0000002321207210 */ /* 0x000fe20000ffe4ff */
[----:B------:R-:W-:-:S03]  /*0690*/  IMAD.SHL.U32 R20, R3, 0x2, RZ ;  /* 0x0000000203147824 */ /* 0x000fc600078e00ff */
[----:B------:R-:W-:Y:S02]  /*06a0*/  SHF.L.U64.HI R21, R3, 0x1, R32 ;  /* 0x0000000103157819 */ /* 0x000fe40000010220 */
[----:B-1----:R-:W-:-:S04]  /*06b0*/  IADD3 R42, P0, PT, R20, UR14, RZ ;  /* 0x0000000e142a7c10 */ /* 0x002fc8000ff1e0ff */
[----:B------:R-:W-:-:S05]  /*06c0*/  IADD3.X R43, PT, PT, R21, UR15, RZ, P0, !PT ;  /* 0x0000000f152b7c10 */ /* 0x000fca00087fe4ff */
[----:B------:R-:W3:Y:S04]  /*06d0*/  LDG.E.64.CONSTANT R32, desc[UR8][R42.64] ;  /* 0x000000082a207981 */ /* 0x000ee8000c1e9b00 */
[----:B------:R-:W4:Y:S01]  /*06e0*/  LDG.E.64.CONSTANT R34, desc[UR8][R42.64+0x1400] ;  /* 0x001400082a227981 */ /* 0x000f22000c1e9b00 */
[----:B0-----:R-:W-:-:S04]  /*06f0*/  IADD3 R44, P0, PT, R20, UR12, RZ ;  /* 0x0000000c142c7c10 */ /* 0x001fc8000ff1e0ff */
[----:B------:R-:W-:-:S05]  /*0700*/  IADD3.X R45, PT, PT, R21, UR13, RZ, P0, !PT ;  /* 0x0000000d152d7c10 */ /* 0x000fca00087fe4ff */
[----:B------:R-:W5:Y:S04]  /*0710*/  LDG.E.64.CONSTANT R36, desc[UR8][R44.64] ;  /* 0x000000082c247981 */ /* 0x000f68000c1e9b00 */
[----:B------:R0:W5:Y:S01]  /*0720*/  LDG.E.64.CONSTANT R38, desc[UR8][R44.64+0x1400] ;  /* 0x001400082c267981 */ /* 0x000162000c1e9b00 */
[----:B------:R-:W-:-:S04]  /*0730*/  IADD3 R11, P1, PT, R11, 0xa, RZ ;  /* 0x0000000a0b0b7810 */ /* 0x000fc80007f3e0ff */
[----:B------:R-:W-:Y:S02]  /*0740*/  ISETP.GE.U32.AND P0, PT, R11, UR10, PT ;  /* 0x0000000a0b007c0c */ /* 0x000fe4000bf06070 */
[----:B------:R-:W-:-:S04]  /*0750*/  IADD3.X R14, PT, PT, RZ, R14, RZ, P1, !PT ;  /* 0x0000000eff0e7210 */ /* 0x000fc80000ffe4ff */
[----:B------:R-:W-:Y:S02]  /*0760*/  ISETP.GE.AND.EX P0, PT, R14, UR6, PT, P0 ;  /* 0x000000060e007c0c */ /* 0x000fe4000bf06300 */
[----:B------:R-:W-:Y:S01]  /*0770*/  ISETP.GT.U32.AND P1, PT, R5, 0x1f, PT ;  /* 0x0000001f0500780c */ /* 0x000fe20003f24070 */
[----:B--2---:R-:W-:-:S06]  /*0780*/  FADD.FTZ R40, R31, UR5 ;  /* 0x000000051f287e21 */ /* 0x004fcc0008010000 */
[----:B------:R-:W1:Y:S01]  /*0790*/  MUFU.RSQ R40, R40 ;  /* 0x0000002800287308 */ /* 0x000e620000001400 */
[C---:B---3--:R-:W-:Y:S02]  /*07a0*/  SHF.L.U32 R3, R32.reuse, 0x10, RZ ;  /* 0x0000001020037819 */ /* 0x048fe400000006ff */
[----:B------:R-:W-:Y:S02]  /*07b0*/  PRMT R32, R32, 0x7632, R32 ;  /* 0x0000763220207816 */ /* 0x000fe40000000020 */
[----:B----4-:R-:W-:Y:S01]  /*07c0*/  SHF.L.U32 R41, R34, 0x10, RZ ;  /* 0x0000001022297819 */ /* 0x010fe200000006ff */
[----:B------:R-:W-:Y:S01]  /*07d0*/  FADD.FTZ R3, -R30, R3 ;  /* 0x000000031e037221 */ /* 0x000fe20000010100 */
[----:B------:R-:W-:-:S03]  /*07e0*/  SHF.L.U32 R31, R33, 0x10, RZ ;  /* 0x00000010211f7819 */ /* 0x000fc600000006ff */
[----:B-1----:R-:W-:Y:S01]  /*07f0*/  FMUL.FTZ R3, R40, R3 ;  /* 0x0000000328037220 */ /* 0x002fe20000410000 */
[----:B0-----:R-:W-:Y:S01]  /*0800*/  FADD.FTZ R45, -R30, R41 ;  /* 0x000000291e2d7221 */ /* 0x001fe20000010100 */
[----:B------:R-:W-:Y:S01]  /*0810*/  SHF.L.U32 R41, R32, 0x10, RZ ;  /* 0x0000001020297819 */ /* 0x000fe200000006ff */
[----:B------:R-:W-:Y:S01]  /*0820*/  FADD.FTZ R43, -R30, R31 ;  /* 0x0000001f1e2b7221 */ /* 0x000fe20000010100 */
[----:B------:R-:W-:Y:S01]  /*0830*/  PRMT R34, R33, 0x7632, R34 ;  /* 0x0000763221227816 */ /* 0x000fe20000000022 */
[----:B------:R-:W-:Y:S02]  /*0840*/  FFMA.FTZ R31, R10, R3, R9 ;  /* 0x000000030a1f7223 */ /* 0x000fe40000010009 */
[----:B------:R-:W-:Y:S01]  /*0850*/  FADD.FTZ R41, -R30, R41 ;  /* 0x000000291e297221 */ /* 0x000fe20000010100 */
[----:B------:R-:W-:Y:S01]  /*0860*/  SHF.L.U32 R49, R34, 0x10, RZ ;  /* 0x0000001022317819 */ /* 0x000fe200000006ff */
[----:B------:R-:W-:Y:S01]  /*0870*/  FMUL.FTZ R33, R31, -1.4426950216293334961 ;  /* 0xbfb8aa3b1f217820 */ /* 0x000fe20000410000 */
[C---:B------:R-:W-:Y:S01]  /*0880*/  FMUL.FTZ R42, R40.reuse, R45 ;  /* 0x0000002d282a7220 */ /* 0x040fe20000410000 */
[----:B------:R-:W-:-:S02]  /*0890*/  FMUL.FTZ R45, R40, R41 ;  /* 0x00000029282d7220 */ /* 0x000fc40000410000 */
[----:B------:R-:W-:Y:S01]  /*08a0*/  FADD.FTZ R41, -R30, R49 ;  /* 0x000000311e297221 */ /* 0x000fe20000010100 */
[C---:B------:R-:W-:Y:S01]  /*08b0*/  FMUL.FTZ R43, R40.reuse, R43 ;  /* 0x0000002b282b7220 */ /* 0x040fe20000410000 */
[----:B------:R-:W0:Y:S02]  /*08c0*/  MUFU.EX2 R33, R33 ;  /* 0x0000002100217308 */ /* 0x000e240000000800 */
[----:B------:R-:W-:Y:S01]  /*08d0*/  FMUL.FTZ R41, R40, R41 ;  /* 0x0000002928297220 */ /* 0x000fe20000410000 */
[----:B------:R-:W-:Y:S01]  /*08e0*/  FFMA.FTZ R46, R10, R42, R9 ;  /* 0x0000002a0a2e7223 */ /* 0x000fe20000010009 */
[----:B------:R-:W-:Y:S02]  /*08f0*/  FFMA.FTZ R52, R7, R43, R12 ;  /* 0x0000002b07347223 */ /* 0x000fe4000001000c */
[----:B------:R-:W-:Y:S01]  /*0900*/  FFMA.FTZ R50, R17, R41, R18 ;  /* 0x0000002911327223 */ /* 0x000fe20000010012 */
[----:B------:R-:W-:Y:S01]  /*0910*/  FMUL.FTZ R32, R46, -1.4426950216293334961 ;  /* 0xbfb8aa3b2e207820 */ /* 0x000fe20000410000 */
[----:B------:R-:W-:Y:S01]  /*0920*/  FFMA.FTZ R58, R16, R45, R19 ;  /* 0x0000002d103a7223 */ /* 0x000fe20000010013 */
[----:B------:R-:W-:Y:S01]  /*0930*/  FMUL.FTZ R44, R52, -1.4426950216293334961 ;  /* 0xbfb8aa3b342c7820 */ /* 0x000fe20000410000 */
[----:B------:R-:W-:-:S02]  /*0940*/  FMUL.FTZ R51, R50, -1.4426950216293334961 ;  /* 0xbfb8aa3b32337820 */ /* 0x000fc40000410000 */
[----:B------:R-:W-:Y:S01]  /*0950*/  FMUL.FTZ R48, R58, -1.4426950216293334961 ;  /* 0xbfb8aa3b3a307820 */ /* 0x000fe20000410000 */
[----:B------:R0:W1:Y:S08]  /*0960*/  MUFU.EX2 R47, R44 ;  /* 0x0000002c002f7308 */ /* 0x0000700000000800 */
[----:B------:R-:W2:Y:S01]  /*0970*/  MUFU.EX2 R32, R32 ;  /* 0x0000002000207308 */ /* 0x000ea20000000800 */
[----:B0-----:R-:W-:-:S07]  /*0980*/  FADD.FTZ R44, R33, 1 ;  /* 0x3f800000212c7421 */ /* 0x001fce0000010000 */
[----:B------:R-:W0:Y:S08]  /*0990*/  MUFU.EX2 R51, R51 ;  /* 0x0000003300337308 */ /* 0x000e300000000800 */
[----:B------:R-:W3:Y:S01]  /*09a0*/  MUFU.EX2 R48, R48 ;  /* 0x0000003000307308 */ /* 0x000ee20000000800 */
[----:B-1----:R-:W-:-:S07]  /*09b0*/  FADD.FTZ R49, R47, 1 ;  /* 0x3f8000002f317421 */ /* 0x002fce0000010000 */
[----:B------:R-:W1:Y:S01]  /*09c0*/  MUFU.RCP R44, R44 ;  /* 0x0000002c002c7308 */ /* 0x000e620000001000 */
[----:B--2---:R-:W-:Y:S01]  /*09d0*/  FADD.FTZ R32, R32, 1 ;  /* 0x3f80000020207421 */ /* 0x004fe20000010000 */
[----:B0-----:R-:W-:Y:S01]  /*09e0*/  FADD.FTZ R33, R51, 1 ;  /* 0x3f80000033217421 */ /* 0x001fe20000010000 */
[----:B------:R-:W-:-:S05]  /*09f0*/  IMAD.U32 R53, R35, 0x10000, RZ ;  /* 0x0001000023357824 */ /* 0x000fca00078e00ff */
[----:B------:R-:W0:Y:S01]  /*0a00*/  MUFU.RCP R49, R49 ;  /* 0x0000003100317308 */ /* 0x000e220000001000 */
[----:B---3--:R-:W-:Y:S01]  /*0a10*/  FADD.FTZ R47, R48, 1 ;  /* 0x3f800000302f7421 */ /* 0x008fe20000010000 */
[----:B------:R-:W-:-:S06]  /*0a20*/  PRMT R34, R34, 0x7632, R34 ;  /* 0x0000763222227816 */ /* 0x000fcc0000000022 */
[----:B------:R-:W2:Y:S01]  /*0a30*/  MUFU.RCP R32, R32 ;  /* 0x0000002000207308 */ /* 0x000ea20000001000 */
[----:B-1----:R-:W-:-:S07]  /*0a40*/  FADD.FTZ R48, -R44, 1 ;  /* 0x3f8000002c307421 */ /* 0x002fce0000010100 */
[----:B------:R-:W1:Y:S01]  /*0a50*/  MUFU.RCP R33, R33 ;  /* 0x0000002100217308 */ /* 0x000e620000001000 */
[----:B------:R-:W-:Y:S01]  /*0a60*/  FFMA.FTZ R31, R31, R48, 1 ;  /* 0x3f8000001f1f7423 */ /* 0x000fe20000010030 */
[----:B------:R-:W-:Y:S01]  /*0a70*/  FADD.FTZ R59, -R30, R53 ;  /* 0x000000351e3b7221 */ /* 0x000fe20000010100 */
[----:B------:R-:W-:-:S05]  /*0a80*/  PRMT R35, R35, 0x7632, R35 ;  /* 0x0000763223237816 */ /* 0x000fca0000000023 */
[----:B------:R-:W3:Y:S01]  /*0a90*/  MUFU.RCP R47, R47 ;  /* 0x0000002f002f7308 */ /* 0x000ee20000001000 */
[----:B------:R-:W-:Y:S01]  /*0aa0*/  SHF.L.U32 R55, R34, 0x10, RZ ;  /* 0x0000001022377819 */ /* 0x000fe200000006ff */
[----:B------:R-:W-:Y:S01]  /*0ab0*/  FMUL.FTZ R31, R44, R31 ;  /* 0x0000001f2c1f7220 */ /* 0x000fe20000410000 */
[----:B------:R-:W-:Y:S01]  /*0ac0*/  FMUL.FTZ R44, R40, R59 ;  /* 0x0000003b282c7220 */ /* 0x000fe20000410000 */
[----:B------:R-:W-:Y:S01]  /*0ad0*/  SHF.L.U32 R59, R35, 0x10, RZ ;  /* 0x00000010233b7819 */ /* 0x000fe200000006ff */
[----:B0-----:R-:W-:Y:S01]  /*0ae0*/  FADD.FTZ R51, -R49, 1 ;  /* 0x3f80000031337421 */ /* 0x001fe20000010100 */
[----:B------:R-:W-:Y:S01]  /*0af0*/  FADD.FTZ R35, -R30, R55 ;  /* 0x000000371e237221 */ /* 0x000fe20000010100 */
[----:B--2---:R-:W-:Y:S01]  /*0b00*/  FADD.FTZ R55, -R32, 1 ;  /* 0x3f80000020377421 */ /* 0x004fe20000010100 */
[----:B------:R-:W-:Y:S01]  /*0b10*/  FFMA.FTZ R34, R7, R44, R12 ;  /* 0x0000002c07227223 */ /* 0x000fe2000001000c */
[----:B-1----:R-:W-:Y:S01]  /*0b20*/  FADD.FTZ R53, -R33, 1 ;  /* 0x3f80000021357421 */ /* 0x002fe20000010100 */
[----:B------:R-:W-:Y:S01]  /*0b30*/  FADD.FTZ R59, -R30, R59 ;  /* 0x0000003b1e3b7221 */ /* 0x000fe20000010100 */
[----:B------:R-:W-:Y:S01]  /*0b40*/  FMUL.FTZ R48, R40, R35 ;  /* 0x0000002328307220 */ /* 0x000fe20000410000 */
[----:B------:R-:W-:Y:S01]  /*0b50*/  FFMA.FTZ R52, R52, R51, 1 ;  /* 0x3f80000034347423 */ /* 0x000fe20000010033 */
[----:B------:R-:W-:Y:S01]  /*0b60*/  FFMA.FTZ R55, R46, R55, 1 ;  /* 0x3f8000002e377423 */ /* 0x000fe20000010037 */
[----:B------:R-:W-:Y:S01]  /*0b70*/  FFMA.FTZ R50, R50, R53, 1 ;  /* 0x3f80000032327423 */ /* 0x000fe20000010035 */
[----:B------:R-:W-:Y:S01]  /*0b80*/  FMUL.FTZ R46, R40, R59 ;  /* 0x0000003b282e7220 */ /* 0x000fe20000410000 */
[----:B---3--:R-:W-:Y:S01]  /*0b90*/  FADD.FTZ R51, -R47, 1 ;  /* 0x3f8000002f337421 */ /* 0x008fe20000010100 */
[----:B------:R-:W-:Y:S01]  /*0ba0*/  FMUL.FTZ R60, R34, -1.4426950216293334961 ;  /* 0xbfb8aa3b223c7820 */ /* 0x000fe20000410000 */
[----:B------:R-:W-:-:S02]  /*0bb0*/  FFMA.FTZ R53, R16, R48, R19 ;  /* 0x0000003010357223 */ /* 0x000fc40000010013 */
[----:B------:R-:W-:Y:S01]  /*0bc0*/  FFMA.FTZ R58, R58, R51, 1 ;  /* 0x3f8000003a3a7423 */ /* 0x000fe20000010033 */
[----:B------:R-:W-:Y:S01]  /*0bd0*/  FFMA.FTZ R51, R17, R46, R18 ;  /* 0x0000002e11337223 */ /* 0x000fe20000010012 */
[----:B------:R-:W-:Y:S01]  /*0be0*/  FMUL.FTZ R59, R53, -1.4426950216293334961 ;  /* 0xbfb8aa3b353b7820 */ /* 0x000fe20000410000 */
[----:B------:R-:W0:Y:S02]  /*0bf0*/  MUFU.EX2 R60, R60 ;  /* 0x0000003c003c7308 */ /* 0x000e240000000800 */
[----:B------:R-:W-:-:S06]  /*0c00*/  FMUL.FTZ R61, R51, -1.4426950216293334961 ;  /* 0xbfb8aa3b333d7820 */ /* 0x000fcc0000410000 */
[----:B------:R-:W1:Y:S08]  /*0c10*/  MUFU.EX2 R59, R59 ;  /* 0x0000003b003b7308 */ /* 0x000e700000000800 */
[----:B------:R-:W2:Y:S01]  /*0c20*/  MUFU.EX2 R35, R61 ;  /* 0x0000003d00237308 */ /* 0x000ea20000000800 */
[----:B0-----:R-:W-:Y:S01]  /*0c30*/  FADD.FTZ R54, R60, 1 ;  /* 0x3f8000003c367421 */ /* 0x001fe20000010000 */
[----:B-1----:R-:W-:-:S06]  /*0c40*/  FADD.FTZ R30, R59, 1 ;  /* 0x3f8000003b1e7421 */ /* 0x002fcc0000010000 */
[----:B------:R-:W0:Y:S01]  /*0c50*/  MUFU.RCP R54, R54 ;  /* 0x0000003600367308 */ /* 0x000e220000001000 */
[----:B--2---:R-:W-:-:S07]  /*0c60*/  FADD.FTZ R35, R35, 1 ;  /* 0x3f80000023237421 */ /* 0x004fce0000010000 */
[----:B------:R-:W1:Y:S08]  /*0c70*/  MUFU.RCP R30, R30 ;  /* 0x0000001e001e7308 */ /* 0x000e700000001000 */
[----:B------:R-:W2:Y:S01]  /*0c80*/  MUFU.RCP R35, R35 ;  /* 0x0000002300237308 */ /* 0x000ea20000001000 */
[----:B------:R-:W-:Y:S01]  /*0c90*/  FMUL.FTZ R58, R47, R58 ;  /* 0x0000003a2f3a7220 */ /* 0x000fe20000410000 */
[----:B0-----:R-:W-:Y:S01]  /*0ca0*/  FADD.FTZ R47, -R54, 1 ;  /* 0x3f800000362f7421 */ /* 0x001fe20000010100 */
[----:B------:R-:W-:Y:S01]  /*0cb0*/  FMUL.FTZ R50, R33, R50 ;  /* 0x0000003221327220 */ /* 0x000fe20000410000 */
[----:B------:R-:W-:-:S02]  /*0cc0*/  FMUL.FTZ R33, R32, R55 ;  /* 0x0000003720217220 */ /* 0x000fc40000410000 */
[----:B------:R-:W-:Y:S01]  /*0cd0*/  FFMA.FTZ R47, R34, R47, 1 ;  /* 0x3f800000222f7423 */ /* 0x000fe2000001002f */
[----:B-1----:R-:W-:-:S04]  /*0ce0*/  FADD.FTZ R32, -R30, 1 ;  /* 0x3f8000001e207421 */ /* 0x002fc80000010100 */
[----:B------:R-:W-:Y:S01]  /*0cf0*/  FFMA.FTZ R53, R53, R32, 1 ;  /* 0x3f80000035357423 */ /* 0x000fe20000010020 */
[----:B--2---:R-:W-:-:S04]  /*0d00*/  FADD.FTZ R34, -R35, 1 ;  /* 0x3f80000023227421 */ /* 0x004fc80000010100 */
[----:B------:R-:W-:Y:S01]  /*0d10*/  FFMA.FTZ R32, R51, R34, 1 ;  /* 0x3f80000033207423 */ /* 0x000fe20000010022 */
[----:B------:R-:W-:Y:S01]  /*0d20*/  FMUL.FTZ R34, R54, R47 ;  /* 0x0000002f36227220 */ /* 0x000fe20000410000 */
[C---:B-----5:R-:W-:Y:S02]  /*0d30*/  SHF.L.U32 R54, R36.reuse, 0x10, RZ ;  /* 0x0000001024367819 */ /* 0x060fe400000006ff */
[----:B------:R-:W-:Y:S01]  /*0d40*/  FMUL.FTZ R32, R35, R32 ;  /* 0x0000002023207220 */ /* 0x000fe20000410000 */
[----:B------:R-:W-:Y:S02]  /*0d50*/  PRMT R36, R36, 0x7632, R36 ;  /* 0x0000763224247816 */ /* 0x000fe40000000024 */
[----:B------:R-:W-:Y:S01]  /*0d60*/  PRMT R35, R37, 0x7632, R35 ;  /* 0x0000763225237816 */ /* 0x000fe20000000023 */
[----:B------:R-:W-:Y:S01]  /*0d70*/  FMUL.FTZ R47, R54, R31 ;  /* 0x0000001f362f7220 */ /* 0x000fe20000410000 */
[----:B------:R-:W-:-:S03]  /*0d80*/  SHF.L.U32 R31, R36, 0x10, RZ ;  /* 0x00000010241f7819 */ /* 0x000fc600000006ff */
[----:B------:R-:W-:Y:S01]  /*0d90*/  IMAD.U32 R35, R35, 0x10000, RZ ;  /* 0x0001000023237824 */ /* 0x000fe200078e00ff */
[----:B------:R-:W-:Y:S01]  /*0da0*/  SHF.L.U32 R37, R37, 0x10, RZ ;  /* 0x0000001025257819 */ /* 0x000fe200000006ff */
[----:B------:R-:W-:Y:S01]  /*0db0*/  FMUL.FTZ R31, R31, R58 ;  /* 0x0000003a1f1f7220 */ /* 0x000fe20000410000 */
[----:B------:R-:W-:Y:S01]  /*0dc0*/  SHF.L.U32 R54, R38, 0x10, RZ ;  /* 0x0000001026367819 */ /* 0x000fe200000006ff */
[----:B------:R-:W-:Y:S01]  /*0dd0*/  FMUL.FTZ R36, R35, R50 ;  /* 0x0000003223247220 */ /* 0x000fe20000410000 */
[----:B------:R-:W-:Y:S01]  /*0de0*/  FMUL.FTZ R52, R49, R52 ;  /* 0x0000003431347220 */ /* 0x000fe20000410000 */
[-C--:B------:R-:W-:Y:S01]  /*0df0*/  FFMA.FTZ R35, R3, R47.reuse, R22 ;  /* 0x0000002f03237223 */ /* 0x080fe20000010016 */
[----:B------:R-:W-:Y:S01]  /*0e00*/  FADD.FTZ R58, R47, R23 ;  /* 0x000000172f3a7221 */ /* 0x000fe20000010000 */
[----:B------:R-:W-:Y:S01]  /*0e10*/  FMUL.FTZ R47, R10, R47 ;  /* 0x0000002f0a2f7220 */ /* 0x000fe20000410000 */
[----:B------:R-:W-:Y:S01]  /*0e20*/  FMUL.FTZ R52, R37, R52 ;  /* 0x0000003425347220 */ /* 0x000fe20000410000 */
[----:B------:R-:W-:Y:S01]  /*0e30*/  FMUL.FTZ R33, R54, R33 ;  /* 0x0000002136217220 */ /* 0x000fe20000410000 */
[----:B------:R-:W-:Y:S01]  /*0e40*/  FMUL.FTZ R54, R16, R31 ;  /* 0x0000001f10367220 */ /* 0x000fe20000410000 */
[----:B------:R-:W-:Y:S01]  /*0e50*/  FADD.FTZ R23, RZ, R47 ;  /* 0x0000002fff177221 */ /* 0x000fe20000010000 */
[----:B------:R-:W-:Y:S01]  /*0e60*/  FFMA.FTZ R22, R3, R47, RZ ;  /* 0x0000002f03167223 */ /* 0x000fe200000100ff */
[----:B------:R-:W-:Y:S01]  /*0e70*/  SHF.L.U32 R49, R39, 0x10, RZ ;  /* 0x0000001027317819 */ /* 0x000fe200000006ff */
[-C--:B------:R-:W-:Y:S01]  /*0e80*/  FFMA.FTZ R37, R43, R52.reuse, R26 ;  /* 0x000000342b257223 */ /* 0x080fe2000001001a */
[----:B------:R-:W-:Y:S01]  /*0e90*/  FADD.FTZ R27, R52, R27 ;  /* 0x0000001b341b7221 */ /* 0x000fe20000010000 */
[----:B------:R-:W-:Y:S01]  /*0ea0*/  PRMT R38, R38, 0x7632, R38 ;  /* 0x0000763226267816 */ /* 0x000fe20000000026 */
[----:B------:R-:W-:Y:S01]  /*0eb0*/  FMUL.FTZ R52, R7, R52 ;  /* 0x0000003407347220 */ /* 0x000fe20000410000 */
[----:B------:R-:W-:Y:S01]  /*0ec0*/  FADD.FTZ R23, R23, R54 ;  /* 0x0000003617177221 */ /* 0x000fe20000010000 */
[----:B------:R-:W-:Y:S01]  /*0ed0*/  FFMA.FTZ R22, R45, R54, R22 ;  /* 0x000000362d167223 */ /* 0x000fe20000010016 */
[----:B------:R-:W-:Y:S01]  /*0ee0*/  FMUL.FTZ R34, R49, R34 ;  /* 0x0000002231227220 */ /* 0x000fe20000410000 */
[----:B------:R-:W-:Y:S01]  /*0ef0*/  PRMT R39, R39, 0x7632, R39 ;  /* 0x0000763227277816 */ /* 0x000fe20000000027 */
[----:B------:R-:W-:Y:S01]  /*0f00*/  FMUL.FTZ R50, R17, R36 ;  /* 0x0000002411327220 */ /* 0x000fe20000410000 */
[----:B------:R-:W-:Y:S01]  /*0f10*/  SHF.L.U32 R49, R38, 0x10, RZ ;  /* 0x0000001026317819 */ /* 0x000fe200000006ff */
[----:B------:R-:W-:Y:S01]  /*0f20*/  FADD.FTZ R23, R23, R52 ;  /* 0x0000003417177221 */ /* 0x000fe20000010000 */
[----:B------:R-:W-:Y:S01]  /*0f30*/  FMUL.FTZ R30, R30, R53 ;  /* 0x000000351e1e7220 */ /* 0x000fe20000410000 */
[----:B------:R-:W-:Y:S01]  /*0f40*/  FFMA.FTZ R22, R43, R52, R22 ;  /* 0x000000342b167223 */ /* 0x000fe20000010016 */
[----:B------:R-:W-:Y:S01]  /*0f50*/  SHF.L.U32 R51, R39, 0x10, RZ ;  /* 0x0000001027337819 */ /* 0x000fe200000006ff */
[----:B------:R-:W-:Y:S01]  /*0f60*/  FADD.FTZ R26, R23, R50 ;  /* 0x00000032171a7221 */ /* 0x000fe20000010000 */
[----:B------:R-:W-:Y:S01]  /*0f70*/  FMUL.FTZ R39, R49, R30 ;  /* 0x0000001e31277220 */ /* 0x000fe20000410000 */
[----:B------:R-:W-:Y:S01]  /*0f80*/  FMUL.FTZ R55, R10, R33 ;  /* 0x000000210a377220 */ /* 0x000fe20000410000 */
[----:B------:R-:W-:-:S02]  /*0f90*/  FFMA.FTZ R23, R41, R50, R22 ;  /* 0x0000003229177223 */ /* 0x000fc40000010016 */
[----:B------:R-:W-:Y:S01]  /*0fa0*/  FMUL.FTZ R53, R16, R39 ;  /* 0x0000002710357220 */ /* 0x000fe20000410000 */
[----:B------:R-:W-:Y:S01]  /*0fb0*/  FADD.FTZ R26, R26, R55 ;  /* 0x000000371a1a7221 */ /* 0x000fe20000010000 */
[----:B------:R-:W-:Y:S01]  /*0fc0*/  FFMA.FTZ R23, R42, R55, R23 ;  /* 0x000000372a177223 */ /* 0x000fe20000010017 */
[----:B------:R-:W-:Y:S01]  /*0fd0*/  FMUL.FTZ R32, R51, R32 ;  /* 0x0000002033207220 */ /* 0x000fe20000410000 */
[----:B------:R-:W-:Y:S01]  /*0fe0*/  FMUL.FTZ R51, R7, R34 ;  /* 0x0000002207337220 */ /* 0x000fe20000410000 */
[----:B------:R-:W-:Y:S01]  /*0ff0*/  FADD.FTZ R26, R26, R53 ;  /* 0x000000351a1a7221 */ /* 0x000fe20000010000 */
[----:B------:R-:W-:Y:S01]  /*1000*/  FFMA.FTZ R23, R48, R53, R23 ;  /* 0x0000003530177223 */ /* 0x000fe20000010017 */
[----:B------:R-:W-:Y:S02]  /*1010*/  FMUL.FTZ R49, R17, R32 ;  /* 0x0000002011317220 */ /* 0x000fe40000410000 */
[----:B------:R-:W-:Y:S01]  /*1020*/  FADD.FTZ R26, R26, R51 ;  /* 0x000000331a1a7221 */ /* 0x000fe20000010000 */
[----:B------:R-:W-:Y:S01]  /*1030*/  FFMA.FTZ R23, R44, R51, R23 ;  /* 0x000000332c177223 */ /* 0x000fe20000010017 */
[----:B------:R-:W-:Y:S01]  /*1040*/  FFMA.FTZ R59, R45, R31, R24 ;  /* 0x0000001f2d3b7223 */ /* 0x000fe20000010018 */
[----:B------:R-:W-:Y:S01]  /*1050*/  FADD.FTZ R38, R31, R25 ;  /* 0x000000191f267221 */ /* 0x000fe20000010000 */
[----:B------:R-:W-:Y:S01]  /*1060*/  FADD.FTZ R30, R26, R49 ;  /* 0x000000311a1e7221 */ /* 0x000fe20000010000 */
[----:B------:R-:W-:Y:S01]  /*1070*/  FFMA.FTZ R31, R46, R49, R23 ;  /* 0x000000312e1f7223 */ /* 0x000fe20000010017 */
[----:B------:R-:W-:Y:S01]  /*1080*/  FFMA.FTZ R61, R41, R36, R28 ;  /* 0x00000024293d7223 */ /* 0x000fe2000001001c */
[----:B------:R-:W-:-:S03]  /*1090*/  FADD.FTZ R29, R36, R29 ;  /* 0x0000001d241d7221 */ /* 0x000fc60000010000 */
[----:B------:R0:W-:Y:S01]  /*10a0*/  STS.64 [R13], R30 ;  /* 0x0000001e0d007388 */ /* 0x0001e20000000a00 */
[----:B------:R-:W-:Y:S01]  /*10b0*/  FFMA.FTZ R22, R42, R33, R35 ;  /* 0x000000212a167223 */ /* 0x000fe20000010023 */
[----:B------:R-:W-:Y:S01]  /*10c0*/  FADD.FTZ R23, R58, R33 ;  /* 0x000000213a177221 */ /* 0x000fe20000010000 */
[----:B------:R-:W-:Y:S01]  /*10d0*/  FFMA.FTZ R26, R44, R34, R37 ;  /* 0x000000222c1a7223 */ /* 0x000fe20000010025 */
[----:B------:R-:W-:Y:S01]  /*10e0*/  FADD.FTZ R27, R27, R34 ;  /* 0x000000221b1b7221 */ /* 0x000fe20000010000 */
[----:B------:R-:W-:Y:S01]  /*10f0*/  FFMA.FTZ R24, R48, R39, R59 ;  /* 0x0000002730187223 */ /* 0x000fe2000001003b */
[----:B------:R-:W-:Y:S01]  /*1100*/  FADD.FTZ R25, R38, R39 ;  /* 0x0000002726197221 */ /* 0x000fe20000010000 */
[----:B------:R-:W-:Y:S01]  /*1110*/  FFMA.FTZ R28, R46, R32, R61 ;  /* 0x000000202e1c7223 */ /* 0x000fe2000001003d */
[----:B------:R-:W-:Y:S01]  /*1120*/  FADD.FTZ R29, R29, R32 ;  /* 0x000000201d1d7221 */ /* 0x000fe20000010000 */
[----:B------:R-:W-:Y:S06]  /*1130*/  BAR.SYNC.DEFER_BLOCKING 0x0 ;  /* 0x0000000000007b1d */ /* 0x000fec0000010000 */
[----:B------:R-:W-:Y:S05]  /*1140*/  @!P0 BRA `(.L_x_235) ;  /* 0x0000000000b88947 */ /* 0x000fea0003800000 */
[----:B------:R-:W1:Y:S01]  /*1150*/  S2UR UR7, SR_CgaCtaId ;  /* 0x00000000000779c3 */ /* 0x000e620000008800 */
[----:B------:R-:W-:Y:S01]  /*1160*/  UMOV UR5, 0x400 ;  /* 0x0000040000057882 */ /* 0x000fe20000000000 */
[C---:B0-----:R-:W-:Y:S01]  /*1170*/  IMAD.SHL.U32 R30, R5.reuse, 0x2, RZ ;  /* 0x00000002051e7824 */ /* 0x041fe200078e00ff */
[----:B------:R-:W-:Y:S02]  /*1180*/  SHF.L.U32 R33, R5, 0x3, RZ ;  /* 0x0000000305217819 */ /* 0x000fe400000006ff */
[----:B------:R-:W-:Y:S02]  /*1190*/  SHF.R.U32.HI R32, RZ, 0x4, R5 ;  /* 0x00000004ff207819 */ /* 0x000fe40000011605 */
[----:B------:R-:W-:Y:S02]  /*11a0*/  LOP3.LUT R31, R30, 0x18, RZ, 0xc0, !PT ;  /* 0x000000181e1f7812 */ /* 0x000fe400078ec0ff */
[----:B------:R-:W-:Y:S02]  /*11b0*/  LOP3.LUT R39, R33, 0x1fe0, RZ, 0xc0, !PT ;  /* 0x00001fe021277812 */ /* 0x000fe400078ec0ff */
[----:B------:R-:W-:-:S02]  /*11c0*/  LOP3.LUT R33, R31, 0x8, RZ, 0x3c, !PT ;  /* 0x000000081f217812 */ /* 0x000fc400078e3cff */
[C---:B------:R-:W-:Y:S02]  /*11d0*/  LOP3.LUT R35, R31.reuse, 0x10, RZ, 0x3c, !PT ;  /* 0x000000101f237812 */ /* 0x040fe400078e3cff */
[----:B------:R-:W-:Y:S02]  /*11e0*/  LOP3.LUT R37, R31, 0x18, RZ, 0x3c, !PT ;  /* 0x000000181f257812 */ /* 0x000fe400078e3cff */
[----:B------:R-:W-:-:S04]  /*11f0*/  LOP3.LUT R32, R32, R5, RZ, 0x3c, !PT ;  /* 0x0000000520207212 */ /* 0x000fc800078e3cff */
[----:B------:R-:W-:Y:S01]  /*1200*/  SHF.L.U32 R32, R32, 0x3, RZ ;  /* 0x0000000320207819 */ /* 0x000fe200000006ff */
[----:B-1----:R-:W-:-:S03]  /*1210*/  ULEA UR5, UR7, UR5, 0x18 ;  /* 0x0000000507057291 */ /* 0x002fc6000f8ec0ff */
[----:B------:R-:W-:-:S03]  /*1220*/  LOP3.LUT R32, R32, 0x18, RZ, 0xc0, !PT ;  /* 0x0000001820207812 */ /* 0x000fc600078ec0ff */
[----:B------:R-:W-:Y:S02]  /*1230*/  LEA R30, R5, UR5, 0x5 ;  /* 0x00000005051e7c11 */ /* 0x000fe4000f8e28ff */
[----:B------:R-:W-:Y:S02]  /*1240*/  IADD3 R61, PT, PT, R39, UR5, R32 ;  /* 0x00000005273d7c10 */ /* 0x000fe4000fffe020 */
[C---:B------:R-:W-:Y:S01]  /*1250*/  IADD3 R38, PT, PT, R30.reuse, R31, RZ ;  /* 0x0000001f1e267210 */ /* 0x040fe20007ffe0ff */
[C---:B------:R-:W-:Y:S01]  /*1260*/  IMAD.IADD R60, R30.reuse, 0x1, R37 ;  /* 0x000000011e3c7824 */ /* 0x040fe200078e0225 */
[C---:B------:R-:W-:Y:S02]  /*1270*/  IADD3 R58, PT, PT, R30.reuse, R33, RZ ;  /* 0x000000211e3a7210 */ /* 0x040fe40007ffe0ff */
[----:B------:R-:W-:Y:S01]  /*1280*/  IADD3 R59, PT, PT, R30, R35, RZ ;  /* 0x000000231e3b7210 */ /* 0x000fe20007ffe0ff */
[----:B------:R-:W-:Y:S01]  /*1290*/  STS.64 [R38], R22 ;  /* 0x0000001626007388 */ /* 0x000fe20000000a00 */
[----:B------:R-:W-:-:S03]  /*12a0*/  SHF.L.U32 R39, R0, 0x4, RZ ;  /* 0x0000000400277819 */ /* 0x000fc600000006ff */
[----:B------:R-:W-:Y:S04]  /*12b0*/  STS.64 [R58], R24 ;  /* 0x000000183a007388 */ /* 0x000fe80000000a00 */
[----:B------:R0:W-:Y:S04]  /*12c0*/  STS.64 [R59], R26 ;  /* 0x0000001a3b007388 */ /* 0x0001e80000000a00 */
[----:B------:R-:W-:Y:S01]  /*12d0*/  STS.64 [R60], R28 ;  /* 0x0000001c3c007388 */ /* 0x000fe20000000a00 */
[----:B------:R-:W-:Y:S01]  /*12e0*/  BAR.SYNC.DEFER_BLOCKING 0x0 ;  /* 0x0000000000007b1d */ /* 0x000fe20000010000 */
[----:B0-----:R-:W-:-:S07]  /*12f0*/  LOP3.LUT R59, R39, 0xfffe0, RZ, 0xc0, !PT ;  /* 0x000fffe0273b7812 */ /* 0x001fce00078ec0ff */
[----:B------:R-:W0:Y:S01]  /*1300*/  LDC.64 R38, c[0x0][0x3d0] ;  /* 0x0000f400ff267b82 */ /* 0x000e220000000a00 */
[----:B------:R-:W-:-:S05]  /*1310*/  LOP3.LUT R58, R59, 0x1f, R2, 0xf8, !PT ;  /* 0x0000001f3b3a7812 */ /* 0x000fca00078ef802 */
[----:B------:R-:W-:-:S04]  /*1320*/  IMAD R58, R58, 0x280, R5 ;  /* 0x000002803a3a7824 */ /* 0x000fc800078e0205 */
        /* <DEDUP_REMOVED lines=16> */
.L_x_235:
[----:B------:R-:W-:Y:S01]  /*1430*/  BSSY.RECONVERGENT B0, `(.L_x_236) ;  /* 0x0000053000007945 */ /* 0x000fe20003800200 */
[----:B-1----:R-:W-:Y:S02]  /*1440*/  MOV R39, RZ ;  /* 0x000000ff00277202 */ /* 0x002fe40000000f00 */
[----:B------:R-:W-:Y:S01]  /*1450*/  MOV R32, RZ ;  /* 0x000000ff00207202 */ /* 0x000fe20000000f00 */
[----:B------:R-:W-:Y:S06]  /*1460*/  @P1 BRA `(.L_x_237) ;  /* 0x00000004003c1947 */ /* 0x000fec0003800000 */
[----:B------:R-:W1:Y:S01]  /*1470*/  S2R R33, SR_CgaCtaId ;  /* 0x0000000000217919 */ /* 0x000e620000008800 */
        /* <DEDUP_REMOVED lines=8> */
[C---:B------:R-:W-:Y:S01]  /*1500*/  VIADD R39, R38.reuse, 0xc ;  /* 0x0000000c26277836 */ /* 0x040fe20000000000 */
[----:B------:R-:W-:Y:S02]  /*1510*/  SHF.R.U32.HI R31, RZ, 0x2, R38 ;  /* 0x00000002ff1f7819 */ /* 0x000fe40000011626 */
[C---:B------:R-:W-:Y:S02]  /*1520*/  IADD3 R60, PT, PT, R38.reuse, 0x10, RZ ;  /* 0x00000010263c7810 */ /* 0x040fe40007ffe0ff */
[----:B------:R-:W-:Y:S02]  /*1530*/  SHF.R.U32.HI R59, RZ, 0x2, R39 ;  /* 0x00000002ff3b7819 */ /* 0x000fe40000011627 */
[----:B-1----:R-:W-:Y:S02]  /*1540*/  LEA R36, R33, R30, 0x18 ;  /* 0x0000001e21247211 */ /* 0x002fe400078ec0ff */
[----:B------:R-:W-:-:S04]  /*1550*/  LOP3.LUT R30, R38, 0x4, RZ, 0xfc, !PT ;  /* 0x00000004261e7812 */ /* 0x000fc800078efcff */
[----:B------:R-:W-:Y:S01]  /*1560*/  SHF.R.U32.HI R33, RZ, 0x2, R30 ;  /* 0x00000002ff217819 */ /* 0x000fe2000001161e */
[----:B------:R-:W-:Y:S01]  /*1570*/  IMAD R30, R31, 0x28, R36 ;  /* 0x000000281f1e7824 */ /* 0x000fe200078e0224 */
[----:B------:R-:W-:-:S03]  /*1580*/  IADD3 R31, PT, PT, R38, 0x8, RZ ;  /* 0x00000008261f7810 */ /* 0x000fc60007ffe0ff */
[--C-:B------:R-:W-:Y:S01]  /*1590*/  IMAD R34, R33, 0x28, R36.reuse ;  /* 0x0000002821227824 */ /* 0x100fe200078e0224 */
[----:B------:R-:W-:Y:S02]  /*15a0*/  IADD3 R32, PT, PT, R30, R37, RZ ;  /* 0x000000251e207210 */ /* 0x000fe40007ffe0ff */
[----:B------:R-:W-:Y:S02]  /*15b0*/  SHF.R.U32.HI R31, RZ, 0x2, R31 ;  /* 0x00000002ff1f7819 */ /* 0x000fe4000001161f */
[----:B------:R-:W-:Y:S02]  /*15c0*/  IADD3 R34, PT, PT, R37, R34, RZ ;  /* 0x0000002225227210 */ /* 0x000fe40007ffe0ff */
[----:B------:R-:W0:Y:S01]  /*15d0*/  LDS.64 R32, [R32] ;  /* 0x0000000020207984 */ /* 0x000e220000000a00 */
[----:B------:R-:W-:-:S03]  /*15e0*/  IMAD R30, R31, 0x28, R36 ;  /* 0x000000281f1e7824 */ /* 0x000fc600078e0224 */
[----:B------:R-:W1:Y:S02]  /*15f0*/  LDS.64 R34, [R34] ;  /* 0x0000000022227984 */ /* 0x000e640000000a00 */
[----:B------:R-:W-:-:S06]  /*1600*/  IADD3 R30, PT, PT, R37, R30, RZ ;  /* 0x0000001e251e7210 */ /* 0x000fcc0007ffe0ff */
[----:B------:R-:W2:Y:S01]  /*1610*/  LDS.64 R30, [R30] ;  /* 0x000000001e1e7984 */ /* 0x000ea20000000a00 */
[----:B0-----:R-:W-:Y:S01]  /*1620*/  FADD.FTZ R39, RZ, R32 ;  /* 0x00000020ff277221 */ /* 0x001fe20000010000 */
[----:B------:R-:W-:Y:S01]  /*1630*/  FADD.FTZ R58, RZ, R33 ;  /* 0x00000021ff3a7221 */ /* 0x000fe20000010000 */
[----:B------:R-:W-:Y:S01]  /*1640*/  SHF.R.U32.HI R33, RZ, 0x2, R60 ;  /* 0x00000002ff217819 */ /* 0x000fe2000001163c */
[----:B------:R-:W-:Y:S02]  /*1650*/  IMAD R32, R59, 0x28, R36 ;  /* 0x000000283b207824 */ /* 0x000fe400078e0224 */
[----:B-1----:R-:W-:Y:S01]  /*1660*/  FADD.FTZ R39, R39, R34 ;  /* 0x0000002227277221 */ /* 0x002fe20000010000 */
[----:B------:R-:W-:Y:S01]  /*1670*/  FADD.FTZ R58, R58, R35 ;  /* 0x000000233a3a7221 */ /* 0x000fe20000010000 */
[----:B------:R-:W-:Y:S01]  /*1680*/  IADD3 R60, PT, PT, R38, 0x20, RZ ;  /* 0x00000020263c7810 */ /* 0x000fe20007ffe0ff */
[----:B------:R-:W-:Y:S01]  /*1690*/  IMAD R34, R33, 0x28, R36 ;  /* 0x0000002821227824 */ /* 0x000fe200078e0224 */
[----:B------:R-:W-:-:S02]  /*16a0*/  IADD3 R32, PT, PT, R37, R32, RZ ;  /* 0x0000002025207210 */ /* 0x000fc40007ffe0ff */
[----:B------:R-:W-:Y:S02]  /*16b0*/  SHF.R.U32.HI R61, RZ, 0x2, R60 ;  /* 0x00000002ff3d7819 */ /* 0x000fe4000001163c */
[----:B------:R-:W-:Y:S01]  /*16c0*/  IADD3 R34, PT, PT, R37, R34, RZ ;  /* 0x0000002225227210 */ /* 0x000fe20007ffe0ff */
[----:B--2---:R-:W-:Y:S01]  /*16d0*/  FADD.FTZ R39, R39, R30 ;  /* 0x0000001e27277221 */ /* 0x004fe20000010000 */
[----:B------:R-:W0:Y:S01]  /*16e0*/  LDS.64 R32, [R32] ;  /* 0x0000000020207984 */ /* 0x000e220000000a00 */
[----:B------:R-:W-:Y:S01]  /*16f0*/  IADD3 R30, PT, PT, R38, 0x14, RZ ;  /* 0x00000014261e7810 */ /* 0x000fe20007ffe0ff */
[----:B------:R-:W-:Y:S02]  /*1700*/  FADD.FTZ R58, R58, R31 ;  /* 0x0000001f3a3a7221 */ /* 0x000fe40000010000 */
[----:B------:R-:W1:Y:S01]  /*1710*/  LDS.64 R34, [R34] ;  /* 0x0000000022227984 */ /* 0x000e620000000a00 */
[----:B------:R-:W-:-:S05]  /*1720*/  SHF.R.U32.HI R59, RZ, 0x2, R30 ;  /* 0x00000002ff3b7819 */ /* 0x000fca000001161e */
[----:B------:R-:W-:-:S05]  /*1730*/  IMAD R30, R59, 0x28, R36 ;  /* 0x000000283b1e7824 */ /* 0x000fca00078e0224 */
[----:B------:R-:W-:-:S06]  /*1740*/  IADD3 R30, PT, PT, R37, R30, RZ ;  /* 0x0000001e251e7210 */ /* 0x000fcc0007ffe0ff */
[----:B------:R-:W2:Y:S01]  /*1750*/  LDS.64 R30, [R30] ;  /* 0x000000001e1e7984 */ /* 0x000ea20000000a00 */
[----:B0-----:R-:W-:Y:S01]  /*1760*/  FADD.FTZ R39, R39, R32 ;  /* 0x0000002027277221 */ /* 0x001fe20000010000 */
[----:B------:R-:W-:Y:S02]  /*1770*/  VIADD R32, R38, 0x18 ;  /* 0x0000001826207836 */ /* 0x000fe40000000000 */
[----:B------:R-:W-:Y:S01]  /*1780*/  FADD.FTZ R58, R58, R33 ;  /* 0x000000213a3a7221 */ /* 0x000fe20000010000 */
[----:B-1----:R-:W-:Y:S01]  /*1790*/  FADD.FTZ R59, R39, R34 ;  /* 0x00000022273b7221 */ /* 0x002fe20000010000 */
[----:B------:R-:W-:Y:S02]  /*17a0*/  IADD3 R34, PT, PT, R38, 0x1c, RZ ;  /* 0x0000001c26227810 */ /* 0x000fe40007ffe0ff */
[----:B------:R-:W-:Y:S01]  /*17b0*/  FADD.FTZ R58, R58, R35 ;  /* 0x000000233a3a7221 */ /* 0x000fe20000010000 */
[----:B------:R-:W-:Y:S02]  /*17c0*/  SHF.R.U32.HI R33, RZ, 0x2, R32 ;  /* 0x00000002ff217819 */ /* 0x000fe40000011620 */
[----:B------:R-:W-:-:S02]  /*17d0*/  SHF.R.U32.HI R39, RZ, 0x2, R34 ;  /* 0x00000002ff277819 */ /* 0x000fc40000011622 */
[----:B------:R-:W-:Y:S01]  /*17e0*/  IADD3 R38, PT, PT, R38, 0x24, RZ ;  /* 0x0000002426267810 */ /* 0x000fe20007ffe0ff */
[--C-:B------:R-:W-:Y:S02]  /*17f0*/  IMAD R32, R33, 0x28, R36.reuse ;  /* 0x0000002821207824 */ /* 0x100fe400078e0224 */
[----:B------:R-:W-:Y:S01]  /*1800*/  IMAD R34, R39, 0x28, R36 ;  /* 0x0000002827227824 */ /* 0x000fe200078e0224 */
[----:B------:R-:W-:Y:S01]  /*1810*/  SHF.R.U32.HI R60, RZ, 0x2, R38 ;  /* 0x00000002ff3c7819 */ /* 0x000fe20000011626 */
[--C-:B------:R-:W-:Y:S01]  /*1820*/  IMAD R38, R61, 0x28, R36.reuse ;  /* 0x000000283d267824 */ /* 0x100fe200078e0224 */
[C---:B------:R-:W-:Y:S02]  /*1830*/  IADD3 R32, PT, PT, R37.reuse, R32, RZ ;  /* 0x0000002025207210 */ /* 0x040fe40007ffe0ff */
[----:B------:R-:W-:Y:S01]  /*1840*/  IADD3 R34, PT, PT, R37, R34, RZ ;  /* 0x0000002225227210 */ /* 0x000fe20007ffe0ff */
[----:B------:R-:W-:Y:S02]  /*1850*/  IMAD R60, R60, 0x28, R36 ;  /* 0x000000283c3c7824 */ /* 0x000fe400078e0224 */
[----:B--2---:R-:W-:Y:S01]  /*1860*/  FADD.FTZ R59, R59, R30 ;  /* 0x0000001e3b3b7221 */ /* 0x004fe20000010000 */
[C---:B------:R-:W-:Y:S01]  /*1870*/  IMAD.IADD R36, R37.reuse, 0x1, R38 ;  /* 0x0000000125247824 */ /* 0x040fe200078e0226 */
[----:B------:R-:W0:Y:S01]  /*1880*/  LDS.64 R32, [R32] ;  /* 0x0000000020207984 */ /* 0x000e220000000a00 */
[----:B------:R-:W-:Y:S01]  /*1890*/  FADD.FTZ R58, R58, R31 ;  /* 0x0000001f3a3a7221 */ /* 0x000fe20000010000 */
[----:B------:R-:W-:-:S02]  /*18a0*/  IADD3 R38, PT, PT, R37, R60, RZ ;  /* 0x0000003c25267210 */ /* 0x000fc40007ffe0ff */
[----:B------:R-:W1:Y:S04]  /*18b0*/  LDS.64 R34, [R34] ;  /* 0x0000000022227984 */ /* 0x000e680000000a00 */
[----:B------:R-:W2:Y:S04]  /*18c0*/  LDS.64 R36, [R36] ;  /* 0x0000000024247984 */ /* 0x000ea80000000a00 */
[----:B------:R-:W3:Y:S01]  /*18d0*/  LDS.64 R38, [R38] ;  /* 0x0000000026267984 */ /* 0x000ee20000000a00 */
[----:B0-----:R-:W-:Y:S01]  /*18e0*/  FADD.FTZ R59, R59, R32 ;  /* 0x000000203b3b7221 */ /* 0x001fe20000010000 */
[----:B------:R-:W-:-:S03]  /*18f0*/  FADD.FTZ R58, R58, R33 ;  /* 0x000000213a3a7221 */ /* 0x000fc60000010000 */
[----:B-1----:R-:W-:Y:S01]  /*1900*/  FADD.FTZ R59, R59, R34 ;  /* 0x000000223b3b7221 */ /* 0x002fe20000010000 */
[----:B------:R-:W-:-:S03]  /*1910*/  FADD.FTZ R58, R58, R35 ;  /* 0x000000233a3a7221 */ /* 0x000fc60000010000 */
[----:B--2---:R-:W-:Y:S01]  /*1920*/  FADD.FTZ R59, R59, R36 ;  /* 0x000000243b3b7221 */ /* 0x004fe20000010000 */
[----:B------:R-:W-:-:S03]  /*1930*/  FADD.FTZ R58, R58, R37 ;  /* 0x000000253a3a7221 */ /* 0x000fc60000010000 */
[----:B---3--:R-:W-:Y:S01]  /*1940*/  FADD.FTZ R32, R59, R38 ;  /* 0x000000263b207221 */ /* 0x008fe20000010000 */
[----:B------:R-:W-:-:S07]  /*1950*/  FADD.FTZ R39, R58, R39 ;  /* 0x000000273a277221 */ /* 0x000fce0000010000 */
.L_x_237:
[----:B------:R-:W-:Y:S05]  /*1960*/  BSYNC.RECONVERGENT B0 ;  /* 0x0000000000007941 */ /* 0x000fea0003800200 */
.L_x_236:
[----:B0-----:R-:W0:Y:S01]  /*1970*/  SHFL.BFLY PT, R31, R32, 0x2, 0x1f ;  /* 0x0c401f00201f7f89 */ /* 0x001e2200000e0000 */
[----:B------:R-:W-:Y:S01]  /*1980*/  LOP3.LUT P1, RZ, R5, 0x3e3, RZ, 0xc0, !PT ;  /* 0x000003e305ff7812 */ /* 0x000fe2000782c0ff */
[----:B------:R-:W-:Y:S02]  /*1990*/  BSSY.RECONVERGENT B0, `(.L_x_238) ;  /* 0x0000012000007945 */ /* 0x000fe40003800200 */
[----:B------:R-:W1:Y:S01]  /*19a0*/  SHFL.BFLY PT, R30, R39, 0x2, 0x1f ;  /* 0x0c401f00271e7f89 */ /* 0x000e6200000e0000 */
[----:B0-----:R-:W-:Y:S01]  /*19b0*/  FADD.FTZ R33, R31, R32 ;  /* 0x000000201f217221 */ /* 0x001fe20000010000 */
[----:B-1----:R-:W-:-:S04]  /*19c0*/  FADD.FTZ R34, R30, R39 ;  /* 0x000000271e227221 */ /* 0x002fc80000010000 */
[----:B------:R-:W0:Y:S04]  /*19d0*/  SHFL.BFLY PT, R30, R33, 0x1, 0x1f ;  /* 0x0c201f00211e7f89 */ /* 0x000e2800000e0000 */
[----:B------:R-:W1:Y:S01]  /*19e0*/  SHFL.BFLY PT, R31, R34, 0x1, 0x1f ;  /* 0x0c201f00221f7f89 */ /* 0x000e6200000e0000 */
[----:B0-----:R-:W-:Y:S01]  /*19f0*/  FADD.FTZ R30, R33, R30 ;  /* 0x0000001e211e7221 */ /* 0x001fe20000010000 */
[----:B-1----:R-:W-:Y:S01]  /*1a00*/  FADD.FTZ R31, R34, R31 ;  /* 0x0000001f221f7221 */ /* 0x002fe20000010000 */
[----:B------:R-:W-:Y:S06]  /*1a10*/  @P1 BRA `(.L_x_239) ;  /* 0x0000000000241947 */ /* 0x000fec0003800000 */
[----:B------:R-:W0:Y:S01]  /*1a20*/  LDC R35, c[0x0][0x374] ;  /* 0x0000dd00ff237b82 */ /* 0x000e220000000800 */
[----:B------:R-:W-:-:S04]  /*1a30*/  SHF.L.U32 R34, R2, 0x1, RZ ;  /* 0x0000000102227819 */ /* 0x000fc800000006ff */
[----:B------:R-:W-:-:S03]  /*1a40*/  LOP3.LUT R36, R34, 0x3e, RZ, 0xc0, !PT ;  /* 0x0000003e22247812 */ /* 0x000fc600078ec0ff */
[----:B------:R-:W1:Y:S01]  /*1a50*/  LDC.64 R32, c[0x0][0x3d0] ;  /* 0x0000f400ff207b82 */ /* 0x000e620000000a00 */
[----:B0-----:R-:W-:Y:S01]  /*1a60*/  IMAD R34, R35, UR4, R0 ;  /* 0x0000000423227c24 */ /* 0x001fe2000f8e0200 */
[----:B------:R-:W-:-:S04]  /*1a70*/  LEA R35, R5, R36, 0x4 ;  /* 0x0000002405237211 */ /* 0x000fc800078e20ff */
[----:B------:R-:W-:-:S05]  /*1a80*/  LEA R35, R34, R35, 0x9 ;  /* 0x0000002322237211 */ /* 0x000fca00078e48ff */
[----:B-1----:R-:W-:-:S05]  /*1a90*/  IMAD.WIDE.U32 R32, R35, 0x4, R32 ;  /* 0x0000000423207825 */ /* 0x002fca00078e0020 */
[----:B------:R0:W-:Y:S02]  /*1aa0*/  STG.E.64 desc[UR8][R32.64], R30 ;  /* 0x0000001e20007986 */ /* 0x0001e4000c101b08 */
.L_x_239:
[----:B------:R-:W-:Y:S05]  /*1ab0*/  BSYNC.RECONVERGENT B0 ;  /* 0x0000000000007941 */ /* 0x000fea0003800200 */
.L_x_238:
        /* <DEDUP_REMOVED lines=12> */
.L_x_242:
[----:B0-----:R-:W2:Y:S04]  /*1b80*/  LD.E.STRONG.GPU R31, desc[UR8][R56.64+0x28] ;  /* 0x00002808381f7980 */ /* 0x001ea8000c10f900 */
[----:B--2---:R-:W-:Y:S01]  /*1b90*/  CCTL.IVALL ;  /* 0x00000000ff00798f */ /* 0x004fe20002000000 */
[----:B------:R-:W-:Y:S05]  /*1ba0*/  YIELD ;  /* 0x0000000000007946 */ /* 0x000fea0003800000 */
[----:B-----5:R-:W-:-:S04]  /*1bb0*/  LOP3.LUT R31, R31, R30, RZ, 0x3c, !PT ;  /* 0x0000001e1f1f7212 */ /* 0x020fc800078e3cff */
[----:B------:R-:W-:-:S13]  /*1bc0*/  ISETP.GT.AND P0, PT, R31, -0x1, PT ;  /* 0xffffffff1f00780c */ /* 0x000fda0003f04270 */
[----:B------:R-:W-:Y:S05]  /*1bd0*/  @P0 BRA `(.L_x_242) ;  /* 0xfffffffc00e80947 */ /* 0x000fea000383ffff */
.L_x_241:
[----:B------:R-:W-:Y:S05]  /*1be0*/  WARPSYNC.ALL ;  /* 0x0000000000007948 */ /* 0x000fea0003800000 */
[----:B------:R-:W-:Y:S06]  /*1bf0*/  BAR.SYNC.DEFER_BLOCKING 0x0 ;  /* 0x0000000000007b1d */ /* 0x000fec0000010000 */
[----:B------:R-:W-:Y:S05]  /*1c00*/  BRA `(.L_x_243) ;  /* 0x0000000000547947 */ /* 0x000fea0003800000 */
.L_x_240:
[----:B------:R-:W-:Y:S01]  /*1c10*/  BAR.SYNC.DEFER_BLOCKING 0x0 ;  /* 0x0000000000007b1d */ /* 0x000fe20000010000 */
[----:B------:R-:W-:-:S13]  /*1c20*/  ISETP.NE.AND P0, PT, R5, RZ, PT ;  /* 0x000000ff0500720c */ /* 0x000fda0003f05270 */
[----:B------:R-:W-:Y:S05]  /*1c30*/  @P0 BRA `(.L_x_244) ;  /* 0x0000000000400947 */ /* 0x000fea0003800000 */
[----:B0-----:R-:W0:Y:S01]  /*1c40*/  LDC.64 R30, c[0x0][0x3d8] ;  /* 0x0000f600ff1e7b82 */ /* 0x001e220000000a00 */
[----:B------:R-:W-:Y:S01]  /*1c50*/  IMAD.MOV.U32 R33, RZ, RZ, 0x7fffffe1 ;  /* 0x7fffffe1ff217424 */ /* 0x000fe200078e00ff */
[----:B------:R-:W-:-:S04]  /*1c60*/  ISETP.NE.AND P0, PT, R2, RZ, PT ;  /* 0x000000ff0200720c */ /* 0x000fc80003f05270 */
[----:B------:R-:W-:Y:S02]  /*1c70*/  SEL R33, R33, 0x1, !P0 ;  /* 0x0000000121217807 */ /* 0x000fe40004000000 */
[----:B0-----:R-:W-:-:S04]  /*1c80*/  LEA R30, P1, R0, R30, 0x2 ;  /* 0x0000001e001e7211 */ /* 0x001fc800078210ff */
[----:B------:R-:W-:Y:S01]  /*1c90*/  LEA.HI.X R31, R0, R31, RZ, 0x2, P1 ;  /* 0x0000001f001f7211 */ /* 0x000fe200008f14ff */
[----:B------:R-:W-:Y:S06]  /*1ca0*/  MEMBAR.ALL.GPU ;  /* 0x0000000000007992 */ /* 0x000fec000000a000 */
[----:B------:R-:W-:-:S00]  /*1cb0*/  ERRBAR ;  /* 0x00000000000079ab */ /* 0x000fc00000000000 */
[----:B------:R-:W-:Y:S06]  /*1cc0*/  CGAERRBAR ;  /* 0x00000000000075ab */ /* 0x000fec0000000000 */
[----:B------:R0:W5:Y:S02]  /*1cd0*/  ATOM.E.ADD.STRONG.GPU PT, R33, desc[UR8][R30.64], R33 ;  /* 0x800000211e21798a */ /* 0x00016400081ef108 */
.L_x_245:
[----:B------:R-:W2:Y:S04]  /*1ce0*/  LD.E.STRONG.GPU R32, desc[UR8][R30.64] ;  /* 0x000000081e207980 */ /* 0x000ea8000c10f900 */
[----:B--2---:R-:W-:Y:S01]  /*1cf0*/  CCTL.IVALL ;  /* 0x00000000ff00798f */ /* 0x004fe20002000000 */
[----:B------:R-:W-:Y:S05]  /*1d00*/  YIELD ;  /* 0x0000000000007946 */ /* 0x000fea0003800000 */
[----:B-----5:R-:W-:-:S04]  /*1d10*/  LOP3.LUT R32, R32, R33, RZ, 0x3c, !PT ;  /* 0x0000002120207212 */ /* 0x020fc800078e3cff */
[----:B------:R-:W-:-:S13]  /*1d20*/  ISETP.GT.AND P0, PT, R32, -0x1, PT ;  /* 0xffffffff2000780c */ /* 0x000fda0003f04270 */
[----:B------:R-:W-:Y:S05]  /*1d30*/  @P0 BRA `(.L_x_245) ;  /* 0xfffffffc00e80947 */ /* 0x000fea000383ffff */
.L_x_244:
[----:B------:R-:W-:Y:S05]  /*1d40*/  WARPSYNC.ALL ;  /* 0x0000000000007948 */ /* 0x000fea0003800000 */
[----:B------:R-:W-:Y:S06]  /*1d50*/  BAR.SYNC.DEFER_BLOCKING 0x0 ;  /* 0x0000000000007b1d */ /* 0x000fec0000010000 */
.L_x_243:
[C---:B------:R-:W-:Y:S01]  /*1d60*/  ISETP.GT.U32.AND P0, PT, R5.reuse, 0xff, PT ;  /* 0x000000ff0500780c */ /* 0x040fe20003f04070 */
[----:B------:R-:W1:Y:S01]  /*1d70*/  S2UR UR7, SR_CgaCtaId ;  /* 0x00000000000779c3 */ /* 0x000e620000008800 */
[----:B------:R-:W-:Y:S01]  /*1d80*/  UMOV UR5, 0x400 ;  /* 0x0000040000057882 */ /* 0x000fe20000000000 */
[----:B------:R-:W2:Y:S10]  /*1d90*/  LDCU.64 UR12, c[0x0][0x380] ;  /* 0x00007000ff0c77ac */ /* 0x000eb40008000a00 */
[----:B0-----:R-:W0:Y:S01]  /*1da0*/  @!P0 LDC R33, c[0x0][0x374] ;  /* 0x0000dd00ff218b82 */ /* 0x001e220000000800 */
[----:B------:R-:W-:-:S07]  /*1db0*/  @!P0 SHF.L.U32 R34, R5, 0x1, RZ ;  /* 0x0000000105228819 */ /* 0x000fce00000006ff */
[----:B------:R-:W3:Y:S01]  /*1dc0*/  @!P0 LDC.64 R30, c[0x0][0x3d0] ;  /* 0x0000f400ff1e8b82 */ /* 0x000ee20000000a00 */
[----:B0-----:R-:W-:Y:S01]  /*1dd0*/  @!P0 IMAD R32, R33, UR4, R0 ;  /* 0x0000000421208c24 */ /* 0x001fe2000f8e0200 */
[----:B------:R-:W-:-:S04]  /*1de0*/  @!P0 LOP3.LUT R33, R34, 0x1fe, RZ, 0xc0, !PT ;  /* 0x000001fe22218812 */ /* 0x000fc800078ec0ff */
[----:B------:R-:W-:-:S05]  /*1df0*/  @!P0 LEA R33, R32, R33, 0x9 ;  /* 0x0000002120218211 */ /* 0x000fca00078e48ff */
[----:B---3--:R-:W-:-:S06]  /*1e00*/  @!P0 IMAD.WIDE.U32 R30, R33, 0x4, R30 ;  /* 0x00000004211e8825 */ /* 0x008fcc00078e001e */
[----:B------:R-:W3:Y:S01]  /*1e10*/  @!P0 LDG.E.64 R30, desc[UR8][R30.64] ;  /* 0x000000081e1e8981 */ /* 0x000ee2000c1e1b00 */
[----:B------:R-:W-:Y:S01]  /*1e20*/  CS2R R32, SRZ ;  /* 0x0000000000207805 */ /* 0x000fe2000001ff00 */
[----:B------:R-:W-:Y:S02]  /*1e30*/  UIADD3 UR5, UPT, UPT, UR5, 0x3480, URZ ;  /* 0x0000348005057890 */ /* 0x000fe4000fffe0ff */
[----:B------:R-:W-:Y:S02]  /*1e40*/  ULOP3.LUT UR4, UR4, 0x1, URZ, 0x3c, !UPT ;  /* 0x0000000104047892 */ /* 0x000fe4000f8e3cff */
[----:B-1----:R-:W-:Y:S01]  /*1e50*/  ULEA UR5, UR7, UR5, 0x18 ;  /* 0x0000000507057291 */ /* 0x002fe2000f8ec0ff */
[----:B---3--:R-:W-:Y:S01]  /*1e60*/  @!P0 FADD.FTZ R33, RZ, R30 ;  /* 0x0000001eff218221 */ /* 0x008fe20000010000 */
[----:B------:R-:W-:Y:S01]  /*1e70*/  @!P0 FADD.FTZ R32, RZ, R31 ;  /* 0x0000001fff208221 */ /* 0x000fe20000010000 */
[----:B------:R-:W-:-:S03]  /*1e80*/  LOP3.LUT P0, RZ, R5, 0x31f, RZ, 0xc0, !PT ;  /* 0x0000031f05ff7812 */ /* 0x000fc6000780c0ff */
        /* <DEDUP_REMOVED lines=19> */
[----:B------:R-:W-:Y:S01]  /*1fc0*/  @!P0 LEA.HI R34, R5, UR5, RZ, 0x1e ;  /* 0x0000000505228c11 */ /* 0x000fe2000f8ff0ff */
[----:B-1----:R-:W-:Y:S02]  /*1fd0*/  FADD.FTZ R31, R32, R35 ;  /* 0x00000023201f7221 */ /* 0x002fe40000010000 */
[----:B------:R-:W-:Y:S01]  /*1fe0*/  @!P0 FMUL.FTZ R30, R30, 9.7656251455191522837e-05 ;  /* 0x38cccccd1e1e8820 */ /* 0x000fe20000410000 */
[----:B------:R-:W-:-:S02]  /*1ff0*/  IMAD R35, R4, -0x8, R15 ;  /* 0xfffffff804237824 */ /* 0x000fc400078e020f */
[----:B------:R-:W-:-:S03]  /*2000*/  @!P0 FMUL.FTZ R31, R31, 9.7656251455191522837e-05 ;  /* 0x38cccccd1f1f8820 */ /* 0x000fc60000410000 */
[----:B------:R-:W-:Y:S02]  /*2010*/  LEA R32, R35, UR5, 0x3 ;  /* 0x0000000523207c11 */ /* 0x000fe4000f8e18ff */
[----:B------:R-:W-:Y:S01]  /*2020*/  @!P0 STS.64 [R34], R30 ;  /* 0x0000001e22008388 */ /* 0x000fe20000000a00 */
[----:B------:R-:W-:Y:S01]  /*2030*/  BAR.SYNC.DEFER_BLOCKING 0x0 ;  /* 0x0000000000007b1d */ /* 0x000fe20000010000 */
[----:B--2---:R-:W-:-:S04]  /*2040*/  IADD3 R20, P0, PT, R20, UR12, RZ ;  /* 0x0000000c14147c10 */ /* 0x004fc8000ff1e0ff */
[----:B------:R-:W-:Y:S02]  /*2050*/  IADD3.X R21, PT, PT, R21, UR13, RZ, P0, !PT ;  /* 0x0000000d15157c10 */ /* 0x000fe400087fe4ff */
[----:B------:R-:W-:-:S04]  /*2060*/  ISETP.GE.U32.AND P0, PT, R11, UR10, PT ;  /* 0x0000000a0b007c0c */ /* 0x000fc8000bf06070 */
[----:B------:R-:W-:Y:S01]  /*2070*/  ISETP.GE.AND.EX P0, PT, R14, UR6, PT, P0 ;  /* 0x000000060e007c0c */ /* 0x000fe2000bf06300 */
[----:B------:R-:W0:Y:S02]  /*2080*/  LDS.64 R32, [R32] ;  /* 0x0000000020207984 */ /* 0x000e240000000a00 */
[--C-:B0-----:R-:W-:Y:S01]  /*2090*/  FADD.FTZ R36, R47, -R32.reuse ;  /* 0x800000202f247221 */ /* 0x101fe20000010000 */
        /* <DEDUP_REMOVED lines=25> */
[----:B------:R-:W-:Y:S02]  /*2230*/  F2FP.BF16.F32.PACK_AB R34, R34, R55 ;  /* 0x000000372222723e */ /* 0x000fe400000010ff */
[----:B------:R-:W-:Y:S01]  /*2240*/  F2FP.BF16.F32.PACK_AB R35, R40, R51 ;  /* 0x000000332823723e */ /* 0x000fe200000010ff */
[----:B------:R1:W-:Y:S04]  /*2250*/  STG.E.64 desc[UR8][R20.64], R30 ;  /* 0x0000001e14007986 */ /* 0x0003e8000c101b08 */
[----:B------:R1:W-:Y:S01]  /*2260*/  STG.E.64 desc[UR8][R20.64+0x1400], R34 ;  /* 0x0014002214007986 */ /* 0x0003e2000c101b08 */
[----:B------:R-:W-:Y:S05]  /*2270*/  @!P0 BRA `(.L_x_246) ;  /* 0xffffffe000ac8947 */ /* 0x000fea000383ffff */
.L_x_234:
[----:B------:R-:W-:Y:S01]  /*2280*/  SHF.L.U32 R0, R0, 0x4, RZ ;  /* 0x0000000400007819 */ /* 0x000fe200000006ff */
[----:B-1----:R-:W-:-:S03]  /*2290*/  IMAD R31, R4, 0x140, RZ ;  /* 0x00000140041f7824 */ /* 0x002fc600078e02ff */
[----:B------:R-:W-:Y:S02]  /*22a0*/  LOP3.LUT R3, R0, 0xfffe0, RZ, 0xc0, !PT ;  /* 0x000fffe000037812 */ /* 0x000fe400078ec0ff */
[----:B------:R-:W-:Y:S02]  /*22b0*/  IADD3 R0, PT, PT, R31, 0x140, RZ ;  /* 0x000001401f007810 */ /* 0x000fe40007ffe0ff */
[----:B------:R-:W-:-:S05]  /*22c0*/  IADD3 R2, PT, PT, R3, R2, RZ ;  /* 0x0000000203027210 */ /* 0x000fca0007ffe0ff */
[----:B------:R-:W-:-:S05]  /*22d0*/  IMAD R31, R2, 0x20, R31 ;  /* 0x00000020021f7824 */ /* 0x000fca00078e021f */
[----:B------:R-:W-:-:S13]  /*22e0*/  ISETP.GE.AND P0, PT, R31, R0, PT ;  /* 0x000000001f00720c */ /* 0x000fda0003f06270 */
[----:B------:R-:W-:Y:S05]  /*22f0*/  @P0 EXIT ;  /* 0x000000000000094d */ /* 0x000fea0003800000 */
[----:B------:R-:W1:Y:S01]  /*2300*/  S2R R9, SR_TID.X ;  /* 0x0000000000097919 */ /* 0x000e620000002100 */
        /* <DEDUP_REMOVED lines=8> */
[----:B-1----:R-:W-:Y:S01]  /*2390*/  SHF.R.U32.HI R24, RZ, 0x5, R9 ;  /* 0x00000005ff187819 */ /* 0x002fe20000011609 */
        /* <DEDUP_REMOVED lines=14> */
[----:B------:R-:W-:-:S04]  /*2480*/  IMAD.WIDE.U32 R4, P0, R27, -0x33333334, R2 ;  /* 0xcccccccc1b047825 */ /* 0x000fc80007800002 */
[----:B------:R-:W-:Y:S01]  /*2490*/  IMAD.WIDE.U32 R2, R27, -0x33333333, RZ ;  /* 0xcccccccd1b027825 */ /* 0x000fe200078e00ff */
[----:B0-----:R-:W-:Y:S02]  /*24a0*/  IADD3.X R7, PT, PT, RZ, RZ, RZ, P0, !PT ;  /* 0x000000ffff077210 */ /* 0x001fe400007fe4ff */
        /* <DEDUP_REMOVED lines=21> */
.L_x_258:
[----:B------:R-:W-:Y:S01]  /*2600*/  ISETP.GT.U32.AND P1, PT, R25, R24, PT ;  /* 0x000000181900720c */ /* 0x000fe20003f24070 */
[----:B------:R-:W-:Y:S01]  /*2610*/  BSSY.RECONVERGENT B0, `(.L_x_247) ;  /* 0x0000071000007945 */ /* 0x000fe20003800200 */
[----:B------:R-:W-:Y:S01]  /*2620*/  HFMA2 R39, -RZ, RZ, 0, 0 ;  /* 0x00000000ff277431 */ /* 0x000fe200000001ff */
[----:B------:R-:W-:Y:S02]  /*2630*/  MOV R40, RZ ;  /* 0x000000ff00287202 */ /* 0x000fe40000000f00 */
[----:B------:R-:W-:-:S13]  /*2640*/  ISETP.GT.AND.EX P1, PT, R26, RZ, PT, P1 ;  /* 0x000000ff1a00720c */ /* 0x000fda0003f24310 */
[----:B012---:R-:W-:Y:S05]  /*2650*/  @!P1 BRA `(.L_x_248) ;  /* 0x0000000400b09947 */ /* 0x007fea0003800000 */
        /* <DEDUP_REMOVED lines=12> */
[----:B------:R-:W-:Y:S01]  /*2720*/  HFMA2 R40, -RZ, RZ, 0, 0 ;  /* 0x00000000ff287431 */ /* 0x000fe200000001ff */
[----:B------:R-:W-:Y:S01]  /*2730*/  MOV R44, R35 ;  /* 0x00000023002c7202 */ /* 0x000fe20000000f00 */
[----:B------:R-:W-:Y:S01]  /*2740*/  IMAD.MOV.U32 R38, RZ, RZ, RZ ;  /* 0x000000ffff267224 */ /* 0x000fe200078e00ff */
[----:B------:R-:W-:Y:S02]  /*2750*/  IADD3.X R8, PT, PT, R3, R43, RZ, P2, !PT ;  /* 0x0000002b03087210 */ /* 0x000fe400017fe4ff */
[C---:B------:R-:W-:Y:S02]  /*2760*/  LEA R6, P2, R7.reuse, UR4, 0x3 ;  /* 0x0000000407067c11 */ /* 0x040fe4000f8418ff */
[----:B------:R-:W-:Y:S02]  /*2770*/  MOV R42, R37 ;  /* 0x00000025002a7202 */ /* 0x000fe40000000f00 */
[----:B------:R-:W-:-:S02]  /*2780*/  LEA.HI.X R7, R7, UR5, R8, 0x3, P2 ;  /* 0x0000000507077c11 */ /* 0x000fc400090f1c08 */
[----:B------:R-:W-:-:S07]  /*2790*/  MOV R41, R24 ;  /* 0x0000001800297202 */ /* 0x000fce0000000f00 */
.L_x_251:
        /* <DEDUP_REMOVED lines=33> */
.L_x_250:
[----:B------:R-:W-:Y:S05]  /*29b0*/  BSYNC.RECONVERGENT B1 ;  /* 0x0000000000017941 */ /* 0x000fea0003800200 */
.L_x_249:
        /* <DEDUP_REMOVED lines=25> */
.L_x_253:
[----:B------:R-:W-:Y:S05]  /*2b50*/  BSYNC.RECONVERGENT B1 ;  /* 0x0000000000017941 */ /* 0x000fea0003800200 */
.L_x_252:
        /* <DEDUP_REMOVED lines=9> */
[----:B------:R-:W1:Y:S03]  /*2bf0*/  @!P1 LDC.64 R6, c[0x0][0x3d0] ;  /* 0x0000f400ff069b82 */ /* 0x000e660000000a00 */
[----:B------:R-:W-:Y:S01]  /*2c00*/  @P2 IADD3.X R38, PT, PT, RZ, R38, RZ, P3, !PT ;  /* 0x00000026ff262210 */ /* 0x000fe20001ffe4ff */
[----:B------:R-:W-:Y:S01]  /*2c10*/  @!P1 IMAD.WIDE.U32 R4, R41, 0x280, R4 ;  /* 0x0000028029049825 */ /* 0x000fe200078e0004 */
[----:B------:R-:W-:-:S03]  /*2c20*/  @P2 IADD3 R13, PT, PT, R11, R13, RZ ;  /* 0x0000000d0b0d2210 */ /* 0x000fc60007ffe0ff */
        /* <DEDUP_REMOVED lines=15> */
.L_x_248:
[----:B------:R-:W-:Y:S05]  /*2d20*/  BSYNC.RECONVERGENT B0 ;  /* 0x0000000000007941 */ /* 0x000fea0003800200 */
.L_x_247:
[----:B------:R0:W-:Y:S01]  /*2d30*/  STS [R30], R39 ;  /* 0x000000271e007388 */ /* 0x0001e20000000800 */
[----:B------:R-:W1:Y:S01]  /*2d40*/  LDC.64 R6, c[0x0][0x388] ;  /* 0x0000e200ff067b82 */ /* 0x000e620000000a00 */
[----:B------:R-:W-:Y:S02]  /*2d50*/  ISETP.GT.U32.AND P1, PT, R48, 0x9, PT ;  /* 0x000000093000780c */ /* 0x000fe40003f24070 */
[----:B------:R0:W-:Y:S01]  /*2d60*/  STS [R30+0x500], R40 ;  /* 0x000500281e007388 */ /* 0x0001e20000000800 */
[----:B------:R-:W-:-:S04]  /*2d70*/  MOV R8, R29 ;  /* 0x0000001d00087202 */ /* 0x000fc80000000f00 */
[----:B------:R-:W2:Y:S08]  /*2d80*/  LDC.64 R4, c[0x0][0x390] ;  /* 0x0000e400ff047b82 */ /* 0x000eb00000000a00 */
[----:B0-----:R-:W-:Y:S06]  /*2d90*/  BAR.SYNC.DEFER_BLOCKING 0x0 ;  /* 0x0000000000007b1d */ /* 0x001fec0000010000 */
.L_x_257:
[----:B0-----:R-:W-:Y:S01]  /*2da0*/  HFMA2 R10, -RZ, RZ, 0, 0 ;  /* 0x00000000ff0a7431 */ /* 0x001fe200000001ff */
[----:B------:R-:W-:Y:S01]  /*2db0*/  @!P1 LOP3.LUT R11, R8, 0x1e, R33, 0x78, !PT ;  /* 0x0000001e080b9812 */ /* 0x000fe200078e7821 */
[----:B------:R-:W-:Y:S01]  /*2dc0*/  IMAD.MOV.U32 R9, RZ, RZ, RZ ;  /* 0x000000ffff097224 */ /* 0x000fe200078e00ff */
[----:B------:R-:W-:Y:S01]  /*2dd0*/  UMOV UR6, 0xffff ;  /* 0x0000ffff00067882 */ /* 0x000fe20000000000 */
[----:B------:R-:W-:Y:S02]  /*2de0*/  ISETP.NE.AND P2, PT, R48, RZ, PT ;  /* 0x000000ff3000720c */ /* 0x000fe40003f45270 */
[----:B------:R-:W-:-:S05]  /*2df0*/  @!P1 LEA R11, R11, R34, 0x2 ;  /* 0x000000220b0b9211 */ /* 0x000fca00078e10ff */
        /* <DEDUP_REMOVED lines=26> */
.L_x_268:
        /* <DEDUP_REMOVED lines=10> */
.L_x_256:
[----:B------:R-:W-:Y:S05]  /*3040*/  BSYNC.RECONVERGENT B0 ;  /* 0x0000000000007941 */ /* 0x000fea0003800200 */
.L_x_255:
        /* <DEDUP_REMOVED lines=9> */
.L_x_254:
[----:B------:R-:W-:Y:S01]  /*30e0*/  BSSY B0, `(.L_x_259) ;  /* 0x0000008000007945 */ /* 0x000fe20003800000 */
[----:B---3--:R-:W-:Y:S02]  /*30f0*/  MOV R20, R9 ;  /* 0x0000000900147202 */ /* 0x008fe40000000f00 */
[----:B------:R-:W-:Y:S02]  /*3100*/  MOV R19, 0x8 ;  /* 0x0000000800137802 */ /* 0x000fe40000000f00 */
[----:B------:R-:W-:Y:S02]  /*3110*/  MOV R22, 0x101f ;  /* 0x0000101f00167802 */ /* 0x000fe40000000f00 */
[----:B------:R-:W-:-:S07]  /*3120*/  MOV R17, 0xffff ;  /* 0x0000ffff00117802 */ /* 0x000fce0000000f00 */
[----:B012-4-:R-:W-:Y:S05]  /*3130*/  WARPSYNC.COLLECTIVE R17, `(.L_x_260) ;  /* 0x0000000011087348 */ /* 0x017fea0003c00000 */
[----:B------:R3:W0:Y:S02]  /*3140*/  SHFL.BFLY P3, R18, R20, R19, R22 ;  /* 0x0c00001314127389 */ /* 0x0006240000060016 */
[----:B01234-:R-:W-:Y:S05]  /*3150*/  ENDCOLLECTIVE ;  /* 0x000000000000791b */ /* 0x01ffea0003800000 */
.L_x_260:
[----:B------:R-:W-:Y:S05]  /*3160*/  BSYNC B0 ;  /* 0x0000000000007941 */ /* 0x000fea0003800000 */
.L_x_259:
        /* <DEDUP_REMOVED lines=9> */
.L_x_261:
[----:B------:R-:W-:Y:S01]  /*3200*/  MOV R20, R12 ;  /* 0x0000000c00147202 */ /* 0x000fe20000000f00 */
[----:B------:R-:W-:Y:S01]  /*3210*/  IMAD.MOV.U32 R19, RZ, RZ, 0x4 ;  /* 0x00000004ff137424 */ /* 0x000fe200078e00ff */
[----:B------:R-:W-:-:S07]  /*3220*/  MOV R11, R18 ;  /* 0x00000012000b7202 */ /* 0x000fce0000000f00 */
[----:B------:R-:W-:Y:S05]  /*3230*/  WARPSYNC.COLLECTIVE R17, `(.L_x_262) ;  /* 0x0000000011087348 */ /* 0x000fea0003c00000 */
[----:B------:R0:W1:Y:S02]  /*3240*/  SHFL.BFLY P3, R18, R20, R19, R22 ;  /* 0x0c00001314127389 */ /* 0x0000640000060016 */
[----:B01----:R-:W-:Y:S05]  /*3250*/  ENDCOLLECTIVE ;  /* 0x000000000000791b */ /* 0x003fea0003800000 */
.L_x_262:
[----:B------:R-:W-:-:S05]  /*3260*/  FADD.FTZ R11, R11, R10 ;  /* 0x0000000a0b0b7221 */ /* 0x000fca0000010000 */
[----:B------:R-:W-:Y:S02]  /*3270*/  MOV R20, R11 ;  /* 0x0000000b00147202 */ /* 0x000fe40000000f00 */
[----:B------:R-:W-:-:S07]  /*3280*/  MOV R13, R18 ;  /* 0x00000012000d7202 */ /* 0x000fce0000000f00 */
[----:B------:R-:W-:Y:S05]  /*3290*/  WARPSYNC.COLLECTIVE R17, `(.L_x_263) ;  /* 0x0000000011087348 */ /* 0x000fea0003c00000 */
[----:B------:R0:W1:Y:S02]  /*32a0*/  SHFL.BFLY P3, R18, R20, R19, R22 ;  /* 0x0c00001314127389 */ /* 0x0000640000060016 */
[----:B01----:R-:W-:Y:S05]  /*32b0*/  ENDCOLLECTIVE ;  /* 0x000000000000791b */ /* 0x003fea0003800000 */
.L_x_263:
[----:B------:R-:W-:Y:S01]  /*32c0*/  FADD.FTZ R13, R12, R13 ;  /* 0x0000000d0c0d7221 */ /* 0x000fe20000010000 */
[----:B------:R-:W-:-:S04]  /*32d0*/  HFMA2 R19, -RZ, RZ, 0, 1.1920928955078125e-07 ;  /* 0x00000002ff137431 */ /* 0x000fc800000001ff */
[----:B------:R-:W-:Y:S02]  /*32e0*/  MOV R20, R13 ;  /* 0x0000000d00147202 */ /* 0x000fe40000000f00 */
[----:B------:R-:W-:-:S07]  /*32f0*/  MOV R14, R18 ;  /* 0x00000012000e7202 */ /* 0x000fce0000000f00 */
[----:B------:R-:W-:Y:S05]  /*3300*/  WARPSYNC.COLLECTIVE R17, `(.L_x_264) ;  /* 0x0000000011087348 */ /* 0x000fea0003c00000 */
[----:B------:R0:W1:Y:S02]  /*3310*/  SHFL.BFLY P3, R18, R20, R19, R22 ;  /* 0x0c00001314127389 */ /* 0x0000640000060016 */
[----:B01----:R-:W-:Y:S05]  /*3320*/  ENDCOLLECTIVE ;  /* 0x000000000000791b */ /* 0x003fea0003800000 */
.L_x_264:
[----:B------:R-:W-:-:S04]  /*3330*/  FADD.FTZ R14, R11, R14 ;  /* 0x0000000e0b0e7221 */ /* 0x000fc80000010000 */
[----:B------:R-:W-:Y:S01]  /*3340*/  IMAD.MOV.U32 R20, RZ, RZ, R14 ;  /* 0x000000ffff147224 */ /* 0x000fe200078e000e */
[----:B------:R-:W-:-:S07]  /*3350*/  MOV R16, R18 ;  /* 0x0000001200107202 */ /* 0x000fce0000000f00 */
[----:B------:R-:W-:Y:S05]  /*3360*/  WARPSYNC.COLLECTIVE R17, `(.L_x_265) ;  /* 0x0000000011087348 */ /* 0x000fea0003c00000 */
[----:B------:R0:W1:Y:S02]  /*3370*/  SHFL.BFLY P3, R18, R20, R19, R22 ;  /* 0x0c00001314127389 */ /* 0x0000640000060016 */
[----:B01----:R-:W-:Y:S05]  /*3380*/  ENDCOLLECTIVE ;  /* 0x000000000000791b */ /* 0x003fea0003800000 */
.L_x_265:
[----:B------:R-:W-:Y:S01]  /*3390*/  FADD.FTZ R16, R13, R16 ;  /* 0x000000100d107221 */ /* 0x000fe20000010000 */
[----:B------:R-:W-:-:S04]  /*33a0*/  HFMA2 R19, -RZ, RZ, 0, 5.9604644775390625e-08 ;  /* 0x00000001ff137431 */ /* 0x000fc800000001ff */
[----:B------:R-:W-:Y:S02]  /*33b0*/  MOV R20, R16 ;  /* 0x0000001000147202 */ /* 0x000fe40000000f00 */
[----:B------:R-:W-:-:S07]  /*33c0*/  MOV R9, R18 ;  /* 0x0000001200097202 */ /* 0x000fce0000000f00 */
[----:B------:R-:W-:Y:S05]  /*33d0*/  WARPSYNC.COLLECTIVE R17, `(.L_x_266) ;  /* 0x0000000011087348 */ /* 0x000fea0003c00000 */
[----:B------:R0:W1:Y:S02]  /*33e0*/  SHFL.BFLY P3, R18, R20, R19, R22 ;  /* 0x0c00001314127389 */ /* 0x0000640000060016 */
[----:B01----:R-:W-:Y:S05]  /*33f0*/  ENDCOLLECTIVE ;  /* 0x000000000000791b */ /* 0x003fea0003800000 */
.L_x_266:
[----:B------:R-:W-:-:S05]  /*3400*/  FADD.FTZ R9, R14, R9 ;  /* 0x000000090e097221 */ /* 0x000fca0000010000 */
[----:B------:R-:W-:Y:S02]  /*3410*/  MOV R20, R9 ;  /* 0x0000000900147202 */ /* 0x000fe40000000f00 */
[----:B------:R-:W-:-:S07]  /*3420*/  MOV R15, R18 ;  /* 0x00000012000f7202 */ /* 0x000fce0000000f00 */
[----:B------:R-:W-:Y:S05]  /*3430*/  WARPSYNC.COLLECTIVE R17, `(.L_x_267) ;  /* 0x0000000011087348 */ /* 0x000fea0003c00000 */
[----:B------:R0:W1:Y:S02]  /*3440*/  SHFL.BFLY P3, R18, R20, R19, R22 ;  /* 0x0c00001314127389 */ /* 0x0000640000060016 */
[----:B01----:R-:W-:Y:S05]  /*3450*/  ENDCOLLECTIVE ;  /* 0x000000000000791b */ /* 0x003fea0003800000 */
.L_x_267:
[----:B------:R-:W-:Y:S01]  /*3460*/  FADD.FTZ R15, R16, R15 ;  /* 0x0000000f100f7221 */ /* 0x000fe20000010000 */
[----:B------:R-:W-:Y:S01]  /*3470*/  MOV R10, R18 ;  /* 0x00000012000a7202 */ /* 0x000fe20000000f00 */
[----:B------:R-:W-:Y:S06]  /*3480*/  BRA `(.L_x_268) ;  /* 0xfffffff800c47947 */ /* 0x000fec000383ffff */
.L_x_269:
        /* <DEDUP_REMOVED lines=15> */
.L_x_1044:


//--------------------- .text._ZN13group_norm_v218gn_bwd_cuda_kernelI13__nv_bfloat16Li320ELi1ELi16ELi40ELi256ELb1ELb1ELi16ELi320ELi320ELi4ELb1ELi8ELb0ELb0ELNS_15WgradSyncMethodE3ENS_16CompileConditionILi1000EEEEEvPT_S6_S6_PKS5_S8_S8_S8_PKfflPfPj --------------------------
	.section	.text._ZN13group_norm_v218gn_bwd_cuda_kernelI13__nv_bfloat16Li320ELi1ELi16ELi40ELi256ELb1ELb1ELi16ELi320ELi320ELi4ELb1ELi8ELb0ELb0ELNS_15WgradSyncMethodE3ENS_16CompileConditionILi1000EEEEEvPT_S6_S6_PKS5_S8_S8_S8_PKfflPfPj,"ax",@progbits
	.align	128
        .global         _ZN13group_norm_v218gn_bwd_cuda_kernelI13__nv_bfloat16Li320ELi1ELi16ELi40ELi256ELb1ELb1ELi16ELi320ELi320ELi4ELb1ELi8ELb0ELb0ELNS_15WgradSyncMethodE3ENS_16CompileConditionILi1000EEEEEvPT_S6_S6_PKS5_S8_S8_S8_PKfflPfPj
        .type           _ZN13group_norm_v218gn_bwd_cuda_kernelI13__nv_bfloat16Li320ELi1ELi16ELi40ELi256ELb1ELb1ELi16ELi320ELi320ELi4ELb1ELi8ELb0ELb0ELNS_15WgradSyncMethodE3ENS_16CompileConditionILi1000EEEEEvPT_S6_S6_PKS5_S8_S8_S8_PKfflPfPj,@function
        .size           _ZN13group_norm_v218gn_bwd_cuda_kernelI13__nv_bfloat16Li320ELi1ELi16ELi40ELi256ELb1ELb1ELi16ELi320ELi320ELi4ELb1ELi8ELb0ELb0ELNS_15WgradSyncMethodE3ENS_16CompileConditionILi1000EEEEEvPT_S6_S6_PKS5_S8_S8_S8_PKfflPfPj,(.L_x_1045 - _ZN13group_norm_v218gn_bwd_cuda_kernelI13__nv_bfloat16Li320ELi1ELi16ELi40ELi256ELb1ELb1ELi16ELi320ELi320ELi4ELb1ELi8ELb0ELb0ELNS_15WgradSyncMethodE3ENS_16CompileConditionILi1000EEEEEvPT_S6_S6_PKS5_S8_S8_S8_PKfflPfPj)
        .other          _ZN13group_norm_v218gn_bwd_cuda_kernelI13__nv_bfloat16Li320ELi1ELi16ELi40ELi256ELb1ELb1ELi16ELi320ELi320ELi4ELb1ELi8ELb0ELb0ELNS_15WgradSyncMethodE3ENS_16CompileConditionILi1000EEEEEvPT_S6_S6_PKS5_S8_S8_S8_PKfflPfPj,@"STO_CUDA_ENTRY STV_DEFAULT"
_ZN13group_norm_v218gn_bwd_cuda_kernelI13__nv_bfloat16Li320ELi1ELi16ELi40ELi256ELb1ELb1ELi16ELi320ELi320ELi4ELb1ELi8ELb0ELb0ELNS_15WgradSyncMethodE3ENS_16CompileConditionILi1000EEEEEvPT_S6_S6_PKS5_S8_S8_S8_PKfflPfPj:
.text._ZN13group_norm_v218gn_bwd_cuda_kernelI13__nv_bfloat16Li320ELi1ELi16ELi40ELi256ELb1ELb1ELi16ELi320ELi320ELi4ELb1ELi8ELb0ELb0ELNS_15WgradSyncMethodE3ENS_16CompileConditionILi1000EEEEEvPT_S6_S6_PKS5_S8_S8_S8_PKfflPfPj:
        /* <DEDUP_REMOVED lines=26> */
.L_x_272:
[----:B------:R-:W2:Y:S04]  /*01a0*/  LD.E.STRONG.GPU R0, desc[UR8][R2.64+0x20] ;  /* 0x0000200802007980 */ /* 0x000ea8000c10f900 */
[----:B--2---:R-:W-:Y:S01]  /*01b0*/  CCTL.IVALL ;  /* 0x00000000ff00798f */ /* 0x004fe20002000000 */
[----:B------:R-:W-:Y:S05]  /*01c0*/  YIELD ;  /* 0x0000000000007946 */ /* 0x000fea0003800000 */
[----:B-----5:R-:W-:-:S04]  /*01d0*/  LOP3.LUT R0, R0, R5, RZ, 0x3c, !PT ;  /* 0x0000000500007212 */ /* 0x020fc800078e3cff */
[----:B------:R-:W-:-:S13]  /*01e0*/  ISETP.GT.AND P0, PT, R0, -0x1, PT ;  /* 0xffffffff0000780c */ /* 0x000fda0003f04270 */
[----:B------:R-:W-:Y:S05]  /*01f0*/  @P0 BRA `(.L_x_272) ;  /* 0xfffffffc00e80947 */ /* 0x000fea000383ffff */
.L_x_271:
[----:B------:R-:W-:Y:S05]  /*0200*/  WARPSYNC.ALL ;  /* 0x0000000000007948 */ /* 0x000fea0003800000 */
[----:B------:R-:W-:Y:S06]  /*0210*/  BAR.SYNC.DEFER_BLOCKING 0x0 ;  /* 0x0000000000007b1d */ /* 0x000fec0000010000 */
[----:B------:R-:W-:Y:S05]  /*0220*/  BRA `(.L_x_273) ;  /* 0x0000002800b47947 */ /* 0x000fea0003800000 */
.L_x_270:
[----:B------:R-:W0:Y:S01]  /*0230*/  S2R R39, SR_TID.X ;  /* 0x0000000000277919 */ /* 0x000e220000002100 */
[----:B------:R-:W1:Y:S01]  /*0240*/  LDC.64 R2, c[0x0][0x3a8] ;  /* 0x0000ea00ff027b82 */ /* 0x000e620000000a00 */
[----:B------:R-:W-:-:S07]  /*0250*/  IMAD R9, R42, 0x140, RZ ;  /* 0x000001402a097824 */ /* 0x000fce00078e02ff */
[----:B------:R-:W2:Y:S01]  /*0260*/  LDC.64 R16, c[0x0][0x3b0] ;  /* 0x0000ec00ff107b82 */ /* 0x000ea20000000a00 */
[----:B------:R-:W3:Y:S01]  /*0270*/  S2R R7, SR_CgaCtaId ;  /* 0x0000000000077919 */ /* 0x000ee20000008800 */
[----:B------:R-:W-:Y:S02]  /*0280*/  SHF.L.U32 R4, R43, 0x3, RZ ;  /* 0x000000032b047819 */ /* 0x000fe400000006ff */
[----:B------:R-:W-:-:S04]  /*0290*/  SHF.R.U32.HI R6, RZ, 0x1, R43 ;  /* 0x00000001ff067819 */ /* 0x000fc8000001162b */
[----:B------:R-:W4:Y:S08]  /*02a0*/  LDC.64 R112, c[0x0][0x3d8] ;  /* 0x0000f600ff707b82 */ /* 0x000f300000000a00 */
[----:B------:R-:W5:Y:S01]  /*02b0*/  LDC.64 R110, c[0x0][0x3d0] ;  /* 0x0000f400ff6e7b82 */ /* 0x000f620000000a00 */
[----:B0-----:R-:W-:-:S07]  /*02c0*/  LOP3.LUT R0, R39, 0xffff, RZ, 0xc0, !PT ;  /* 0x0000ffff27007812 */ /* 0x001fce00078ec0ff */
        /* <DEDUP_REMOVED lines=14> */
[----:B------:R-:W-:Y:S02]  /*03b0*/  LOP3.LUT R10, R4, 0x7fff0, RZ, 0xc0, !PT ;  /* 0x0007fff0040a7812 */ /* 0x000fe400078ec0ff */
[----:B------:R-:W-:Y:S02]  /*03c0*/  CS2R R58, SRZ ;  /* 0x00000000003a7805 */ /* 0x000fe4000001ff00 */
[----:B------:R-:W-:-:S02]  /*03d0*/  MOV R0, 0x400 ;  /* 0x0000040000007802 */ /* 0x000fc40000000f00 */
[----:B------:R-:W-:Y:S02]  /*03e0*/  CS2R R56, SRZ ;  /* 0x0000000000387805 */ /* 0x000fe4000001ff00 */
[----:B------:R-:W-:Y:S02]  /*03f0*/  SHF.R.U32.HI R8, RZ, 0x4, R39 ;  /* 0x00000004ff087819 */ /* 0x000fe40000011627 */
[----:B------:R-:W-:Y:S02]  /*0400*/  CS2R R54, SRZ ;  /* 0x0000000000367805 */ /* 0x000fe4000001ff00 */
[----:B------:R-:W-:Y:S02]  /*0410*/  LOP3.LUT R10, R10, 0xf, R41, 0xf8, !PT ;  /* 0x0000000f0a0a7812 */ /* 0x000fe400078ef829 */
[----:B------:R-:W-:Y:S02]  /*0420*/  CS2R R52, SRZ ;  /* 0x0000000000347805 */ /* 0x000fe4000001ff00 */
[----:B------:R-:W-:Y:S01]  /*0430*/  LOP3.LUT P1, RZ, R6, R41, RZ, 0xfc, !PT ;  /* 0x0000002906ff7212 */ /* 0x000fe2000782fcff */
[----:B0-----:R-:W-:Y:S01]  /*0440*/  IMAD.WIDE.U32 R50, R42, 0x4, R50 ;  /* 0x000000042a327825 */ /* 0x001fe200078e0032 */
[--C-:B------:R-:W-:Y:S01]  /*0450*/  SHF.R.U32.HI R5, RZ, 0x2, R39.reuse ;  /* 0x00000002ff057819 */ /* 0x100fe20000011627 */
[----:B------:R-:W0:Y:S01]  /*0460*/  LDCU UR5, c[0x0][0x374] ;  /* 0x00006e80ff0577ac */ /* 0x000e220008000800 */
[----:B------:R-:W-:Y:S01]  /*0470*/  IADD3 R4, PT, PT, R0, 0x2800, RZ ;  /* 0x0000280000047810 */ /* 0x000fe20007ffe0ff */
[----:B------:R-:W-:Y:S01]  /*0480*/  IMAD R10, R10, 0x280, R39 ;  /* 0x000002800a0a7824 */ /* 0x000fe200078e0227 */
[----:B---3--:R-:W-:-:S02]  /*0490*/  LEA R6, R7, R0, 0x18 ;  /* 0x0000000007067211 */ /* 0x008fc400078ec0ff */
[----:B------:R-:W-:Y:S02]  /*04a0*/  LOP3.LUT R8, R8, R39, RZ, 0x3c, !PT ;  /* 0x0000002708087212 */ /* 0x000fe400078e3cff */
[----:B------:R-:W-:Y:S02]  /*04b0*/  IADD3 R0, PT, PT, R0, 0x3480, RZ ;  /* 0x0000348000007810 */ /* 0x000fe40007ffe0ff */
[----:B------:R-:W-:Y:S02]  /*04c0*/  LEA R12, R42, R5, 0x3 ;  /* 0x000000052a0c7211 */ /* 0x000fe400078e18ff */
[----:B------:R-:W-:Y:S02]  /*04d0*/  SHF.L.U32 R8, R8, 0x3, RZ ;  /* 0x0000000308087819 */ /* 0x000fe400000006ff */
[----:B------:R-:W-:Y:S01]  /*04e0*/  LEA R44, R7, R0, 0x18 ;  /* 0x00000000072c7211 */ /* 0x000fe200078ec0ff */
[----:B------:R-:W-:Y:S01]  /*04f0*/  IMAD R12, R12, 0x28, -R9 ;  /* 0x000000280c0c7824 */ /* 0x000fe200078e0a09 */
[----:B------:R-:W-:-:S02]  /*0500*/  SHF.L.U32 R11, R39, 0x1, RZ ;  /* 0x00000001270b7819 */ /* 0x000fc400000006ff */
[----:B------:R-:W-:Y:S02]  /*0510*/  SHF.L.U32 R0, R41, 0x1, RZ ;  /* 0x0000000129007819 */ /* 0x000fe400000006ff */
[----:B------:R-:W-:Y:S02]  /*0520*/  LEA R4, R7, R4, 0x18 ;  /* 0x0000000407047211 */ /* 0x000fe400078ec0ff */
[----:B------:R-:W-:Y:S02]  /*0530*/  LOP3.LUT R7, R8, 0x18, RZ, 0xc0, !PT ;  /* 0x0000001808077812 */ /* 0x000fe400078ec0ff */
[----:B------:R-:W-:Y:S02]  /*0540*/  IADD3 R10, PT, PT, R10, R9, RZ ;  /* 0x000000090a0a7210 */ /* 0x000fe40007ffe0ff */
[----:B------:R-:W-:Y:S02]  /*0550*/  LOP3.LUT R9, R11, 0x18, RZ, 0xc0, !PT ;  /* 0x000000180b097812 */ /* 0x000fe400078ec0ff */
[----:B------:R-:W-:-:S02]  /*0560*/  LOP3.LUT R33, R0, 0x1e, RZ, 0xc0, !PT ;  /* 0x0000001e00217812 */ /* 0x000fc400078ec0ff */
[C---:B------:R-:W-:Y:S02]  /*0570*/  SHF.L.U32 R0, R39.reuse, 0x3, RZ ;  /* 0x0000000327007819 */ /* 0x040fe400000006ff */
[----:B------:R-:W-:Y:S02]  /*0580*/  IADD3 R34, PT, PT, R6, R7, RZ ;  /* 0x0000000706227210 */ /* 0x000fe40007ffe0ff */
[----:B------:R-:W-:Y:S02]  /*0590*/  LEA R6, R39, R6, 0x5 ;  /* 0x0000000627067211 */ /* 0x000fe400078e28ff */
[----:B------:R-:W-:Y:S02]  /*05a0*/  LOP3.LUT R37, R11, 0x18, RZ, 0xc, !PT ;  /* 0x000000180b257812 */ /* 0x000fe400078e0cff */
[C---:B------:R-:W-:Y:S02]  /*05b0*/  LOP3.LUT R7, R9.reuse, 0x8, RZ, 0x3c, !PT ;  /* 0x0000000809077812 */ /* 0x040fe400078e3cff */
[----:B------:R-:W-:-:S02]  /*05c0*/  LOP3.LUT R35, R9, 0x10, RZ, 0x3c, !PT ;  /* 0x0000001009237812 */ /* 0x000fc400078e3cff */
[C---:B------:R-:W-:Y:S02]  /*05d0*/  IADD3 R33, PT, PT, R0.reuse, R33, RZ ;  /* 0x0000002100217210 */ /* 0x040fe40007ffe0ff */
[----:B------:R-:W-:Y:S02]  /*05e0*/  LOP3.LUT R23, R0, 0x18, RZ, 0xc0, !PT ;  /* 0x0000001800177812 */ /* 0x000fe400078ec0ff */
[----:B------:R-:W-:Y:S02]  /*05f0*/  LEA R34, R5, R34, 0x5 ;  /* 0x0000002205227211 */ /* 0x000fe400078e28ff */
[----:B------:R-:W-:Y:S02]  /*0600*/  LOP3.LUT R0, R12, 0x4, RZ, 0xfc, !PT ;  /* 0x000000040c007812 */ /* 0x000fe400078efcff */
[C---:B------:R-:W-:Y:S02]  /*0610*/  IADD3 R38, PT, PT, R6.reuse, R9, RZ ;  /* 0x0000000906267210 */ /* 0x040fe40007ffe0ff */
[----:B------:R-:W-:-:S02]  /*0620*/  IADD3 R37, PT, PT, R6, R37, RZ ;  /* 0x0000002506257210 */ /* 0x000fc40007ffe0ff */
[C---:B------:R-:W-:Y:S02]  /*0630*/  IADD3 R36, PT, PT, R6.reuse, R7, RZ ;  /* 0x0000000706247210 */ /* 0x040fe40007ffe0ff */
[----:B------:R-:W-:Y:S02]  /*0640*/  IADD3 R35, PT, PT, R6, R35, RZ ;  /* 0x0000002306237210 */ /* 0x000fe40007ffe0ff */
[----:B------:R-:W-:Y:S02]  /*0650*/  SHF.R.U32.HI R5, RZ, 0x2, R12 ;  /* 0x00000002ff057819 */ /* 0x000fe4000001160c */
[C---:B------:R-:W-:Y:S02]  /*0660*/  IADD3 R6, PT, PT, R12.reuse, 0x8, RZ ;  /* 0x000000080c067810 */ /* 0x040fe40007ffe0ff */
[C---:B------:R-:W-:Y:S01]  /*0670*/  IADD3 R8, PT, PT, R12.reuse, 0xc, RZ ;  /* 0x0000000c0c087810 */ /* 0x040fe20007ffe0ff */
[----:B------:R-:W-:Y:S01]  /*0680*/  IMAD R32, R5, 0x28, R4 ;  /* 0x0000002805207824 */ /* 0x000fe200078e0204 */
[----:B------:R-:W-:-:S02]  /*0690*/  IADD3 R14, PT, PT, R12, 0x10, RZ ;  /* 0x000000100c0e7810 */ /* 0x000fc40007ffe0ff */
[C---:B------:R-:W-:Y:S02]  /*06a0*/  IADD3 R18, PT, PT, R12.reuse, 0x14, RZ ;  /* 0x000000140c127810 */ /* 0x040fe40007ffe0ff */
[C---:B------:R-:W-:Y:S02]  /*06b0*/  IADD3 R20, PT, PT, R12.reuse, 0x18, RZ ;  /* 0x000000180c147810 */ /* 0x040fe40007ffe0ff */
[C---:B------:R-:W-:Y:S02]  /*06c0*/  IADD3 R22, PT, PT, R12.reuse, 0x1c, RZ ;  /* 0x0000001c0c167810 */ /* 0x040fe40007ffe0ff */
[C---:B------:R-:W-:Y:S02]  /*06d0*/  IADD3 R24, PT, PT, R12.reuse, 0x20, RZ ;  /* 0x000000200c187810 */ /* 0x040fe40007ffe0ff */
[----:B------:R-:W-:Y:S02]  /*06e0*/  IADD3 R12, PT, PT, R12, 0x24, RZ ;  /* 0x000000240c0c7810 */ /* 0x000fe40007ffe0ff */
[----:B------:R-:W-:-:S02]  /*06f0*/  SHF.R.U32.HI R7, RZ, 0x2, R0 ;  /* 0x00000002ff077819 */ /* 0x000fc40000011600 */
        /* <DEDUP_REMOVED lines=15> */
[----:B------:R-:W-:Y:S01]  /*07f0*/  SHF.L.U32 R22, R41, 0x4, RZ ;  /* 0x0000000429167819 */ /* 0x000fe200000006ff */
[--C-:B------:R-:W-:Y:S01]  /*0800*/  IMAD R24, R29, 0x28, R4.reuse ;  /* 0x000000281d187824 */ /* 0x100fe200078e0204 */
[----:B----4-:R-:W-:Y:S01]  /*0810*/  LEA R112, P0, R43, R112, 0x2 ;  /* 0x000000702b707211 */ /* 0x010fe200078010ff */
[--C-:B------:R-:W-:Y:S01]  /*0820*/  IMAD R14, R5, 0x28, R4.reuse ;  /* 0x00000028050e7824 */ /* 0x100fe200078e0204 */
[----:B------:R-:W-:Y:S01]  /*0830*/  SHF.L.U32 R5, R10, 0x1, RZ ;  /* 0x000000010a057819 */ /* 0x000fe200000006ff */
[----:B------:R-:W-:Y:S01]  /*0840*/  IMAD R4, R31, 0x28, R4 ;  /* 0x000000281f047824 */ /* 0x000fe200078e0204 */
[----:B------:R-:W-:-:S02]  /*0850*/  IADD3 R31, PT, PT, R23, R0, RZ ;  /* 0x00000000171f7210 */ /* 0x000fc40007ffe0ff */
[----:B------:R-:W-:Y:S01]  /*0860*/  LOP3.LUT R0, R40, 0xffff, RZ, 0xc0, !PT ;  /* 0x0000ffff28007812 */ /* 0x000fe200078ec0ff */
[----:B-----5:R-:W-:Y:S01]  /*0870*/  IMAD.WIDE.U32 R110, R5, 0x4, R110 ;  /* 0x00000004056e7825 */ /* 0x020fe200078e006e */
[----:B------:R-:W-:Y:S02]  /*0880*/  LOP3.LUT R22, R21, 0xf0, R22, 0xf8, !PT ;  /* 0x000000f015167812 */ /* 0x000fe400078ef816 */
[C---:B------:R-:W-:Y:S01]  /*0890*/  IADD3 R29, PT, PT, R23.reuse, R6, RZ ;  /* 0x00000006171d7210 */ /* 0x040fe20007ffe0ff */
[----:B------:R-:W-:Y:S01]  /*08a0*/  IMAD R0, R0, 0x667, RZ ;  /* 0x0000066700007824 */ /* 0x000fe200078e02ff */
[----:B------:R-:W-:Y:S02]  /*08b0*/  IADD3 R25, PT, PT, R23, R12, RZ ;  /* 0x0000000c17197210 */ /* 0x000fe40007ffe0ff */
[----:B------:R-:W-:Y:S02]  /*08c0*/  LEA R21, R21, R4, 0x3 ;  /* 0x0000000415157211 */ /* 0x000fe400078e18ff */
[----:B------:R-:W-:-:S02]  /*08d0*/  SHF.R.U32.HI R13, RZ, 0x10, R0 ;  /* 0x00000010ff0d7819 */ /* 0x000fc40000011600 */
[----:B------:R-:W-:Y:S02]  /*08e0*/  LEA.HI.X R113, R43, R113, RZ, 0x2, P0 ;  /* 0x000000712b717211 */ /* 0x000fe400000f14ff */
[----:B------:R-:W-:Y:S01]  /*08f0*/  IADD3 R32, PT, PT, R32, R23, RZ ;  /* 0x0000001720207210 */ /* 0x000fe20007ffe0ff */
[----:B------:R-:W-:Y:S01]  /*0900*/  IMAD R9, R42, -0x8, R13 ;  /* 0xfffffff82a097824 */ /* 0x000fe200078e020d */
[C---:B------:R-:W-:Y:S02]  /*0910*/  IADD3 R30, PT, PT, R23.reuse, R30, RZ ;  /* 0x0000001e171e7210 */ /* 0x040fe40007ffe0ff */
[C---:B------:R-:W-:Y:S02]  /*0920*/  IADD3 R28, PT, PT, R23.reuse, R28, RZ ;  /* 0x0000001c171c7210 */ /* 0x040fe40007ffe0ff */
[C---:B------:R-:W-:Y:S02]  /*0930*/  IADD3 R27, PT, PT, R23.reuse, R8, RZ ;  /* 0x00000008171b7210 */ /* 0x040fe40007ffe0ff */
[----:B------:R-:W-:-:S02]  /*0940*/  IADD3 R26, PT, PT, R23, R26, RZ ;  /* 0x0000001a171a7210 */ /* 0x000fc40007ffe0ff */
[----:B------:R-:W-:Y:S02]  /*0950*/  IADD3 R24, PT, PT, R23, R24, RZ ;  /* 0x0000001817187210 */ /* 0x000fe40007ffe0ff */
[----:B------:R-:W-:Y:S02]  /*0960*/  ISETP.NE.AND P0, PT, R41, RZ, PT ;  /* 0x000000ff2900720c */ /* 0x000fe40003f05270 */
[----:B------:R-:W-:Y:S02]  /*0970*/  MOV R10, 0x7fffffc1 ;  /* 0x7fffffc1000a7802 */ /* 0x000fe40000000f00 */
[----:B------:R-:W-:Y:S02]  /*0980*/  MOV R12, 0x7ffffff1 ;  /* 0x7ffffff1000c7802 */ /* 0x000fe40000000f00 */
[----:B------:R-:W-:Y:S01]  /*0990*/  IADD3 R23, PT, PT, R23, R14, RZ ;  /* 0x0000000e17177210 */ /* 0x000fe20007ffe0ff */
[----:B------:R-:W-:Y:S01]  /*09a0*/  HFMA2 R14, -RZ, RZ, 0, 0 ;  /* 0x00000000ff0e7431 */ /* 0x000fe200000001ff */
[----:B------:R-:W-:-:S02]  /*09b0*/  MOV R15, R43 ;  /* 0x0000002b000f7202 */ /* 0x000fc40000000f00 */
[----:B------:R-:W-:Y:S02]  /*09c0*/  SEL R12, R12, 0x1, !P0 ;  /* 0x000000010c0c7807 */ /* 0x000fe40004000000 */
[----:B------:R-:W-:Y:S02]  /*09d0*/  LOP3.LUT R11, R11, 0xfe, RZ, 0xc0, !PT ;  /* 0x000000fe0b0b7812 */ /* 0x000fe400078ec0ff */
[----:B------:R-:W-:Y:S02]  /*09e0*/  SEL R10, R10, 0x1, !P1 ;  /* 0x000000010a0a7807 */ /* 0x000fe40004800000 */
[-C--:B------:R-:W-:Y:S02]  /*09f0*/  LEA R9, R9, R44.reuse, 0x3 ;  /* 0x0000002c09097211 */ /* 0x080fe400078e18ff */
[----:B------:R-:W-:Y:S02]  /*0a00*/  LEA.HI R8, R39, R44, RZ, 0x1f ;  /* 0x0000002c27087211 */ /* 0x000fe400078ff8ff */
[----:B--2---:R-:W-:-:S02]  /*0a10*/  PRMT R6, R2, 0x7632, R6 ;  /* 0x0000763202067816 */ /* 0x004fc40000000006 */
[----:B------:R-:W-:Y:S02]  /*0a20*/  PRMT R7, R3, 0x7632, R7 ;  /* 0x0000763203077816 */ /* 0x000fe40000000007 */
[C---:B------:R-:W-:Y:S02]  /*0a30*/  PRMT R5, R16.reuse, 0x7632, R5 ;  /* 0x0000763210057816 */ /* 0x040fe40000000005 */
[----:B------:R-:W-:Y:S02]  /*0a40*/  PRMT R4, R17, 0x7632, R4 ;  /* 0x0000763211047816 */ /* 0x000fe40000000004 */
[----:B------:R-:W-:Y:S01]  /*0a50*/  SHF.L.U32 R18, R16, 0x10, RZ ;  /* 0x0000001010127819 */ /* 0x000fe200000006ff */
[----:B------:R-:W-:Y:S01]  /*0a60*/  HFMA2 R16, -RZ, RZ, 0, 0 ;  /* 0x00000000ff107431 */ /* 0x000fe200000001ff */
[----:B------:R-:W-:Y:S02]  /*0a70*/  SHF.L.U32 R19, R2, 0x10, RZ ;  /* 0x0000001002137819 */ /* 0x000fe400000006ff */
[----:B------:R-:W-:-:S02]  /*0a80*/  SHF.L.U32 R20, R3, 0x10, RZ ;  /* 0x0000001003147819 */ /* 0x000fc400000006ff */
[----:B------:R-:W-:Y:S02]  /*0a90*/  SHF.L.U32 R17, R17, 0x10, RZ ;  /* 0x0000001011117819 */ /* 0x000fe400000006ff */
[----:B------:R-:W-:Y:S02]  /*0aa0*/  SHF.L.U32 R6, R6, 0x10, RZ ;  /* 0x0000001006067819 */ /* 0x000fe400000006ff */
[----:B------:R-:W-:Y:S02]  /*0ab0*/  SHF.L.U32 R7, R7, 0x10, RZ ;  /* 0x0000001007077819 */ /* 0x000fe400000006ff */
[----:B------:R-:W-:Y:S02]  /*0ac0*/  SHF.L.U32 R5, R5, 0x10, RZ ;  /* 0x0000001005057819 */ /* 0x000fe400000006ff */
[----:B0-----:R-:W-:-:S07]  /*0ad0*/  SHF.L.U32 R4, R4, 0x10, RZ ;  /* 0x0000001004047819 */ /* 0x001fce00000006ff */
.L_x_285:
[----:B0-----:R-:W0:Y:S01]  /*0ae0*/  LDCU.64 UR10, c[0x0][0x3b8] ;  /* 0x00007700ff0a77ac */ /* 0x001e220008000a00 */
[--C-:B------:R-:W-:Y:S01]  /*0af0*/  SHF.R.U64 R47, R15, 0x1, R14.reuse ;  /* 0x000000010f2f7819 */ /* 0x100fe2000000120e */
[----:B------:R-:W-:Y:S01]  /*0b00*/  IMAD R49, R22, 0x280, RZ ;  /* 0x0000028016317824 */ /* 0x000fe200078e02ff */
[----:B------:R-:W-:Y:S01]  /*0b10*/  SHF.R.U32.HI R0, RZ, 0x1, R14 ;  /* 0x00000001ff007819 */ /* 0x000fe2000001160e */
[----:B-1----:R-:W1:Y:S01]  /*0b20*/  LDCU.64 UR12, c[0x0][0x3a0] ;  /* 0x00007400ff0c77ac */ /* 0x002e620008000a00 */
[C---:B------:R-:W-:Y:S02]  /*0b30*/  SHF.L.U32 R2, R47.reuse, 0x5, RZ ;  /* 0x000000052f027819 */ /* 0x040fe400000006ff */
[----:B------:R-:W-:Y:S01]  /*0b40*/  SHF.L.U64.HI R3, R47, 0x5, R0 ;  /* 0x000000052f037819 */ /* 0x000fe20000010200 */
[----:B------:R-:W2:Y:S01]  /*0b50*/  LDCU UR7, c[0x0][0x3c0] ;  /* 0x00007800ff0777ac */ /* 0x000ea20008000800 */
[----:B------:R-:W-:Y:S02]  /*0b60*/  MOV R44, R40 ;  /* 0x00000028002c7202 */ /* 0x000fe40000000f00 */
[----:B------:R-:W-:Y:S01]  /*0b70*/  MOV R45, RZ ;  /* 0x000000ff002d7202 */ /* 0x000fe20000000f00 */
[----:B------:R-:W-:-:S04]  /*0b80*/  IMAD.WIDE.U32 R2, R13, 0x2, R2 ;  /* 0x000000020d027825 */ /* 0x000fc800078e0002 */
[----:B------:R-:W-:Y:S01]  /*0b90*/  IMAD.WIDE.U32 R44, R47, 0x28000, R44 ;  /* 0x000280002f2c7825 */ /* 0x000fe200078e002c */
[----:B0-----:R-:W-:-:S03]  /*0ba0*/  LEA R60, P0, R2, UR10, 0x2 ;  /* 0x0000000a023c7c11 */ /* 0x001fc6000f8010ff */
[----:B------:R-:W-:Y:S01]  /*0bb0*/  IMAD R47, R0, 0x28000, RZ ;  /* 0x00028000002f7824 */ /* 0x000fe200078e02ff */
[----:B------:R-:W-:Y:S02]  /*0bc0*/  IADD3 R0, P1, PT, R49, R44, RZ ;  /* 0x0000002c31007210 */ /* 0x000fe40007f3e0ff */
[----:B------:R-:W-:Y:S01]  /*0bd0*/  LEA.HI.X R61, R2, UR11, R3, 0x2, P0 ;  /* 0x0000000b023d7c11 */ /* 0x000fe200080f1403 */
[----:B------:R-:W0:Y:S01]  /*0be0*/  LDCU.64 UR10, c[0x0][0x398] ;  /* 0x00007300ff0a77ac */ /* 0x000e220008000a00 */
[----:B------:R-:W-:Y:S02]  /*0bf0*/  IADD3.X R45, PT, PT, R45, R47, RZ, P1, !PT ;  /* 0x0000002f2d2d7210 */ /* 0x000fe40000ffe4ff */
[C---:B------:R-:W-:Y:S02]  /*0c00*/  SHF.L.U32 R2, R0.reuse, 0x1, RZ ;  /* 0x0000000100027819 */ /* 0x040fe400000006ff */
[----:B------:R-:W2:Y:S01]  /*0c10*/  LDG.E.64.CONSTANT R60, desc[UR8][R60.64] ;  /* 0x000000083c3c7981 */ /* 0x000ea2000c1e9b00 */
[----:B------:R-:W-:-:S02]  /*0c20*/  SHF.L.U64.HI R0, R0, 0x1, R45 ;  /* 0x0000000100007819 */ /* 0x000fc4000001022d */
[----:B-1----:R-:W-:-:S04]  /*0c30*/  IADD3 R46, P0, PT, R2, UR12, RZ ;  /* 0x0000000c022e7c10 */ /* 0x002fc8000ff1e0ff */
[----:B------:R-:W-:-:S05]  /*0c40*/  IADD3.X R47, PT, PT, R0, UR13, RZ, P0, !PT ;  /* 0x0000000d002f7c10 */ /* 0x000fca00087fe4ff */
[----:B------:R-:W3:Y:S04]  /*0c50*/  LDG.E.64.CONSTANT R64, desc[UR8][R46.64+0x1400] ;  /* 0x001400082e407981 */ /* 0x000ee8000c1e9b00 */
[----:B------:R-:W4:Y:S04]  /*0c60*/  LDG.E.64.CONSTANT R66, desc[UR8][R46.64+0x2800] ;  /* 0x002800082e427981 */ /* 0x000f28000c1e9b00 */
[----:B------:R-:W5:Y:S04]  /*0c70*/  LDG.E.64.CONSTANT R68, desc[UR8][R46.64+0x3c00] ;  /* 0x003c00082e447981 */ /* 0x000f68000c1e9b00 */
[----:B------:R3:W5:Y:S01]  /*0c80*/  LDG.E.64.CONSTANT R62, desc[UR8][R46.64] ;  /* 0x000000082e3e7981 */ /* 0x000762000c1e9b00 */
[----:B0-----:R-:W-:-:S04]  /*0c90*/  IADD3 R48, P0, PT, R2, UR10, RZ ;  /* 0x0000000a02307c10 */ /* 0x001fc8000ff1e0ff */
[----:B------:R-:W-:-:S05]  /*0ca0*/  IADD3.X R49, PT, PT, R0, UR11, RZ, P0, !PT ;  /* 0x0000000b00317c10 */ /* 0x000fca00087fe4ff */
[----:B------:R-:W5:Y:S04]  /*0cb0*/  LDG.E.64.CONSTANT R70, desc[UR8][R48.64] ;  /* 0x0000000830467981 */ /* 0x000f68000c1e9b00 */
[----:B------:R-:W5:Y:S04]  /*0cc0*/  LDG.E.64.CONSTANT R72, desc[UR8][R48.64+0x1400] ;  /* 0x0014000830487981 */ /* 0x000f68000c1e9b00 */
[----:B------:R-:W5:Y:S04]  /*0cd0*/  LDG.E.64.CONSTANT R74, desc[UR8][R48.64+0x2800] ;  /* 0x00280008304a7981 */ /* 0x000f68000c1e9b00 */
[----:B------:R0:W5:Y:S01]  /*0ce0*/  LDG.E.64.CONSTANT R76, desc[UR8][R48.64+0x3c00] ;  /* 0x003c0008304c7981 */ /* 0x000162000c1e9b00 */
[----:B------:R-:W-:-:S04]  /*0cf0*/  IADD3 R15, P1, PT, R15, 0x8, RZ ;  /* 0x000000080f0f7810 */ /* 0x000fc80007f3e0ff */
[----:B------:R-:W-:Y:S02]  /*0d00*/  ISETP.GE.U32.AND P0, PT, R15, UR6, PT ;  /* 0x000000060f007c0c */ /* 0x000fe4000bf06070 */
[----:B------:R-:W-:-:S04]  /*0d10*/  IADD3.X R14, PT, PT, RZ, R14, RZ, P1, !PT ;  /* 0x0000000eff0e7210 */ /* 0x000fc80000ffe4ff */
[----:B------:R-:W-:Y:S01]  /*0d20*/  ISETP.GE.AND.EX P0, PT, R14, UR4, PT, P0 ;  /* 0x000000040e007c0c */ /* 0x000fe2000bf06300 */
[----:B--2---:R-:W-:-:S06]  /*0d30*/  FADD.FTZ R44, R61, UR7 ;  /* 0x000000073d2c7e21 */ /* 0x004fcc0008010000 */
[----:B------:R-:W1:Y:S01]  /*0d40*/  MUFU.RSQ R44, R44 ;  /* 0x0000002c002c7308 */ /* 0x000e620000001400 */
[----:B---3--:R-:W-:Y:S02]  /*0d50*/  SHF.L.U32 R47, R64, 0x10, RZ ;  /* 0x00000010402f7819 */ /* 0x008fe400000006ff */
[----:B0-----:R-:W-:-:S03]  /*0d60*/  SHF.L.U32 R49, R65, 0x10, RZ ;  /* 0x0000001041317819 */ /* 0x001fc600000006ff */
[C---:B------:R-:W-:Y:S02]  /*0d70*/  FADD.FTZ R47, -R60.reuse, R47 ;  /* 0x0000002f3c2f7221 */ /* 0x040fe40000010100 */
[----:B------:R-:W-:Y:S02]  /*0d80*/  FADD.FTZ R49, -R60, R49 ;  /* 0x000000313c317221 */ /* 0x000fe40000010100 */
[----:B-1----:R-:W-:Y:S01]  /*0d90*/  FMUL.FTZ R46, R44, R47 ;  /* 0x0000002f2c2e7220 */ /* 0x002fe20000410000 */
[----:B----4-:R-:W-:Y:S01]  /*0da0*/  SHF.L.U32 R47, R66, 0x10, RZ ;  /* 0x00000010422f7819 */ /* 0x010fe200000006ff */
[----:B------:R-:W-:Y:S01]  /*0db0*/  FMUL.FTZ R48, R44, R49 ;  /* 0x000000312c307220 */ /* 0x000fe20000410000 */
[----:B------:R-:W-:-:S03]  /*0dc0*/  SHF.L.U32 R49, R67, 0x10, RZ ;  /* 0x0000001043317819 */ /* 0x000fc600000006ff */
[----:B------:R-:W-:-:S04]  /*0dd0*/  FADD.FTZ R47, -R60, R47 ;  /* 0x0000002f3c2f7221 */ /* 0x000fc80000010100 */
[----:B------:R-:W-:Y:S01]  /*0de0*/  FMUL.FTZ R80, R44, R47 ;  /* 0x0000002f2c507220 */ /* 0x000fe20000410000 */
[----:B-----5:R-:W-:Y:S01]  /*0df0*/  SHF.L.U32 R47, R68, 0x10, RZ ;  /* 0x00000010442f7819 */ /* 0x020fe200000006ff */
[----:B------:R-:W-:Y:S01]  /*0e00*/  FADD.FTZ R49, -R60, R49 ;  /* 0x000000313c317221 */ /* 0x000fe20000010100 */
[----:B------:R-:W-:-:S03]  /*0e10*/  SHF.L.U32 R3, R62, 0x10, RZ ;  /* 0x000000103e037819 */ /* 0x000fc600000006ff */
[----:B------:R-:W-:Y:S01]  /*0e20*/  FADD.FTZ R47, -R60, R47 ;  /* 0x0000002f3c2f7221 */ /* 0x000fe20000010100 */
[C---:B------:R-:W-:Y:S01]  /*0e30*/  FMUL.FTZ R82, R44.reuse, R49 ;  /* 0x000000312c527220 */ /* 0x040fe20000410000 */
[----:B------:R-:W-:Y:S02]  /*0e40*/  SHF.L.U32 R49, R69, 0x10, RZ ;  /* 0x0000001045317819 */ /* 0x000fe400000006ff */
[----:B------:R-:W-:Y:S01]  /*0e50*/  SHF.L.U32 R45, R63, 0x10, RZ ;  /* 0x000000103f2d7819 */ /* 0x000fe200000006ff */
[----:B------:R-:W-:Y:S01]  /*0e60*/  FMUL.FTZ R84, R44, R47 ;  /* 0x0000002f2c547220 */ /* 0x000fe20000410000 */
[----:B------:R-:W-:Y:S01]  /*0e70*/  PRMT R47, R62, 0x7632, R47 ;  /* 0x000076323e2f7816 */ /* 0x000fe2000000002f */
[C---:B------:R-:W-:Y:S01]  /*0e80*/  FADD.FTZ R3, -R60.reuse, R3 ;  /* 0x000000033c037221 */ /* 0x040fe20000010100 */
[C---:B------:R-:W-:Y:S01]  /*0e90*/  FADD.FTZ R87, -R60.reuse, R49 ;  /* 0x000000313c577221 */ /* 0x040fe20000010100 */
[----:B------:R-:W-:Y:S01]  /*0ea0*/  FADD.FTZ R45, -R60, R45 ;  /* 0x0000002d3c2d7221 */ /* 0x000fe20000010100 */
[----:B------:R-:W-:Y:S01]  /*0eb0*/  SHF.L.U32 R49, R47, 0x10, RZ ;  /* 0x000000102f317819 */ /* 0x000fe200000006ff */
[C---:B------:R-:W-:Y:S01]  /*0ec0*/  FMUL.FTZ R3, R44.reuse, R3 ;  /* 0x000000032c037220 */ /* 0x040fe20000410000 */
[----:B------:R-:W-:Y:S01]  /*0ed0*/  PRMT R47, R63, 0x7632, R47 ;  /* 0x000076323f2f7816 */ /* 0x000fe2000000002f */
[----:B------:R-:W-:-:S02]  /*0ee0*/  FMUL.FTZ R45, R44, R45 ;  /* 0x0000002d2c2d7220 */ /* 0x000fc40000410000 */
[----:B------:R-:W-:Y:S01]  /*0ef0*/  FADD.FTZ R49, -R60, R49 ;  /* 0x000000313c317221 */ /* 0x000fe20000010100 */
[----:B------:R-:W-:Y:S01]  /*0f00*/  FFMA.FTZ R85, R19, R3, R18 ;  /* 0x0000000313557223 */ /* 0x000fe20000010012 */
[----:B------:R-:W-:Y:S01]  /*0f10*/  FMUL.FTZ R86, R44, R87 ;  /* 0x000000572c567220 */ /* 0x000fe20000410000 */
[----:B------:R-:W-:Y:S01]  /*0f20*/  FFMA.FTZ R83, R20, R45, R17 ;  /* 0x0000002d14537223 */ /* 0x000fe20000010011 */
[----:B------:R-:W-:Y:S01]  /*0f30*/  SHF.L.U32 R87, R47, 0x10, RZ ;  /* 0x000000102f577819 */ /* 0x000fe200000006ff */
[----:B------:R-:W-:Y:S01]  /*0f40*/  FMUL.FTZ R47, R44, R49 ;  /* 0x000000312c2f7220 */ /* 0x000fe20000410000 */
[----:B------:R-:W-:Y:S01]  /*0f50*/  FMUL.FTZ R105, R85, -1.4426950216293334961 ;  /* 0xbfb8aa3b55697820 */ /* 0x000fe20000410000 */
[----:B------:R-:W-:Y:S01]  /*0f60*/  FMUL.FTZ R104, R83, -1.4426950216293334961 ;  /* 0xbfb8aa3b53687820 */ /* 0x000fe20000410000 */
[----:B------:R-:W-:Y:S01]  /*0f70*/  PRMT R64, R64, 0x7632, R64 ;  /* 0x0000763240407816 */ /* 0x000fe20000000040 */
[----:B------:R-:W-:Y:S01]  /*0f80*/  FFMA.FTZ R89, R6, R47, R5 ;  /* 0x0000002f06597223 */ /* 0x000fe20000010005 */
[----:B------:R-:W-:-:S02]  /*0f90*/  FADD.FTZ R49, -R60, R87 ;  /* 0x000000573c317221 */ /* 0x000fc40000010100 */
[----:B------:R-:W0:Y:S01]  /*0fa0*/  MUFU.EX2 R105, R105 ;  /* 0x0000006900697308 */ /* 0x000e220000000800 */
[----:B------:R-:W-:Y:S01]  /*0fb0*/  SHF.L.U32 R97, R64, 0x10, RZ ;  /* 0x0000001040617819 */ /* 0x000fe200000006ff */
[----:B------:R-:W-:Y:S01]  /*0fc0*/  FMUL.FTZ R106, R89, -1.4426950216293334961 ;  /* 0xbfb8aa3b596a7820 */ /* 0x000fe20000410000 */
[----:B------:R-:W-:-:S05]  /*0fd0*/  FMUL.FTZ R49, R44, R49 ;  /* 0x000000312c317220 */ /* 0x000fca0000410000 */
[----:B------:R-:W1:Y:S01]  /*0fe0*/  MUFU.EX2 R104, R104 ;  /* 0x0000006800687308 */ /* 0x000e620000000800 */
[----:B------:R-:W-:Y:S01]  /*0ff0*/  FADD.FTZ R99, -R60, R97 ;  /* 0x000000613c637221 */ /* 0x000fe20000010100 */
[----:B------:R-:W-:Y:S01]  /*1000*/  FFMA.FTZ R97, R7, R49, R4 ;  /* 0x0000003107617223 */ /* 0x000fe20000010004 */
[----:B------:R-:W-:-:S05]  /*1010*/  PRMT R65, R65, 0x7632, R65 ;  /* 0x0000763241417816 */ /* 0x000fca0000000041 */
[----:B------:R-:W2:Y:S01]  /*1020*/  MUFU.EX2 R106, R106 ;  /* 0x0000006a006a7308 */ /* 0x000ea20000000800 */
[----:B------:R-:W-:Y:S01]  /*1030*/  FMUL.FTZ R108, R97, -1.4426950216293334961 ;  /* 0xbfb8aa3b616c7820 */ /* 0x000fe20000410000 */
[C-C-:B------:R-:W-:Y:S01]  /*1040*/  FFMA.FTZ R63, R20.reuse, R86, R17.reuse ;  /* 0x00000056143f7223 */ /* 0x140fe20000010011 */
[----:B------:R-:W-:Y:S01]  /*1050*/  SHF.L.U32 R65, R65, 0x10, RZ ;  /* 0x0000001041417819 */ /* 0x000fe200000006ff */
[----:B------:R-:W-:Y:S01]  /*1060*/  FFMA.FTZ R61, R19, R46, R18 ;  /* 0x0000002e133d7223 */ /* 0x000fe20000010012 */
[----:B------:R-:W-:Y:S01]  /*1070*/  FFMA.FTZ R81, R20, R48, R17 ;  /* 0x0000003014517223 */ /* 0x000fe20000010011 */
[----:B------:R-:W-:Y:S01]  /*1080*/  FMUL.FTZ R90, R63, -1.4426950216293334961 ;  /* 0xbfb8aa3b3f5a7820 */ /* 0x000fe20000410000 */
[----:B0-----:R-:W-:Y:S01]  /*1090*/  FADD.FTZ R105, R105, 1 ;  /* 0x3f80000069697421 */ /* 0x001fe20000010000 */
[----:B------:R-:W0:Y:S01]  /*10a0*/  MUFU.EX2 R108, R108 ;  /* 0x0000006c006c7308 */ /* 0x000e220000000800 */
[----:B------:R-:W-:Y:S01]  /*10b0*/  FMUL.FTZ R102, R61, -1.4426950216293334961 ;  /* 0xbfb8aa3b3d667820 */ /* 0x000fe20000410000 */
[----:B------:R-:W-:Y:S01]  /*10c0*/  FADD.FTZ R65, -R60, R65 ;  /* 0x000000413c417221 */ /* 0x000fe20000010100 */
[----:B------:R-:W-:Y:S01]  /*10d0*/  FMUL.FTZ R88, R44, R99 ;  /* 0x000000632c587220 */ /* 0x000fe20000410000 */
[----:B-1----:R-:W-:Y:S01]  /*10e0*/  FADD.FTZ R104, R104, 1 ;  /* 0x3f80000068687421 */ /* 0x002fe20000010000 */
[----:B------:R-:W-:Y:S01]  /*10f0*/  PRMT R67, R67, 0x7632, R67 ;  /* 0x0000763243437816 */ /* 0x000fe20000000043 */
[----:B------:R-:W-:Y:S01]  /*1100*/  FMUL.FTZ R103, R81, -1.4426950216293334961 ;  /* 0xbfb8aa3b51677820 */ /* 0x000fe20000410000 */
[----:B------:R-:W-:Y:S01]  /*1110*/  PRMT R64, R66, 0x7632, R64 ;  /* 0x0000763242407816 */ /* 0x000fe20000000040 */
[----:B------:R1:W-:Y:S01]  /*1120*/  MUFU.EX2 R87, R90 ;  /* 0x0000005a00577308 */ /* 0x0003e20000000800 */
[----:B------:R-:W-:Y:S01]  /*1130*/  FFMA.FTZ R66, R6, R88, R5 ;  /* 0x0000005806427223 */ /* 0x000fe20000010005 */
[----:B--2---:R-:W-:Y:S01]  /*1140*/  FADD.FTZ R106, R106, 1 ;  /* 0x3f8000006a6a7421 */ /* 0x004fe20000010000 */
[----:B------:R-:W-:Y:S01]  /*1150*/  SHF.L.U32 R99, R64, 0x10, RZ ;  /* 0x0000001040637819 */ /* 0x000fe200000006ff */
[----:B-1----:R-:W-:-:S04]  /*1160*/  FMUL.FTZ R90, R44, R65 ;  /* 0x000000412c5a7220 */ /* 0x002fc80000410000 */
[----:B------:R-:W1:Y:S01]  /*1170*/  MUFU.EX2 R102, R102 ;  /* 0x0000006600667308 */ /* 0x000e620000000800 */
[----:B------:R-:W-:Y:S01]  /*1180*/  SHF.L.U32 R65, R67, 0x10, RZ ;  /* 0x0000001043417819 */ /* 0x000fe200000006ff */
[----:B------:R-:W-:Y:S01]  /*1190*/  FMUL.FTZ R107, R66, -1.4426950216293334961 ;  /* 0xbfb8aa3b426b7820 */ /* 0x000fe20000410000 */
[----:B------:R-:W-:-:S05]  /*11a0*/  FFMA.FTZ R67, R7, R90, R4 ;  /* 0x0000005a07437223 */ /* 0x000fca0000010004 */
[----:B------:R-:W2:Y:S01]  /*11b0*/  MUFU.RCP R105, R105 ;  /* 0x0000006900697308 */ /* 0x000ea20000001000 */
[----:B------:R-:W-:-:S07]  /*11c0*/  FMUL.FTZ R109, R67, -1.4426950216293334961 ;  /* 0xbfb8aa3b436d7820 */ /* 0x000fce0000410000 */
[----:B------:R-:W3:Y:S01]  /*11d0*/  MUFU.RCP R104, R104 ;  /* 0x0000006800687308 */ /* 0x000ee20000001000 */
[----:B------:R-:W-:Y:S01]  /*11e0*/  FADD.FTZ R99, -R60, R99 ;  /* 0x000000633c637221 */ /* 0x000fe20000010100 */
[----:B------:R-:W-:-:S06]  /*11f0*/  PRMT R68, R68, 0x7632, R68 ;  /* 0x0000763244447816 */ /* 0x000fcc0000000044 */
[----:B------:R-:W4:Y:S01]  /*1200*/  MUFU.EX2 R103, R103 ;  /* 0x0000006700677308 */ /* 0x000f220000000800 */
[----:B0-----:R-:W-:Y:S01]  /*1210*/  FADD.FTZ R108, R108, 1 ;  /* 0x3f8000006c6c7421 */ /* 0x001fe20000010000 */
[----:B------:R-:W-:-:S06]  /*1220*/  FADD.FTZ R65, -R60, R65 ;  /* 0x000000413c417221 */ /* 0x000fcc0000010100 */
[----:B------:R-:W0:Y:S01]  /*1230*/  MUFU.RCP R106, R106 ;  /* 0x0000006a006a7308 */ /* 0x000e220000001000 */
[----:B------:R-:W-:Y:S01]  /*1240*/  FMUL.FTZ R96, R44, R99 ;  /* 0x000000632c607220 */ /* 0x000fe20000410000 */
[----:B------:R-:W-:-:S06]  /*1250*/  SHF.L.U32 R99, R68, 0x10, RZ ;  /* 0x0000001044637819 */ /* 0x000fcc00000006ff */
[----:B------:R-:W5:Y:S01]  /*1260*/  MUFU.EX2 R107, R107 ;  /* 0x0000006b006b7308 */ /* 0x000f620000000800 */
[----:B------:R-:W-:Y:S01]  /*1270*/  PRMT R69, R69, 0x7632, R69 ;  /* 0x0000763245457816 */ /* 0x000fe20000000045 */
[----:B------:R-:W-:Y:S01]  /*1280*/  FMUL.FTZ R94, R44, R65 ;  /* 0x000000412c5e7220 */ /* 0x000fe20000410000 */
[----:B------:R-:W-:-:S05]  /*1290*/  FFMA.FTZ R64, R6, R96, R5 ;  /* 0x0000006006407223 */ /* 0x000fca0000010005 */
[----:B------:R-:W5:Y:S01]  /*12a0*/  MUFU.EX2 R109, R109 ;  /* 0x0000006d006d7308 */ /* 0x000f620000000800 */
[----:B-1----:R-:W-:Y:S01]  /*12b0*/  FADD.FTZ R102, R102, 1 ;  /* 0x3f80000066667421 */ /* 0x002fe20000010000 */
[----:B--2---:R-:W-:Y:S01]  /*12c0*/  FADD.FTZ R114, -R105, 1 ;  /* 0x3f80000069727421 */ /* 0x004fe20000010100 */
[----:B------:R-:W-:Y:S01]  /*12d0*/  SHF.L.U32 R101, R69, 0x10, RZ ;  /* 0x0000001045657819 */ /* 0x000fe200000006ff */
[----:B------:R-:W-:Y:S01]  /*12e0*/  FADD.FTZ R99, -R60, R99 ;  /* 0x000000633c637221 */ /* 0x000fe20000010100 */
[----:B---3--:R-:W-:-:S03]  /*12f0*/  FADD.FTZ R116, -R104, 1 ;  /* 0x3f80000068747421 */ /* 0x008fc60000010100 */
[----:B------:R-:W1:Y:S01]  /*1300*/  MUFU.RCP R108, R108 ;  /* 0x0000006c006c7308 */ /* 0x000e620000001000 */
[----:B------:R-:W-:Y:S01]  /*1310*/  FFMA.FTZ R65, R7, R94, R4 ;  /* 0x0000005e07417223 */ /* 0x000fe20000010004 */
[----:B------:R-:W-:Y:S01]  /*1320*/  FMUL.FTZ R69, R64, -1.4426950216293334961 ;  /* 0xbfb8aa3b40457820 */ /* 0x000fe20000410000 */
[----:B----4-:R-:W-:Y:S01]  /*1330*/  FADD.FTZ R103, R103, 1 ;  /* 0x3f80000067677421 */ /* 0x010fe20000010000 */
[----:B------:R-:W-:Y:S01]  /*1340*/  FFMA.FTZ R114, R85, R114, 1 ;  /* 0x3f80000055727423 */ /* 0x000fe20000010072 */
[----:B------:R-:W-:Y:S01]  /*1350*/  FMUL.FTZ R92, R44, R99 ;  /* 0x000000632c5c7220 */ /* 0x000fe20000410000 */
[----:B------:R-:W-:Y:S01]  /*1360*/  FFMA.FTZ R85, R83, R116, 1 ;  /* 0x3f80000053557423 */ /* 0x000fe20000010074 */
[--C-:B------:R-:W-:Y:S01]  /*1370*/  FFMA.FTZ R62, R19, R84, R18.reuse ;  /* 0x00000054133e7223 */ /* 0x100fe20000010012 */
[----:B------:R-:W-:Y:S01]  /*1380*/  FMUL.FTZ R99, R65, -1.4426950216293334961 ;  /* 0xbfb8aa3b41637820 */ /* 0x000fe20000410000 */
[----:B------:R-:W-:Y:S01]  /*1390*/  FADD.FTZ R101, -R60, R101 ;  /* 0x000000653c657221 */ /* 0x000fe20000010100 */
[----:B------:R-:W2:Y:S01]  /*13a0*/  MUFU.RCP R102, R102 ;  /* 0x0000006600667308 */ /* 0x000ea20000001000 */
[----:B0-----:R-:W-:Y:S01]  /*13b0*/  FADD.FTZ R116, -R106, 1 ;  /* 0x3f8000006a747421 */ /* 0x001fe20000010100 */
[----:B------:R-:W-:Y:S01]  /*13c0*/  FFMA.FTZ R79, R19, R80, R18 ;  /* 0x00000050134f7223 */ /* 0x000fe20000010012 */
[----:B-----5:R-:W-:Y:S01]  /*13d0*/  FADD.FTZ R83, R107, 1 ;  /* 0x3f8000006b537421 */ /* 0x020fe20000010000 */
[----:B------:R-:W-:Y:S01]  /*13e0*/  FMUL.FTZ R91, R62, -1.4426950216293334961 ;  /* 0xbfb8aa3b3e5b7820 */ /* 0x000fe20000410000 */
[----:B------:R-:W-:Y:S01]  /*13f0*/  FMUL.FTZ R98, R44, R101 ;  /* 0x000000652c627220 */ /* 0x000fe20000410000 */
[----:B------:R-:W-:-:S02]  /*1400*/  FFMA.FTZ R89, R89, R116, 1 ;  /* 0x3f80000059597423 */ /* 0x000fc40000010074 */
[----:B------:R-:W0:Y:S01]  /*1410*/  MUFU.EX2 R69, R69 ;  /* 0x0000004500457308 */ /* 0x000e220000000800 */
[----:B------:R-:W-:Y:S01]  /*1420*/  FMUL.FTZ R93, R79, -1.4426950216293334961 ;  /* 0xbfb8aa3b4f5d7820 */ /* 0x000fe20000410000 */
[----:B------:R-:W-:Y:S01]  /*1430*/  FADD.FTZ R109, R109, 1 ;  /* 0x3f8000006d6d7421 */ /* 0x000fe20000010000 */
[----:B------:R-:W-:-:S05]  /*1440*/  FFMA.FTZ R68, R7, R98, R4 ;  /* 0x0000006207447223 */ /* 0x000fca0000010004 */
[----:B------:R-:W3:Y:S01]  /*1450*/  MUFU.RCP R103, R103 ;  /* 0x0000006700677308 */ /* 0x000ee20000001000 */
[----:B------:R-:W-:Y:S01]  /*1460*/  FFMA.FTZ R60, R6, R92, R5 ;  /* 0x0000005c063c7223 */ /* 0x000fe20000010005 */
[----:B------:R-:W-:Y:S01]  /*1470*/  FMUL.FTZ R107, R106, R89 ;  /* 0x000000596a6b7220 */ /* 0x000fe20000410000 */
[----:B-1----:R-:W-:-:S05]  /*1480*/  FADD.FTZ R118, -R108, 1 ;  /* 0x3f8000006c767421 */ /* 0x002fca0000010100 */
[----:B------:R-:W1:Y:S01]  /*1490*/  MUFU.EX2 R99, R99 ;  /* 0x0000006300637308 */ /* 0x000e620000000800 */
[----:B------:R-:W-:Y:S01]  /*14a0*/  FMUL.FTZ R101, R68, -1.4426950216293334961 ;  /* 0xbfb8aa3b44657820 */ /* 0x000fe20000410000 */
[----:B------:R-:W-:Y:S01]  /*14b0*/  FMUL.FTZ R105, R105, R114 ;  /* 0x0000007269697220 */ /* 0x000fe20000410000 */
[----:B------:R-:W-:Y:S01]  /*14c0*/  FMUL.FTZ R100, R60, -1.4426950216293334961 ;  /* 0xbfb8aa3b3c647820 */ /* 0x000fe20000410000 */
[----:B------:R-:W-:-:S04]  /*14d0*/  FMUL.FTZ R114, R104, R85 ;  /* 0x0000005568727220 */ /* 0x000fc80000410000 */
[----:B------:R-:W4:Y:S01]  /*14e0*/  MUFU.RCP R83, R83 ;  /* 0x0000005300537308 */ /* 0x000f220000001000 */
[----:B------:R-:W-:Y:S01]  /*14f0*/  FFMA.FTZ R97, R97, R118, 1 ;  /* 0x3f80000061617423 */ /* 0x000fe20000010076 */
[----:B------:R-:W-:-:S06]  /*1500*/  SHF.L.U32 R104, R70, 0x10, RZ ;  /* 0x0000001046687819 */ /* 0x000fcc00000006ff */
[----:B------:R-:W5:Y:S01]  /*1510*/  MUFU.EX2 R91, R91 ;  /* 0x0000005b005b7308 */ /* 0x000f620000000800 */
[----:B------:R-:W-:-:S07]  /*1520*/  SHF.L.U32 R85, R71, 0x10, RZ ;  /* 0x0000001047557819 */ /* 0x000fce00000006ff */
[----:B------:R-:W5:Y:S01]  /*1530*/  MUFU.RCP R89, R109 ;  /* 0x0000006d00597308 */ /* 0x000f620000001000 */
[----:B--2---:R-:W-:-:S07]  /*1540*/  FADD.FTZ R106, -R102, 1 ;  /* 0x3f800000666a7421 */ /* 0x004fce0000010100 */
[----:B------:R-:W2:Y:S01]  /*1550*/  MUFU.EX2 R93, R93 ;  /* 0x0000005d005d7308 */ /* 0x000ea20000000800 */
[----:B------:R-:W-:Y:S01]  /*1560*/  FMUL.FTZ R108, R108, R97 ;  /* 0x000000616c6c7220 */ /* 0x000fe20000410000 */
[----:B------:R-:W-:Y:S01]  /*1570*/  PRMT R97, R71, 0x7632, R97 ;  /* 0x0000763247617816 */ /* 0x000fe20000000061 */
[----:B------:R-:W-:Y:S01]  /*1580*/  FMUL.FTZ R104, R104, R105 ;  /* 0x0000006968687220 */ /* 0x000fe20000410000 */
[----:B------:R-:W-:Y:S01]  /*1590*/  PRMT R70, R70, 0x7632, R70 ;  /* 0x0000763246467816 */ /* 0x000fe20000000046 */
[----:B------:R-:W-:Y:S01]  /*15a0*/  FMUL.FTZ R71, R85, R114 ;  /* 0x0000007255477220 */ /* 0x000fe20000410000 */
[----:B0-----:R-:W-:Y:S02]  /*15b0*/  FADD.FTZ R105, R69, 1 ;  /* 0x3f80000045697421 */ /* 0x001fe40000010000 */
[----:B------:R-:W0:Y:S01]  /*15c0*/  MUFU.EX2 R101, R101 ;  /* 0x0000006500657308 */ /* 0x000e220000000800 */
[----:B---3--:R-:W-:Y:S01]  /*15d0*/  FADD.FTZ R114, -R103, 1 ;  /* 0x3f80000067727421 */ /* 0x008fe20000010100 */
[----:B------:R-:W-:Y:S01]  /*15e0*/  FFMA.FTZ R69, R61, R106, 1 ;  /* 0x3f8000003d457423 */ /* 0x000fe2000001006a */
[----:B-1----:R-:W-:-:S05]  /*15f0*/  FADD.FTZ R99, R99, 1 ;  /* 0x3f80000063637421 */ /* 0x002fca0000010000 */
[----:B------:R-:W1:Y:S01]  /*1600*/  MUFU.EX2 R100, R100 ;  /* 0x0000006400647308 */ /* 0x000e620000000800 */
[----:B------:R-:W-:Y:S01]  /*1610*/  FADD.FTZ R115, R87, 1 ;  /* 0x3f80000057737421 */ /* 0x000fe20000010000 */
[----:B------:R-:W-:Y:S01]  /*1620*/  SHF.L.U32 R70, R70, 0x10, RZ ;  /* 0x0000001046467819 */ /* 0x000fe200000006ff */
[----:B------:R-:W-:Y:S01]  /*1630*/  FFMA.FTZ R114, R81, R114, 1 ;  /* 0x3f80000051727423 */ /* 0x000fe20000010072 */
[----:B------:R-:W-:Y:S01]  /*1640*/  SHF.L.U32 R87, R97, 0x10, RZ ;  /* 0x0000001061577819 */ /* 0x000fe200000006ff */
[----:B------:R-:W-:Y:S01]  /*1650*/  FFMA.FTZ R78, R20, R82, R17 ;  /* 0x00000052144e7223 */ /* 0x000fe20000010011 */
[----:B----4-:R-:W-:Y:S02]  /*1660*/  FADD.FTZ R81, -R83, 1 ;  /* 0x3f80000053517421 */ /* 0x010fe40000010100 */
[----:B------:R-:W3:Y:S01]  /*1670*/  MUFU.RCP R61, R105 ;  /* 0x00000069003d7308 */ /* 0x000ee20000001000 */
[----:B------:R-:W-:Y:S01]  /*1680*/  FMUL.FTZ R102, R102, R69 ;  /* 0x0000004566667220 */ /* 0x000fe20000410000 */
[----:B-----5:R-:W-:Y:S01]  /*1690*/  FADD.FTZ R91, R91, 1 ;  /* 0x3f8000005b5b7421 */ /* 0x020fe20000010000 */
[----:B------:R-:W-:Y:S01]  /*16a0*/  FADD.FTZ R106, -R89, 1 ;  /* 0x3f800000596a7421 */ /* 0x000fe20000010100 */
[----:B--2---:R-:W-:Y:S01]  /*16b0*/  FADD.FTZ R93, R93, 1 ;  /* 0x3f8000005d5d7421 */ /* 0x004fe20000010000 */
[----:B------:R-:W-:-:S03]  /*16c0*/  FMUL.FTZ R97, R70, R107 ;  /* 0x0000006b46617220 */ /* 0x000fc60000410000 */
[----:B------:R-:W2:Y:S01]  /*16d0*/  MUFU.RCP R69, R99 ;  /* 0x0000006300457308 */ /* 0x000ea20000001000 */
[----:B------:R-:W-:Y:S01]  /*16e0*/  FMUL.FTZ R95, R78, -1.4426950216293334961 ;  /* 0xbfb8aa3b4e5f7820 */ /* 0x000fe20000410000 */
[----:B------:R-:W-:Y:S01]  /*16f0*/  FMUL.FTZ R70, R87, R108 ;  /* 0x0000006c57467220 */ /* 0x000fe20000410000 */
[----:B------:R-:W-:Y:S01]  /*1700*/  FFMA.FTZ R66, R66, R81, 1 ;  /* 0x3f80000042427423 */ /* 0x000fe20000010051 */
[----:B------:R-:W-:Y:S01]  /*1710*/  FFMA.FTZ R108, R67, R106, 1 ;  /* 0x3f800000436c7423 */ /* 0x000fe2000001006a */
[----:B------:R-:W-:Y:S01]  /*1720*/  PRMT R67, R73, 0x7632, R67 ;  /* 0x0000763249437816 */ /* 0x000fe20000000043 */
[----:B------:R-:W-:Y:S01]  /*1730*/  FMUL.FTZ R114, R103, R114 ;  /* 0x0000007267727220 */ /* 0x000fe20000410000 */
[----:B------:R-:W-:Y:S01]  /*1740*/  SHF.L.U32 R73, R73, 0x10, RZ ;  /* 0x0000001049497819 */ /* 0x000fe200000006ff */
[----:B------:R-:W4:Y:S01]  /*1750*/  MUFU.RCP R91, R91 ;  /* 0x0000005b005b7308 */ /* 0x000f220000001000 */
[----:B------:R-:W-:Y:S01]  /*1760*/  FMUL.FTZ R106, R83, R66 ;  /* 0x00000042536a7220 */ /* 0x000fe20000410000 */
[C---:B------:R-:W-:Y:S01]  /*1770*/  SHF.L.U32 R81, R72.reuse, 0x10, RZ ;  /* 0x0000001048517819 */ /* 0x040fe200000006ff */
[----:B0-----:R-:W-:Y:S01]  /*1780*/  FADD.FTZ R101, R101, 1 ;  /* 0x3f80000065657421 */ /* 0x001fe20000010000 */
[----:B------:R-:W-:Y:S01]  /*1790*/  PRMT R66, R72, 0x7632, R66 ;  /* 0x0000763248427816 */ /* 0x000fe20000000042 */
[----:B-1----:R-:W-:-:S03]  /*17a0*/  FADD.FTZ R83, R100, 1 ;  /* 0x3f80000064537421 */ /* 0x002fc60000010000 */
[----:B------:R-:W0:Y:S01]  /*17b0*/  MUFU.RCP R93, R93 ;  /* 0x0000005d005d7308 */ /* 0x000e220000001000 */
[----:B------:R-:W-:Y:S01]  /*17c0*/  SHF.L.U32 R87, R67, 0x10, RZ ;  /* 0x0000001043577819 */ /* 0x000fe200000006ff */
[----:B------:R-:W-:Y:S01]  /*17d0*/  FMUL.FTZ R108, R89, R108 ;  /* 0x0000006c596c7220 */ /* 0x000fe20000410000 */
[----:B------:R-:W-:Y:S01]  /*17e0*/  FMUL.FTZ R67, R73, R114 ;  /* 0x0000007249437220 */ /* 0x000fe20000410000 */
[----:B------:R-:W-:-:S04]  /*17f0*/  SHF.L.U32 R89, R66, 0x10, RZ ;  /* 0x0000001042597819 */ /* 0x000fc800000006ff */
[----:B------:R-:W1:Y:S01]  /*1800*/  MUFU.EX2 R95, R95 ;  /* 0x0000005f005f7308 */ /* 0x000e620000000800 */
[----:B------:R-:W-:Y:S01]  /*1810*/  FMUL.FTZ R66, R81, R102 ;  /* 0x0000006651427220 */ /* 0x000fe20000410000 */
[----:B---3--:R-:W-:-:S06]  /*1820*/  FADD.FTZ R81, -R61, 1 ;  /* 0x3f8000003d517421 */ /* 0x008fcc0000010100 */
[----:B------:R-:W3:Y:S01]  /*1830*/  MUFU.RCP R85, R115 ;  /* 0x0000007300557308 */ /* 0x000ee20000001000 */
[----:B--2---:R-:W-:Y:S01]  /*1840*/  FADD.FTZ R102, -R69, 1 ;  /* 0x3f80000045667421 */ /* 0x004fe20000010100 */
[----:B------:R-:W-:-:S06]  /*1850*/  FFMA.FTZ R64, R64, R81, 1 ;  /* 0x3f80000040407423 */ /* 0x000fcc0000010051 */
[----:B------:R-:W2:Y:S08]  /*1860*/  MUFU.RCP R73, R101 ;  /* 0x0000006500497308 */ /* 0x000eb00000001000 */
[----:B------:R-:W5:Y:S01]  /*1870*/  MUFU.RCP R72, R83 ;  /* 0x0000005300487308 */ /* 0x000f620000001000 */
[----:B------:R-:W-:Y:S01]  /*1880*/  FFMA.FTZ R102, R65, R102, 1 ;  /* 0x3f80000041667423 */ /* 0x000fe20000010066 */
[----:B------:R-:W-:Y:S01]  /*1890*/  FMUL.FTZ R65, R61, R64 ;  /* 0x000000403d417220 */ /* 0x000fe20000410000 */
[----:B----4-:R-:W-:Y:S01]  /*18a0*/  FADD.FTZ R61, -R91, 1 ;  /* 0x3f8000005b3d7421 */ /* 0x010fe20000010100 */
[----:B0-----:R-:W-:Y:S01]  /*18b0*/  FADD.FTZ R100, -R93, 1 ;  /* 0x3f8000005d647421 */ /* 0x001fe20000010100 */
[----:B-1----:R-:W-:Y:S01]  /*18c0*/  FADD.FTZ R95, R95, 1 ;  /* 0x3f8000005f5f7421 */ /* 0x002fe20000010000 */
[----:B---3--:R-:W-:Y:S01]  /*18d0*/  FADD.FTZ R64, -R85, 1 ;  /* 0x3f80000055407421 */ /* 0x008fe20000010100 */
[----:B------:R-:W-:Y:S01]  /*18e0*/  FFMA.FTZ R62, R62, R61, 1 ;  /* 0x3f8000003e3e7423 */ /* 0x000fe2000001003d */
[----:B------:R-:W-:Y:S01]  /*18f0*/  FFMA.FTZ R100, R79, R100, 1 ;  /* 0x3f8000004f647423 */ /* 0x000fe20000010064 */
[----:B------:R-:W-:Y:S01]  /*1900*/  FMUL.FTZ R102, R69, R102 ;  /* 0x0000006645667220 */ /* 0x000fe20000410000 */
[----:B--2---:R-:W-:Y:S01]  /*1910*/  FADD.FTZ R79, -R73, 1 ;  /* 0x3f800000494f7421 */ /* 0x004fe20000010100 */
[----:B------:R-:W-:Y:S01]  /*1920*/  FFMA.FTZ R64, R63, R64, 1 ;  /* 0x3f8000003f407423 */ /* 0x000fe20000010040 */
[----:B------:R-:W-:Y:S01]  /*1930*/  FMUL.FTZ R91, R91, R62 ;  /* 0x0000003e5b5b7220 */ /* 0x000fe20000410000 */
[----:B------:R-:W0:Y:S01]  /*1940*/  MUFU.RCP R95, R95 ;  /* 0x0000005f005f7308 */ /* 0x000e220000001000 */
[----:B------:R-:W-:Y:S01]  /*1950*/  PRMT R62, R74, 0x7632, R62 ;  /* 0x000076324a3e7816 */ /* 0x000fe2000000003e */
[----:B-----5:R-:W-:Y:S01]  /*1960*/  FADD.FTZ R69, -R72, 1 ;  /* 0x3f80000048457421 */ /* 0x020fe20000010100 */
[----:B------:R-:W-:Y:S01]  /*1970*/  FFMA.FTZ R68, R68, R79, 1 ;  /* 0x3f80000044447423 */ /* 0x000fe2000001004f */
[----:B------:R-:W-:-:S02]  /*1980*/  PRMT R63, R75, 0x7632, R63 ;  /* 0x000076324b3f7816 */ /* 0x000fc4000000003f */
[----:B------:R-:W-:Y:S01]  /*1990*/  FFMA.FTZ R69, R60, R69, 1 ;  /* 0x3f8000003c457423 */ /* 0x000fe20000010045 */
[----:B------:R-:W-:Y:S01]  /*19a0*/  FMUL.FTZ R60, R85, R64 ;  /* 0x00000040553c7220 */ /* 0x000fe20000410000 */
[----:B------:R-:W-:Y:S01]  /*19b0*/  SHF.L.U32 R85, R74, 0x10, RZ ;  /* 0x000000104a557819 */ /* 0x000fe200000006ff */
[----:B------:R-:W-:Y:S01]  /*19c0*/  FMUL.FTZ R100, R93, R100 ;  /* 0x000000645d647220 */ /* 0x000fe20000410000 */
[----:B------:R-:W-:Y:S01]  /*19d0*/  SHF.L.U32 R62, R62, 0x10, RZ ;  /* 0x000000103e3e7819 */ /* 0x000fe200000006ff */
[----:B------:R-:W-:Y:S01]  /*19e0*/  FMUL.FTZ R61, R73, R68 ;  /* 0x00000044493d7220 */ /* 0x000fe20000410000 */
[----:B------:R-:W-:Y:S02]  /*19f0*/  SHF.L.U32 R63, R63, 0x10, RZ ;  /* 0x000000103f3f7819 */ /* 0x000fe400000006ff */
[----:B------:R-:W-:Y:S01]  /*1a00*/  SHF.L.U32 R68, R76, 0x10, RZ ;  /* 0x000000104c447819 */ /* 0x000fe200000006ff */
[----:B------:R-:W-:Y:S01]  /*1a10*/  FMUL.FTZ R85, R85, R100 ;  /* 0x0000006455557220 */ /* 0x000fe20000410000 */
[----:B------:R-:W-:Y:S01]  /*1a20*/  FMUL.FTZ R65, R62, R65 ;  /* 0x000000413e417220 */ /* 0x000fe20000410000 */
[----:B------:R-:W-:Y:S01]  /*1a30*/  FMUL.FTZ R62, R63, R102 ;  /* 0x000000663f3e7220 */ /* 0x000fe20000410000 */
[-C--:B------:R-:W-:Y:S01]  /*1a40*/  FMUL.FTZ R100, R19, R104.reuse ;  /* 0x0000006813647220 */ /* 0x080fe20000410000 */
[----:B------:R-:W-:Y:S01]  /*1a50*/  FMUL.FTZ R64, R72, R69 ;  /* 0x0000004548407220 */ /* 0x000fe20000410000 */
[----:B------:R-:W-:Y:S01]  /*1a60*/  FMUL.FTZ R63, R68, R91 ;  /* 0x0000005b443f7220 */ /* 0x000fe20000410000 */
[----:B------:R-:W-:Y:S01]  /*1a70*/  SHF.L.U32 R69, R75, 0x10, RZ ;  /* 0x000000104b457819 */ /* 0x000fe200000006ff */
[----:B------:R-:W-:Y:S01]  /*1a80*/  FFMA.FTZ R73, R3, R104, R58 ;  /* 0x0000006803497223 */ /* 0x000fe2000001003a */
[----:B------:R-:W-:Y:S01]  /*1a90*/  FADD.FTZ R68, R71, R55 ;  /* 0x0000003747447221 */ /* 0x000fe20000010000 */
[----:B------:R-:W-:Y:S01]  /*1aa0*/  FFMA.FTZ R75, R45, R71, R54 ;  /* 0x000000472d4b7223 */ /* 0x000fe20000010036 */
[-C--:B------:R-:W-:Y:S01]  /*1ab0*/  FFMA.FTZ R55, R47, R97.reuse, R56 ;  /* 0x000000612f377223 */ /* 0x080fe20000010038 */
[----:B------:R-:W-:Y:S01]  /*1ac0*/  FADD.FTZ R58, R97, R57 ;  /* 0x00000039613a7221 */ /* 0x000fe20000010000 */
[----:B------:R-:W-:Y:S01]  /*1ad0*/  FFMA.FTZ R79, R49, R70, R52 ;  /* 0x00000046314f7223 */ /* 0x000fe20000010034 */
[----:B------:R-:W-:Y:S01]  /*1ae0*/  FMUL.FTZ R97, R6, R97 ;  /* 0x0000006106617220 */ /* 0x000fe20000410000 */
[----:B------:R-:W-:Y:S01]  /*1af0*/  FADD.FTZ R52, RZ, R100 ;  /* 0x00000064ff347221 */ /* 0x000fe20000010000 */
[----:B------:R-:W-:Y:S01]  /*1b00*/  FFMA.FTZ R54, R3, R100, RZ ;  /* 0x0000006403367223 */ /* 0x000fe200000100ff */
[----:B0-----:R-:W-:Y:S01]  /*1b10*/  FADD.FTZ R83, -R95, 1 ;  /* 0x3f8000005f537421 */ /* 0x001fe20000010100 */
[----:B------:R-:W-:Y:S01]  /*1b20*/  FMUL.FTZ R99, R20, R71 ;  /* 0x0000004714637220 */ /* 0x000fe20000410000 */
[----:B------:R-:W-:Y:S01]  /*1b30*/  FADD.FTZ R56, R52, R97 ;  /* 0x0000006134387221 */ /* 0x000fe20000010000 */
[----:B------:R-:W-:Y:S01]  /*1b40*/  FFMA.FTZ R54, R47, R97, R54 ;  /* 0x000000612f367223 */ /* 0x000fe20000010036 */
[----:B------:R-:W-:Y:S01]  /*1b50*/  FFMA.FTZ R78, R78, R83, 1 ;  /* 0x3f8000004e4e7423 */ /* 0x000fe20000010053 */
[----:B------:R-:W-:Y:S01]  /*1b60*/  FMUL.FTZ R93, R7, R70 ;  /* 0x00000046075d7220 */ /* 0x000fe20000410000 */
[----:B------:R-:W-:Y:S01]  /*1b70*/  FADD.FTZ R56, R56, R99 ;  /* 0x0000006338387221 */ /* 0x000fe20000010000 */
[----:B------:R-:W-:Y:S01]  /*1b80*/  FFMA.FTZ R54, R45, R99, R54 ;  /* 0x000000632d367223 */ /* 0x000fe20000010036 */
[----:B------:R-:W-:Y:S01]  /*1b90*/  FMUL.FTZ R89, R89, R106 ;  /* 0x0000006a59597220 */ /* 0x000fe20000410000 */
[----:B------:R-:W-:Y:S01]  /*1ba0*/  FMUL.FTZ R78, R95, R78 ;  /* 0x0000004e5f4e7220 */ /* 0x000fe20000410000 */
[----:B------:R-:W-:Y:S01]  /*1bb0*/  FMUL.FTZ R95, R19, R66 ;  /* 0x00000042135f7220 */ /* 0x000fe20000410000 */
[----:B------:R-:W-:Y:S01]  /*1bc0*/  FADD.FTZ R56, R56, R93 ;  /* 0x0000005d38387221 */ /* 0x000fe20000010000 */
[----:B------:R-:W-:Y:S01]  /*1bd0*/  FFMA.FTZ R57, R49, R93, R54 ;  /* 0x0000005d31397223 */ /* 0x000fe20000010036 */
[----:B------:R-:W-:Y:S01]  /*1be0*/  FADD.FTZ R72, R70, R53 ;  /* 0x0000003546487221 */ /* 0x000fe20000010000 */
[-C--:B------:R-:W-:Y:S01]  /*1bf0*/  FFMA.FTZ R53, R48, R67.reuse, R75 ;  /* 0x0000004330357223 */ /* 0x080fe2000001004b */
[----:B------:R-:W-:Y:S01]  /*1c00*/  FADD.FTZ R52, R68, R67 ;  /* 0x0000004344347221 */ /* 0x000fe20000010000 */
[----:B------:R-:W-:Y:S01]  /*1c10*/  FMUL.FTZ R91, R20, R67 ;  /* 0x00000043145b7220 */ /* 0x000fe20000410000 */
[-C--:B------:R-:W-:Y:S01]  /*1c20*/  FFMA.FTZ R55, R88, R89.reuse, R55 ;  /* 0x0000005958377223 */ /* 0x080fe20000010037 */
[----:B------:R-:W-:Y:S01]  /*1c30*/  FADD.FTZ R54, R58, R89 ;  /* 0x000000593a367221 */ /* 0x000fe20000010000 */
[----:B------:R-:W-:Y:S01]  /*1c40*/  FMUL.FTZ R89, R6, R89 ;  /* 0x0000005906597220 */ /* 0x000fe20000410000 */
[----:B------:R-:W-:Y:S01]  /*1c50*/  FADD.FTZ R56, R56, R95 ;  /* 0x0000005f38387221 */ /* 0x000fe20000010000 */
[----:B------:R-:W-:Y:S01]  /*1c60*/  FFMA.FTZ R67, R46, R95, R57 ;  /* 0x0000005f2e437223 */ /* 0x000fe20000010039 */
[----:B------:R-:W-:Y:S01]  /*1c70*/  FADD.FTZ R59, R104, R59 ;  /* 0x0000003b683b7221 */ /* 0x000fe20000010000 */
[----:B------:R-:W-:Y:S01]  /*1c80*/  FMUL.FTZ R87, R87, R108 ;  /* 0x0000006c57577220 */ /* 0x000fe20000410000 */
[----:B------:R-:W-:Y:S01]  /*1c90*/  FADD.FTZ R56, R56, R89 ;  /* 0x0000005938387221 */ /* 0x000fe20000010000 */
[----:B------:R-:W-:Y:S01]  /*1ca0*/  FFMA.FTZ R71, R88, R89, R67 ;  /* 0x0000005958477223 */ /* 0x000fe20000010043 */
[----:B------:R-:W-:Y:S01]  /*1cb0*/  PRMT R76, R76, 0x7632, R76 ;  /* 0x000076324c4c7816 */ /* 0x000fe2000000004c */
[----:B------:R-:W-:Y:S01]  /*1cc0*/  FADD.FTZ R74, R59, R66 ;  /* 0x000000423b4a7221 */ /* 0x000fe20000010000 */
[----:B------:R-:W-:Y:S01]  /*1cd0*/  FFMA.FTZ R73, R46, R66, R73 ;  /* 0x000000422e497223 */ /* 0x000fe20000010049 */
[-C--:B------:R-:W-:Y:S01]  /*1ce0*/  FFMA.FTZ R57, R90, R87.reuse, R79 ;  /* 0x000000575a397223 */ /* 0x080fe2000001004f */
[----:B------:R-:W-:Y:S01]  /*1cf0*/  FADD.FTZ R59, R72, R87 ;  /* 0x00000057483b7221 */ /* 0x000fe20000010000 */
[----:B------:R-:W-:Y:S01]  /*1d00*/  FMUL.FTZ R87, R7, R87 ;  /* 0x0000005707577220 */ /* 0x000fe20000410000 */
[----:B------:R-:W-:Y:S01]  /*1d10*/  FADD.FTZ R58, R56, R91 ;  /* 0x0000005b383a7221 */ /* 0x000fe20000010000 */
[----:B------:R-:W-:Y:S01]  /*1d20*/  FFMA.FTZ R71, R48, R91, R71 ;  /* 0x0000005b30477223 */ /* 0x000fe20000010047 */
[----:B------:R-:W-:Y:S01]  /*1d30*/  SHF.L.U32 R81, R76, 0x10, RZ ;  /* 0x000000104c517819 */ /* 0x000fe200000006ff */
[-C--:B------:R-:W-:Y:S01]  /*1d40*/  FFMA.FTZ R67, R80, R85.reuse, R73 ;  /* 0x0000005550437223 */ /* 0x080fe20000010049 */
[----:B------:R-:W-:Y:S01]  /*1d50*/  FADD.FTZ R56, R74, R85 ;  /* 0x000000554a387221 */ /* 0x000fe20000010000 */
        /* <DEDUP_REMOVED lines=8> */
[----:B------:R-:W-:-:S02]  /*1de0*/  FMUL.FTZ R81, R20, R69 ;  /* 0x0000004514517220 */ /* 0x000fc40000410000 */
[----:B------:R-:W-:Y:S01]  /*1df0*/  FADD.FTZ R64, R64, R83 ;  /* 0x0000005340407221 */ /* 0x000fe20000010000 */
[----:B------:R-:W-:Y:S01]  /*1e00*/  FFMA.FTZ R73, R96, R83, R73 ;  /* 0x0000005360497223 */ /* 0x000fe20000010049 */
[----:B------:R-:W-:Y:S02]  /*1e10*/  FMUL.FTZ R101, R7, R62 ;  /* 0x0000003e07657220 */ /* 0x000fe40000410000 */
[----:B------:R-:W-:Y:S01]  /*1e20*/  FADD.FTZ R64, R64, R81 ;  /* 0x0000005140407221 */ /* 0x000fe20000010000 */
[----:B------:R-:W-:Y:S01]  /*1e30*/  FFMA.FTZ R73, R82, R81, R73 ;  /* 0x0000005152497223 */ /* 0x000fe20000010049 */
[----:B------:R-:W-:Y:S01]  /*1e40*/  PRMT R58, R77, 0x7632, R58 ;  /* 0x000076324d3a7816 */ /* 0x000fe2000000003a */
[----:B------:R-:W-:Y:S01]  /*1e50*/  FMUL.FTZ R103, R19, R63 ;  /* 0x0000003f13677220 */ /* 0x000fe20000410000 */
[----:B------:R-:W-:Y:S01]  /*1e60*/  SHF.L.U32 R77, R77, 0x10, RZ ;  /* 0x000000104d4d7819 */ /* 0x000fe200000006ff */
        /* <DEDUP_REMOVED lines=11> */
[----:B------:R-:W-:Y:S01]  /*1f20*/  FFMA.FTZ R73, R82, R69, R53 ;  /* 0x0000004552497223 */ /* 0x000fe20000010035 */
[----:B------:R-:W-:Y:S01]  /*1f30*/  FMUL.FTZ R109, R7, R66 ;  /* 0x00000042076d7220 */ /* 0x000fe20000410000 */
[----:B------:R-:W-:Y:S01]  /*1f40*/  FADD.FTZ R64, R64, R107 ;  /* 0x0000006b40407221 */ /* 0x000fe20000010000 */
[----:B------:R-:W-:Y:S01]  /*1f50*/  FFMA.FTZ R53, R86, R107, R61 ;  /* 0x0000006b56357223 */ /* 0x000fe2000001003d */
[----:B------:R-:W-:-:S02]  /*1f60*/  FADD.FTZ R69, R52, R69 ;  /* 0x0000004534457221 */ /* 0x000fc40000010000 */
[----:B------:R-:W-:Y:S01]  /*1f70*/  FADD.FTZ R52, R64, R109 ;  /* 0x0000006d40347221 */ /* 0x000fe20000010000 */
[----:B------:R-:W-:Y:S01]  /*1f80*/  FFMA.FTZ R53, R98, R109, R53 ;  /* 0x0000006d62357223 */ /* 0x000fe20000010035 */
[----:B------:R-:W-:Y:S01]  /*1f90*/  FFMA.FTZ R61, R96, R65, R55 ;  /* 0x00000041603d7223 */ /* 0x000fe20000010037 */
[----:B------:R-:W-:Y:S01]  /*1fa0*/  FADD.FTZ R60, R54, R65 ;  /* 0x00000041363c7221 */ /* 0x000fe20000010000 */
[----:B------:R-:W-:Y:S01]  /*1fb0*/  FFMA.FTZ R65, R94, R62, R57 ;  /* 0x0000003e5e417223 */ /* 0x000fe20000010039 */
[----:B------:R-:W-:Y:S01]  /*1fc0*/  FADD.FTZ R62, R59, R62 ;  /* 0x0000003e3b3e7221 */ /* 0x000fe20000010000 */
[----:B------:R0:W-:Y:S01]  /*1fd0*/  STS.64 [R21], R52 ;  /* 0x0000003415007388 */ /* 0x0001e20000000a00 */
[----:B------:R-:W-:Y:S01]  /*1fe0*/  FADD.FTZ R59, R56, R63 ;  /* 0x0000003f383b7221 */ /* 0x000fe20000010000 */
[----:B------:R-:W-:Y:S01]  /*1ff0*/  FFMA.FTZ R58, R84, R63, R67 ;  /* 0x0000003f543a7223 */ /* 0x000fe20000010043 */
[----:B------:R-:W-:Y:S01]  /*2000*/  FFMA.FTZ R54, R86, R77, R73 ;  /* 0x0000004d56367223 */ /* 0x000fe20000010049 */
[----:B------:R-:W-:Y:S01]  /*2010*/  FADD.FTZ R55, R69, R77 ;  /* 0x0000004d45377221 */ /* 0x000fe20000010000 */
[----:B------:R-:W-:Y:S01]  /*2020*/  BAR.SYNC.DEFER_BLOCKING 0x0 ;  /* 0x0000000000007b1d */ /* 0x000fe20000010000 */
[----:B------:R-:W-:Y:S01]  /*2030*/  ISETP.GT.U32.AND P1, PT, R39, 0x1f, PT ;  /* 0x0000001f2700780c */ /* 0x000fe20003f24070 */
[----:B------:R-:W-:Y:S01]  /*2040*/  FFMA.FTZ R56, R92, R71, R61 ;  /* 0x000000475c387223 */ /* 0x000fe2000001003d */
[----:B------:R-:W-:Y:S01]  /*2050*/  FADD.FTZ R57, R60, R71 ;  /* 0x000000473c397221 */ /* 0x000fe20000010000 */
[----:B------:R-:W-:Y:S01]  /*2060*/  CS2R R78, SRZ ;  /* 0x00000000004e7805 */ /* 0x000fe2000001ff00 */
[----:B0-----:R-:W-:Y:S01]  /*2070*/  FFMA.FTZ R52, R98, R66, R65 ;  /* 0x0000004262347223 */ /* 0x001fe20000010041 */
[----:B------:R-:W-:Y:S01]  /*2080*/  FADD.FTZ R53, R62, R66 ;  /* 0x000000423e357221 */ /* 0x000fe20000010000 */
[----:B------:R-:W-:Y:S07]  /*2090*/  @!P0 BRA `(.L_x_274) ;  /* 0x0000000000488947 */ /* 0x000fee0003800000 */
        /* <DEDUP_REMOVED lines=18> */
.L_x_274:
        /* <DEDUP_REMOVED lines=32> */
.L_x_276:
[----:B------:R-:W-:Y:S05]  /*23c0*/  BSYNC.RECONVERGENT B0 ;  /* 0x0000000000007941 */ /* 0x000fea0003800200 */
.L_x_275:
[----:B------:R-:W1:Y:S01]  /*23d0*/  SHFL.BFLY PT, R61, R78, 0x2, 0x1f ;  /* 0x0c401f004e3d7f89 */ /* 0x000e6200000e0000 */
[----:B------:R-:W-:-:S03]  /*23e0*/  LOP3.LUT P0, RZ, R39, 0x3e3, RZ, 0xc0, !PT ;  /* 0x000003e327ff7812 */ /* 0x000fc6000780c0ff */
[----:B------:R-:W2:Y:S10]  /*23f0*/  SHFL.BFLY PT, R60, R79, 0x2, 0x1f ;  /* 0x0c401f004f3c7f89 */ /* 0x000eb400000e0000 */
[----:B------:R-:W3:Y:S01]  /*2400*/  @!P0 LDC.64 R62, c[0x0][0x3d0] ;  /* 0x0000f400ff3e8b82 */ /* 0x000ee20000000a00 */
[----:B-1----:R-:W-:Y:S01]  /*2410*/  FADD.FTZ R64, R61, R78 ;  /* 0x0000004e3d407221 */ /* 0x002fe20000010000 */
[----:B--2---:R-:W-:-:S04]  /*2420*/  FADD.FTZ R65, R60, R79 ;  /* 0x0000004f3c417221 */ /* 0x004fc80000010000 */
[----:B------:R-:W1:Y:S01]  /*2430*/  SHFL.BFLY PT, R61, R64, 0x1, 0x1f ;  /* 0x0c201f00403d7f89 */ /* 0x000e6200000e0000 */
[----:B------:R-:W-:-:S03]  /*2440*/  @!P0 IMAD R60, R16, UR5, R43 ;  /* 0x00000005103c8c24 */ /* 0x000fc6000f8e022b */
[----:B0-----:R-:W0:Y:S02]  /*2450*/  SHFL.BFLY PT, R66, R65, 0x1, 0x1f ;  /* 0x0c201f0041427f89 */ /* 0x001e2400000e0000 */
[----:B------:R-:W-:-:S05]  /*2460*/  @!P0 LEA R67, R60, R33, 0x8 ;  /* 0x000000213c438211 */ /* 0x000fca00078e40ff */
[----:B---3--:R-:W-:-:S04]  /*2470*/  @!P0 IMAD.WIDE.U32 R62, R67, 0x4, R62 ;  /* 0x00000004433e8825 */ /* 0x008fc800078e003e */
[----:B-1----:R-:W-:Y:S01]  /*2480*/  FADD.FTZ R60, R64, R61 ;  /* 0x0000003d403c7221 */ /* 0x002fe20000010000 */
[----:B0-----:R-:W-:-:S05]  /*2490*/  FADD.FTZ R61, R65, R66 ;  /* 0x00000042413d7221 */ /* 0x001fca0000010000 */
        /* <DEDUP_REMOVED lines=11> */
.L_x_279:
[----:B------:R-:W2:Y:S04]  /*2550*/  LD.E.STRONG.GPU R61, desc[UR8][R50.64+0x20] ;  /* 0x00002008323d7980 */ /* 0x000ea8000c10f900 */
[----:B--2---:R-:W-:Y:S01]  /*2560*/  CCTL.IVALL ;  /* 0x00000000ff00798f */ /* 0x004fe20002000000 */
[----:B------:R-:W-:Y:S05]  /*2570*/  YIELD ;  /* 0x0000000000007946 */ /* 0x000fea0003800000 */
[----:B-----5:R-:W-:-:S04]  /*2580*/  LOP3.LUT R61, R61, R60, RZ, 0x3c, !PT ;  /* 0x0000003c3d3d7212 */ /* 0x020fc800078e3cff */
[----:B------:R-:W-:-:S13]  /*2590*/  ISETP.GT.AND P1, PT, R61, -0x1, PT ;  /* 0xffffffff3d00780c */ /* 0x000fda0003f24270 */
[----:B------:R-:W-:Y:S05]  /*25a0*/  @P1 BRA `(.L_x_279) ;  /* 0xfffffffc00e81947 */ /* 0x000fea000383ffff */
.L_x_278:
[----:B------:R-:W-:Y:S05]  /*25b0*/  WARPSYNC.ALL ;  /* 0x0000000000007948 */ /* 0x000fea0003800000 */
[----:B------:R-:W-:Y:S06]  /*25c0*/  BAR.SYNC.DEFER_BLOCKING 0x0 ;  /* 0x0000000000007b1d */ /* 0x000fec0000010000 */
[----:B------:R-:W-:Y:S05]  /*25d0*/  BRA `(.L_x_280) ;  /* 0x00000000003c7947 */ /* 0x000fea0003800000 */
.L_x_277:
[----:B------:R-:W-:Y:S01]  /*25e0*/  BAR.SYNC.DEFER_BLOCKING 0x0 ;  /* 0x0000000000007b1d */ /* 0x000fe20000010000 */
[----:B------:R-:W-:-:S13]  /*25f0*/  ISETP.NE.AND P1, PT, R39, RZ, PT ;  /* 0x000000ff2700720c */ /* 0x000fda0003f25270 */
[----:B------:R-:W-:Y:S05]  /*2600*/  @P1 BRA `(.L_x_281) ;  /* 0x0000000000281947 */ /* 0x000fea0003800000 */
[----:B------:R-:W-:Y:S06]  /*2610*/  MEMBAR.ALL.GPU ;  /* 0x0000000000007992 */ /* 0x000fec000000a000 */
[----:B------:R-:W-:-:S00]  /*2620*/  ERRBAR ;  /* 0x00000000000079ab */ /* 0x000fc00000000000 */
[----:B------:R-:W-:Y:S06]  /*2630*/  CGAERRBAR ;  /* 0x00000000000075ab */ /* 0x000fec0000000000 */
[----:B------:R0:W5:Y:S02]  /*2640*/  ATOM.E.ADD.STRONG.GPU PT, R60, desc[UR8][R112.64], R12 ;  /* 0x8000000c703c798a */ /* 0x00016400081ef108 */
.L_x_282:
[----:B------:R-:W2:Y:S04]  /*2650*/  LD.E.STRONG.GPU R61, desc[UR8][R112.64] ;  /* 0x00000008703d7980 */ /* 0x000ea8000c10f900 */
[----:B--2---:R-:W-:Y:S01]  /*2660*/  CCTL.IVALL ;  /* 0x00000000ff00798f */ /* 0x004fe20002000000 */
[----:B------:R-:W-:Y:S05]  /*2670*/  YIELD ;  /* 0x0000000000007946 */ /* 0x000fea0003800000 */
[----:B-----5:R-:W-:-:S04]  /*2680*/  LOP3.LUT R61, R61, R60, RZ, 0x3c, !PT ;  /* 0x0000003c3d3d7212 */ /* 0x020fc800078e3cff */
[----:B------:R-:W-:-:S13]  /*2690*/  ISETP.GT.AND P1, PT, R61, -0x1, PT ;  /* 0xffffffff3d00780c */ /* 0x000fda0003f24270 */
[----:B------:R-:W-:Y:S05]  /*26a0*/  @P1 BRA `(.L_x_282) ;  /* 0xfffffffc00e81947 */ /* 0x000fea000383ffff */
.L_x_281:
[----:B------:R-:W-:Y:S05]  /*26b0*/  WARPSYNC.ALL ;  /* 0x0000000000007948 */ /* 0x000fea0003800000 */
[----:B------:R-:W-:Y:S06]  /*26c0*/  BAR.SYNC.DEFER_BLOCKING 0x0 ;  /* 0x0000000000007b1d */ /* 0x000fec0000010000 */
.L_x_280:
        /* <DEDUP_REMOVED lines=11> */
.L_x_284:
[----:B------:R-:W-:Y:S05]  /*2780*/  BSYNC.RECONVERGENT B0 ;  /* 0x0000000000007941 */ /* 0x000fea0003800200 */
.L_x_283:
        /* <DEDUP_REMOVED lines=78> */
[----:B------:R1:W-:Y:S01]  /*2c70*/  STG.E.64 desc[UR8][R2.64], R44 ;  /* 0x0000002c02007986 */ /* 0x0003e2000c101b08 */
[----:B------:R-:W-:Y:S02]  /*2c80*/  F2FP.BF16.F32.PACK_AB R64, R64, R85 ;  /* 0x000000554040723e */ /* 0x000fe400000010ff */
[----:B------:R-:W-:Y:S01]  /*2c90*/  F2FP.BF16.F32.PACK_AB R65, R66, R81 ;  /* 0x000000514241723e */ /* 0x000fe200000010ff */
[----:B------:R1:W-:Y:S01]  /*2ca0*/  STG.E.64 desc[UR8][R2.64+0x1400], R60 ;  /* 0x0014003c02007986 */ /* 0x0003e2000c101b08 */
[----:B------:R-:W-:-:S02]  /*2cb0*/  F2FP.BF16.F32.PACK_AB R68, R68, R103 ;  /* 0x000000674444723e */ /* 0x000fc400000010ff */
[----:B------:R-:W-:Y:S01]  /*2cc0*/  F2FP.BF16.F32.PACK_AB R69, R70, R107 ;  /* 0x0000006b4645723e */ /* 0x000fe200000010ff */
[----:B------:R1:W-:Y:S04]  /*2cd0*/  STG.E.64 desc[UR8][R2.64+0x2800], R64 ;  /* 0x0028004002007986 */ /* 0x0003e8000c101b08 */
[----:B------:R1:W-:Y:S01]  /*2ce0*/  STG.E.64 desc[UR8][R2.64+0x3c00], R68 ;  /* 0x003c004402007986 */ /* 0x0003e2000c101b08 */
[----:B------:R-:W-:Y:S05]  /*2cf0*/  @!P0 BRA `(.L_x_285) ;  /* 0xffffffdc00788947 */ /* 0x000fea000383ffff */
.L_x_273:
[----:B------:R-:W-:Y:S01]  /*2d00*/  SHF.L.U32 R43, R43, 0x3, RZ ;  /* 0x000000032b2b7819 */ /* 0x000fe200000006ff */
[----:B------:R-:W-:-:S03]  /*2d10*/  IMAD R42, R42, 0x140, RZ ;  /* 0x000001402a2a7824 */ /* 0x000fc600078e02ff */
[----:B------:R-:W-:-:S04]  /*2d20*/  LOP3.LUT R0, R43, 0x7fff0, RZ, 0xc0, !PT ;  /* 0x0007fff02b007812 */ /* 0x000fc800078ec0ff */
[----:B------:R-:W-:Y:S02]  /*2d30*/  IADD3 R41, PT, PT, R0, R41, RZ ;  /* 0x0000002900297210 */ /* 0x000fe40007ffe0ff */
[----:B------:R-:W-:Y:S02]  /*2d40*/  IADD3 R0, PT, PT, R42, 0x140, RZ ;  /* 0x000001402a007810 */ /* 0x000fe40007ffe0ff */
[----:B------:R-:W-:-:S04]  /*2d50*/  LEA R41, R41, R42, 0x5 ;  /* 0x0000002a29297211 */ /* 0x000fc800078e28ff */
[----:B------:R-:W-:-:S13]  /*2d60*/  ISETP.GE.AND P0, PT, R41, R0, PT ;  /* 0x000000002900720c */ /* 0x000fda0003f06270 */
[----:B------:R-:W-:Y:S05]  /*2d70*/  @P0 EXIT ;  /* 0x000000000000094d */ /* 0x000fea0003800000 */
[----:B------:R-:W2:Y:S01]  /*2d80*/  S2R R17, SR_TID.X ;  /* 0x0000000000117919 */ /* 0x000ea20000002100 */
[----:B01----:R-:W0:Y:S01]  /*2d90*/  LDC.64 R2, c[0x0][0x3c8] ;  /* 0x0000f200ff027b82 */ /* 0x003e220000000a00 */
[----:B------:R-:W1:Y:S01]  /*2da0*/  LDCU.64 UR4, c[0x0][0x3d0] ;  /* 0x00007a00ff0477ac */ /* 0x000e620008000a00 */
[----:B------:R-:W-:-:S06]  /*2db0*/  UMOV UR6, 0x400 ;  /* 0x0000040000067882 */ /* 0x000fcc0000000000 */
[----:B------:R-:W3:Y:S01]  /*2dc0*/  S2UR UR7, SR_CgaCtaId ;  /* 0x00000000000779c3 */ /* 0x000ee20000008800 */
[----:B-1----:R-:W-:-:S04]  /*2dd0*/  UIADD3 UR4, UP0, UPT, UR4, 0x36000, URZ ;  /* 0x0003600004047890 */ /* 0x002fc8000ff1e0ff */
[----:B------:R-:W-:Y:S01]  /*2de0*/  UIADD3.X UR5, UPT, UPT, URZ, UR5, URZ, UP0, !UPT ;  /* 0x00000005ff057290 */ /* 0x000fe200087fe4ff */
[----:B0-----:R-:W-:-:S04]  /*2df0*/  ISETP.LT.U32.AND P0, PT, R2, 0x4, PT ;  /* 0x000000040200780c */ /* 0x001fc80003f01070 */
        /* <DEDUP_REMOVED lines=11> */
[C---:B------:R-:W-:Y:S02]  /*2eb0*/  LOP3.LUT R16, R17.reuse, 0x1f, RZ, 0xc0, !PT ;  /* 0x0000001f11107812 */ /* 0x040fe400078ec0ff */
[C---:B------:R-:W-:Y:S01]  /*2ec0*/  LOP3.LUT R45, R17.reuse, 0xf, RZ, 0xc0, !PT ;  /* 0x0000000f112d7812 */ /* 0x040fe200078ec0ff */
[----:B------:R-:W-:Y:S01]  /*2ed0*/  IMAD.WIDE.U32 R2, R4, -0x33333333, RZ ;  /* 0xcccccccd04027825 */ /* 0x000fe200078e00ff */
[----:B------:R-:W-:-:S03]  /*2ee0*/  SHF.L.U32 R14, R17, 0x1, RZ ;  /* 0x00000001110e7819 */ /* 0x000fc600000006ff */
[----:B------:R-:W-:-:S04]  /*2ef0*/  IMAD.WIDE.U32 R10, P0, R5, -0x33333334, R2 ;  /* 0xcccccccc050a7825 */ /* 0x000fc80007800002 */
[----:B------:R-:W-:Y:S01]  /*2f00*/  IMAD.WIDE.U32 R2, R5, -0x33333333, RZ ;  /* 0xcccccccd05027825 */ /* 0x000fe200078e00ff */
[----:B------:R-:W-:Y:S02]  /*2f10*/  IADD3.X R13, PT, PT, RZ, RZ, RZ, P0, !PT ;  /* 0x000000ffff0d7210 */ /* 0x000fe400007fe4ff */
[----:B------:R-:W-:Y:S02]  /*2f20*/  MOV R12, R11 ;  /* 0x0000000b000c7202 */ /* 0x000fe40000000f00 */
[----:B------:R-:W-:Y:S02]  /*2f30*/  IADD3 RZ, P0, PT, R3, R10, RZ ;  /* 0x0000000a03ff7210 */ /* 0x000fe40007f1e0ff */
[----:B------:R-:W-:-:S03]  /*2f40*/  LEA R10, R8, UR6, 0x7 ;  /* 0x00000006080a7c11 */ /* 0x000fc6000f8e38ff */
        /* <DEDUP_REMOVED lines=15> */
[----:B------:R-:W-:Y:S02]  /*3040*/  MOV R11, R41 ;  /* 0x00000029000b7202 */ /* 0x000fe40000000f00 */
[----:B------:R-:W-:Y:S02]  /*3050*/  LOP3.LUT R18, R2, 0x1f, R17, 0xf8, !PT ;  /* 0x0000001f02127812 */ /* 0x000fe400078ef811 */
[----:B------:R-:W-:Y:S02]  /*3060*/  IADD3 R15, PT, PT, R15, UR6, RZ ;  /* 0x000000060f0f7c10 */ /* 0x000fe4000fffe0ff */
[----:B------:R-:W-:Y:S02]  /*3070*/  LOP3.LUT R17, R42, 0xfffffff8, RZ, 0xc0, !PT ;  /* 0xfffffff82a117812 */ /* 0x000fe400078ec0ff */
[----:B------:R-:W-:-:S07]  /*3080*/  LOP3.LUT R19, R19, 0x3fffffff, RZ, 0xc0, !PT ;  /* 0x3fffffff13137812 */ /* 0x000fce00078ec0ff */
.L_x_297:
[----:B------:R-:W-:Y:S01]  /*3090*/  ISETP.GT.U32.AND P1, PT, R7, R8, PT ;  /* 0x000000080700720c */ /* 0x000fe20003f24070 */
[----:B------:R-:W-:Y:S01]  /*30a0*/  BSSY.RECONVERGENT B0, `(.L_x_286) ;  /* 0x000006e000007945 */ /* 0x000fe20003800200 */
[----:B0-----:R-:W-:Y:S02]  /*30b0*/  CS2R R24, SRZ ;  /* 0x0000000000187805 */ /* 0x001fe4000001ff00 */
[----:B------:R-:W-:-:S13]  /*30c0*/  ISETP.GT.AND.EX P1, PT, R6, RZ, PT, P1 ;  /* 0x000000ff0600720c */ /* 0x000fda0003f24310 */
[----:B-12---:R-:W-:Y:S05]  /*30d0*/  @!P1 BRA `(.L_x_287) ;  /* 0x0000000400a89947 */ /* 0x006fea0003800000 */
        /* <DEDUP_REMOVED lines=11> */
[----:B------:R-:W-:Y:S02]  /*3190*/  IADD3 R21, P2, PT, R11, R18, RZ ;  /* 0x000000120b157210 */ /* 0x000fe40007f5e0ff */
[----:B------:R-:W-:Y:S02]  /*31a0*/  MOV R24, RZ ;  /* 0x000000ff00187202 */ /* 0x000fe40000000f00 */
[----:B------:R-:W-:Y:S02]  /*31b0*/  IADD3.X R22, PT, PT, R3, R49, RZ, P2, !PT ;  /* 0x0000003103167210 */ /* 0x000fe400017fe4ff */
[C---:B------:R-:W-:Y:S02]  /*31c0*/  LEA R20, P2, R21.reuse, UR4, 0x3 ;  /* 0x0000000415147c11 */ /* 0x040fe4000f8418ff */
[----:B------:R-:W-:Y:S02]  /*31d0*/  MOV R41, R17 ;  /* 0x0000001100297202 */ /* 0x000fe40000000f00 */
[----:B------:R-:W-:-:S02]  /*31e0*/  LEA.HI.X R21, R21, UR5, R22, 0x3, P2 ;  /* 0x0000000515157c11 */ /* 0x000fc400090f1c16 */
[----:B------:R-:W-:Y:S02]  /*31f0*/  MOV R44, R19 ;  /* 0x00000013002c7202 */ /* 0x000fe40000000f00 */
[----:B------:R-:W-:Y:S02]  /*3200*/  MOV R47, R8 ;  /* 0x00000008002f7202 */ /* 0x000fe40000000f00 */
[----:B------:R-:W-:-:S07]  /*3210*/  MOV R46, RZ ;  /* 0x000000ff002e7202 */ /* 0x000fce0000000f00 */
.L_x_290:
        /* <DEDUP_REMOVED lines=33> */
.L_x_289:
[----:B------:R-:W-:Y:S05]  /*3430*/  BSYNC.RECONVERGENT B1 ;  /* 0x0000000000017941 */ /* 0x000fea0003800200 */
.L_x_288:
        /* <DEDUP_REMOVED lines=25> */
.L_x_292:
[----:B------:R-:W-:Y:S05]  /*35d0*/  BSYNC.RECONVERGENT B1 ;  /* 0x0000000000017941 */ /* 0x000fea0003800200 */
.L_x_291:
        /* <DEDUP_REMOVED lines=26> */
.L_x_287:
[----:B------:R-:W-:Y:S05]  /*3780*/  BSYNC.RECONVERGENT B0 ;  /* 0x0000000000007941 */ /* 0x000fea0003800200 */
.L_x_286:
[----:B------:R0:W-:Y:S01]  /*3790*/  STS [R10], R25 ;  /* 0x000000190a007388 */ /* 0x0001e20000000800 */
[----:B------:R-:W1:Y:S01]  /*37a0*/  LDC.64 R20, c[0x0][0x388] ;  /* 0x0000e200ff147b82 */ /* 0x000e620000000a00 */
[----:B------:R-:W-:Y:S02]  /*37b0*/  ISETP.GT.U32.AND P1, PT, R45, 0x9, PT ;  /* 0x000000092d00780c */ /* 0x000fe40003f24070 */
[----:B------:R0:W-:Y:S01]  /*37c0*/  STS [R10+0x500], R24 ;  /* 0x000500180a007388 */ /* 0x0001e20000000800 */
[----:B------:R-:W-:-:S04]  /*37d0*/  MOV R26, R9 ;  /* 0x00000009001a7202 */ /* 0x000fc80000000f00 */
[----:B------:R-:W2:Y:S08]  /*37e0*/  LDC.64 R12, c[0x0][0x390] ;  /* 0x0000e400ff0c7b82 */ /* 0x000eb00000000a00 */
[----:B0-----:R-:W-:Y:S06]  /*37f0*/  BAR.SYNC.DEFER_BLOCKING 0x0 ;  /* 0x0000000000007b1d */ /* 0x001fec0000010000 */
.L_x_296:
[----:B0-----:R-:W-:Y:S02]  /*3800*/  @!P1 LOP3.LUT R24, R26, 0x1e, R14, 0x78, !PT ;  /* 0x0000001e1a189812 */ /* 0x001fe400078e780e */
[----:B------:R-:W-:Y:S01]  /*3810*/  CS2R R22, SRZ ;  /* 0x0000000000167805 */ /* 0x000fe2000001ff00 */
[----:B------:R-:W-:Y:S01]  /*3820*/  UMOV UR6, 0xffff ;  /* 0x0000ffff00067882 */ /* 0x000fe20000000000 */
[----:B------:R-:W-:Y:S02]  /*3830*/  ISETP.NE.AND P2, PT, R45, RZ, PT ;  /* 0x000000ff2d00720c */ /* 0x000fe40003f45270 */
[----:B------:R-:W-:-:S05]  /*3840*/  @!P1 LEA R24, R24, R15, 0x2 ;  /* 0x0000000f18189211 */ /* 0x000fca00078e10ff */
[----:B------:R0:W3:Y:S04]  /*3850*/  @!P1 LDS R22, [R24] ;  /* 0x0000000018169984 */ /* 0x0000e80000000800 */
[----:B------:R0:W4:Y:S01]  /*3860*/  @!P1 LDS R23, [R24+0x500] ;  /* 0x0005000018179984 */ /* 0x0001220000000800 */
[----:B------:R-:W-:Y:S05]  /*3870*/  BRA.DIV UR6, `(.L_x_293) ;  /* 0x0000000206b07947 */ /* 0x000fea000b800000 */
[----:B------:R-:W-:Y:S02]  /*3880*/  MOV R29, 0xffff ;  /* 0x0000ffff001d7802 */ /* 0x000fe40000000f00 */
[----:B------:R-:W-:Y:S02]  /*3890*/  MOV R30, 0xffff ;  /* 0x0000ffff001e7802 */ /* 0x000fe40000000f00 */
[----:B------:R-:W-:Y:S01]  /*38a0*/  MOV R32, 0xffff ;  /* 0x0000ffff00207802 */ /* 0x000fe20000000f00 */
[----:B---3--:R-:W3:Y:S01]  /*38b0*/  SHFL.BFLY PT, R25, R22, 0x8, 0x101f ;  /* 0x0d101f0016197f89 */ /* 0x008ee200000e0000 */
[----:B------:R-:W-:Y:S02]  /*38c0*/  MOV R31, 0xffff ;  /* 0x0000ffff001f7802 */ /* 0x000fe40000000f00 */
[----:B------:R-:W-:Y:S01]  /*38d0*/  MOV R33, 0xffff ;  /* 0x0000ffff00217802 */ /* 0x000fe20000000f00 */
[----:B0---4-:R-:W0:Y:S01]  /*38e0*/  SHFL.BFLY PT, R24, R23, 0x8, 0x101f ;  /* 0x0d101f0017187f89 */ /* 0x011e2200000e0000 */
[----:B------:R-:W-:-:S02]  /*38f0*/  MOV R34, 0xffff ;  /* 0x0000ffff00227802 */ /* 0x000fc40000000f00 */
        /* <DEDUP_REMOVED lines=15> */
.L_x_307:
        /* <DEDUP_REMOVED lines=11> */
.L_x_295:
[----:B------:R-:W-:Y:S05]  /*3aa0*/  BSYNC.RECONVERGENT B0 ;  /* 0x0000000000007941 */ /* 0x000fea0003800200 */
.L_x_294:
        /* <DEDUP_REMOVED lines=9> */
.L_x_293:
        /* <DEDUP_REMOVED lines=8> */
.L_x_299:
[----:B------:R-:W-:Y:S05]  /*3bc0*/  BSYNC B0 ;  /* 0x0000000000007941 */ /* 0x000fea0003800000 */
.L_x_298:
        /* <DEDUP_REMOVED lines=8> */
.L_x_300:
[----:B------:R-:W-:Y:S01]  /*3c50*/  FADD.FTZ R25, R25, R22 ;  /* 0x0000001619197221 */ /* 0x000fe20000010000 */
[----:B------:R-:W-:-:S04]  /*3c60*/  HFMA2 R33, -RZ, RZ, 0, 2.384185791015625e-07 ;  /* 0x00000004ff217431 */ /* 0x000fc800000001ff */
[----:B------:R-:W-:Y:S02]  /*3c70*/  MOV R34, R25 ;  /* 0x0000001900227202 */ /* 0x000fe40000000f00 */
[----:B------:R-:W-:-:S07]  /*3c80*/  MOV R24, R32 ;  /* 0x0000002000187202 */ /* 0x000fce0000000f00 */
[----:B------:R-:W-:Y:S05]  /*3c90*/  WARPSYNC.COLLECTIVE R31, `(.L_x_301) ;  /* 0x000000001f087348 */ /* 0x000fea0003c00000 */
[----:B------:R0:W1:Y:S02]  /*3ca0*/  SHFL.BFLY P3, R32, R34, R33, R36 ;  /* 0x0c00002122207389 */ /* 0x0000640000060024 */
[----:B01----:R-:W-:Y:S05]  /*3cb0*/  ENDCOLLECTIVE ;  /* 0x000000000000791b */ /* 0x003fea0003800000 */
.L_x_301:
[----:B------:R-:W-:-:S05]  /*3cc0*/  FADD.FTZ R24, R24, R23 ;  /* 0x0000001718187221 */ /* 0x000fca0000010000 */
[----:B------:R-:W-:Y:S02]  /*3cd0*/  MOV R34, R24 ;  /* 0x0000001800227202 */ /* 0x000fe40000000f00 */
[----:B------:R-:W-:-:S07]  /*3ce0*/  MOV R28, R32 ;  /* 0x00000020001c7202 */ /* 0x000fce0000000f00 */
[----:B------:R-:W-:Y:S05]  /*3cf0*/  WARPSYNC.COLLECTIVE R31, `(.L_x_302) ;  /* 0x000000001f087348 */ /* 0x000fea0003c00000 */
[----:B------:R0:W1:Y:S02]  /*3d00*/  SHFL.BFLY P3, R32, R34, R33, R36 ;  /* 0x0c00002122207389 */ /* 0x0000640000060024 */
[----:B01----:R-:W-:Y:S05]  /*3d10*/  ENDCOLLECTIVE ;  /* 0x000000000000791b */ /* 0x003fea0003800000 */
.L_x_302:
[----:B------:R-:W-:Y:S01]  /*3d20*/  FADD.FTZ R28, R25, R28 ;  /* 0x0000001c191c7221 */ /* 0x000fe20000010000 */
[----:B------:R-:W-:-:S04]  /*3d30*/  HFMA2 R33, -RZ, RZ, 0, 1.1920928955078125e-07 ;  /* 0x00000002ff217431 */ /* 0x000fc800000001ff */
[----:B------:R-:W-:Y:S02]  /*3d40*/  MOV R34, R28 ;  /* 0x0000001c00227202 */ /* 0x000fe40000000f00 */
[----:B------:R-:W-:-:S07]  /*3d50*/  MOV R27, R32 ;  /* 0x00000020001b7202 */ /* 0x000fce0000000f00 */
[----:B------:R-:W-:Y:S05]  /*3d60*/  WARPSYNC.COLLECTIVE R31, `(.L_x_303) ;  /* 0x000000001f087348 */ /* 0x000fea0003c00000 */
[----:B------:R0:W1:Y:S02]  /*3d70*/  SHFL.BFLY P3, R32, R34, R33, R36 ;  /* 0x0c00002122207389 */ /* 0x0000640000060024 */
[----:B01----:R-:W-:Y:S05]  /*3d80*/  ENDCOLLECTIVE ;  /* 0x000000000000791b */ /* 0x003fea0003800000 */
.L_x_303:
[----:B------:R-:W-:-:S05]  /*3d90*/  FADD.FTZ R27, R24, R27 ;  /* 0x0000001b181b7221 */ /* 0x000fca0000010000 */
[----:B------:R-:W-:Y:S02]  /*3da0*/  MOV R34, R27 ;  /* 0x0000001b00227202 */ /* 0x000fe40000000f00 */
[----:B------:R-:W-:-:S07]  /*3db0*/  MOV R29, R32 ;  /* 0x00000020001d7202 */ /* 0x000fce0000000f00 */
[----:B------:R-:W-:Y:S05]  /*3dc0*/  WARPSYNC.COLLECTIVE R31, `(.L_x_304) ;  /* 0x000000001f087348 */ /* 0x000fea0003c00000 */
[----:B------:R0:W1:Y:S02]  /*3dd0*/  SHFL.BFLY P3, R32, R34, R33, R36 ;  /* 0x0c00002122207389 */ /* 0x0000640000060024 */
[----:B01----:R-:W-:Y:S05]  /*3de0*/  ENDCOLLECTIVE ;  /* 0x000000000000791b */ /* 0x003fea0003800000 */
.L_x_304:
[----:B------:R-:W-:Y:S01]  /*3df0*/  FADD.FTZ R29, R28, R29 ;  /* 0x0000001d1c1d7221 */ /* 0x000fe20000010000 */
[----:B------:R-:W-:-:S04]  /*3e00*/  HFMA2 R33, -RZ, RZ, 0, 5.9604644775390625e-08 ;  /* 0x00000001ff217431 */ /* 0x000fc800000001ff */
[----:B------:R-:W-:Y:S02]  /*3e10*/  MOV R34, R29 ;  /* 0x0000001d00227202 */ /* 0x000fe40000000f00 */
[----:B------:R-:W-:-:S07]  /*3e20*/  MOV R22, R32 ;  /* 0x0000002000167202 */ /* 0x000fce0000000f00 */
[----:B------:R-:W-:Y:S05]  /*3e30*/  WARPSYNC.COLLECTIVE R31, `(.L_x_305) ;  /* 0x000000001f087348 */ /* 0x000fea0003c00000 */
[----:B------:R0:W1:Y:S02]  /*3e40*/  SHFL.BFLY P3, R32, R34, R33, R36 ;  /* 0x0c00002122207389 */ /* 0x0000640000060024 */
[----:B01----:R-:W-:Y:S05]  /*3e50*/  ENDCOLLECTIVE ;  /* 0x000000000000791b */ /* 0x003fea0003800000 */
.L_x_305:
[----:B------:R-:W-:-:S05]  /*3e60*/  FADD.FTZ R22, R27, R22 ;  /* 0x000000161b167221 */ /* 0x000fca0000010000 */
[----:B------:R-:W-:Y:S02]  /*3e70*/  MOV R34, R22 ;  /* 0x0000001600227202 */ /* 0x000fe40000000f00 */
[----:B------:R-:W-:-:S07]  /*3e80*/  MOV R30, R32 ;  /* 0x00000020001e7202 */ /* 0x000fce0000000f00 */
[----:B------:R-:W-:Y:S05]  /*3e90*/  WARPSYNC.COLLECTIVE R31, `(.L_x_306) ;  /* 0x000000001f087348 */ /* 0x000fea0003c00000 */
[----:B------:R0:W1:Y:S02]  /*3ea0*/  SHFL.BFLY P3, R32, R34, R33, R36 ;  /* 0x0c00002122207389 */ /* 0x0000640000060024 */
[----:B01----:R-:W-:Y:S05]  /*3eb0*/  ENDCOLLECTIVE ;  /* 0x000000000000791b */ /* 0x003fea0003800000 */
.L_x_306:
[----:B------:R-:W-:Y:S01]  /*3ec0*/  FADD.FTZ R30, R29, R30 ;  /* 0x0000001e1d1e7221 */ /* 0x000fe20000010000 */
[----:B------:R-:W-:Y:S01]  /*3ed0*/  MOV R23, R32 ;  /* 0x0000002000177202 */ /* 0x000fe20000000f00 */
[----:B------:R-:W-:Y:S06]  /*3ee0*/  BRA `(.L_x_307) ;  /* 0xfffffff800c07947 */ /* 0x000fec000383ffff */
.L_x_308:
        /* <DEDUP_REMOVED lines=9> */
.L_x_1045:


//--------------------- .text._ZN13group_norm_v218gn_bwd_cuda_kernelI13__nv_bfloat16Li320ELi3ELi16ELi40ELi256ELb1ELb1ELi16ELi320ELi320ELi4ELb1ELi20ELb0ELb0ELNS_15WgradSyncMethodE3ENS_16CompileConditionILi1000EEEEEvPT_S6_S6_PKS5_S8_S8_S8_PKfflPfPj --------------------------
	.section	.text._ZN13group_norm_v218gn_bwd_cuda_kernelI13__nv_bfloat16Li320ELi3ELi16ELi40ELi256ELb1ELb1ELi16ELi320ELi320ELi4ELb1ELi20ELb0ELb0ELNS_15WgradSyncMethodE3ENS_16CompileConditionILi1000EEEEEvPT_S6_S6_PKS5_S8_S8_S8_PKfflPfPj,"ax",@progbits
	.align	128
        .global         _ZN13group_norm_v218gn_bwd_cuda_kernelI13__nv_bfloat16Li320ELi3ELi16ELi40ELi256ELb1ELb1ELi16ELi320ELi320ELi4ELb1ELi20ELb0ELb0ELNS_15WgradSyncMethodE3ENS_16CompileConditionILi1000EEEEEvPT_S6_S6_PKS5_S8_S8_S8_PKfflPfPj
        .type           _ZN13group_norm_v218gn_bwd_cuda_kernelI13__nv_bfloat16Li320ELi3ELi16ELi40ELi256ELb1ELb1ELi16ELi320ELi320ELi4ELb1ELi20ELb0ELb0ELNS_15WgradSyncMethodE3ENS_16CompileConditionILi1000EEEEEvPT_S6_S6_PKS5_S8_S8_S8_PKfflPfPj,@function
        .size           _ZN13group_norm_v218gn_bwd_cuda_kernelI13__nv_bfloat16Li320ELi3ELi16ELi40ELi256ELb1ELb1ELi16ELi320ELi320ELi4ELb1ELi20ELb0ELb0ELNS_15WgradSyncMethodE3ENS_16CompileConditionILi1000EEEEEvPT_S6_S6_PKS5_S8_S8_S8_PKfflPfPj,(.L_x_1046 - _ZN13group_norm_v218gn_bwd_cuda_kernelI13__nv_bfloat16Li320ELi3ELi16ELi40ELi256ELb1ELb1ELi16ELi320ELi320ELi4ELb1ELi20ELb0ELb0ELNS_15WgradSyncMethodE3ENS_16CompileConditionILi1000EEEEEvPT_S6_S6_PKS5_S8_S8_S8_PKfflPfPj)
        .other          _ZN13group_norm_v218gn_bwd_cuda_kernelI13__nv_bfloat16Li320ELi3ELi16ELi40ELi256ELb1ELb1ELi16ELi320ELi320ELi4ELb1ELi20ELb0ELb0ELNS_15WgradSyncMethodE3ENS_16CompileConditionILi1000EEEEEvPT_S6_S6_PKS5_S8_S8_S8_PKfflPfPj,@"STO_CUDA_ENTRY STV_DEFAULT"
_ZN13group_norm_v218gn_bwd_cuda_kernelI13__nv_bfloat16Li320ELi3ELi16ELi40ELi256ELb1ELb1ELi16ELi320ELi320ELi4ELb1ELi20ELb0ELb0ELNS_15WgradSyncMethodE3ENS_16CompileConditionILi1000EEEEEvPT_S6_S6_PKS5_S8_S8_S8_PKfflPfPj:
.text._ZN13group_norm_v218gn_bwd_cuda_kernelI13__nv_bfloat16Li320ELi3ELi16ELi40ELi256ELb1ELb1ELi16ELi320ELi320ELi4ELb1ELi20ELb0ELb0ELNS_15WgradSyncMethodE3ENS_16CompileConditionILi1000EEEEEvPT_S6_S6_PKS5_S8_S8_S8_PKfflPfPj:
[----:B------:R-:W-:Y:S08]  /*0000*/  LDC R1, c[0x0][0x37c] ;  /* 0x0000df00ff017b82 */ /* 0x000ff00000000800 */
[----:B------:R-:W0:Y:S01]  /*0010*/  S2UR UR8, SR_CTAID.Y ;  /* 0x00000000000879c3 */ /* 0x000e220000002600 */
[----:B------:R-:W1:Y:S01]  /*0020*/  LDCU.64 UR16, c[0x0][0x3c8] ;  /* 0x00007900ff1077ac */ /* 0x000e620008000a00 */
[----:B------:R-:W2:Y:S01]  /*0030*/  LDCU.64 UR14, c[0x0][0x358] ;  /* 0x00006b00ff0e77ac */ /* 0x000ea20008000a00 */
[----:B-1----:R-:W-:-:S02]  /*0040*/  USHF.L.U32 UR4, UR16, 0x1, URZ ;  /* 0x0000000110047899 */ /* 0x002fc400080006ff */
[----:B------:R-:W-:Y:S02]  /*0050*/  USHF.L.U64.HI UR5, UR16, 0x1, UR17 ;  /* 0x0000000110057899 */ /* 0x000fe40008010211 */
[----:B0-----:R-:W-:Y:S02]  /*0060*/  UISETP.GT.U32.AND UP0, UPT, UR4, UR8, UPT ;  /* 0x000000080400728c */ /* 0x001fe4000bf04070 */
[----:B------:R-:W-:Y:S02]  /*0070*/  ULOP3.LUT UR11, UR8, 0x1, URZ, 0xc0, !UPT ;  /* 0x00000001080b7892 */ /* 0x000fe4000f8ec0ff */
[----:B------:R-:W-:Y:S01]  /*0080*/  UISETP.GT.AND.EX UP0, UPT, UR5, URZ, UPT, UP0 ;  /* 0x000000ff0500728c */ /* 0x000fe2000bf04300 */
[----:B------:R-:W-:Y:S02]  /*0090*/  UMOV UR10, UR8 ;  /* 0x00000008000a7c82 */ /* 0x000fe40008000000 */
[----:B------:R-:W-:-:S06]  /*00a0*/  UMOV UR5, URZ ;  /* 0x000000ff00057c82 */ /* 0x000fcc0008000000 */
[----:B--2---:R-:W-:Y:S05]  /*00b0*/  BRA.U UP0, `(.L_x_309) ;  /* 0x0000000100687547 */ /* 0x004fea000b800000 */
[----:B------:R-:W0:Y:S01]  /*00c0*/  S2R R57, SR_TID.X ;  /* 0x0000000000397919 */ /* 0x000e220000002100 */
[----:B------:R-:W1:Y:S08]  /*00d0*/  S2UR UR18, SR_CTAID.X ;  /* 0x00000000001279c3 */ /* 0x000e700000002500 */
[----:B------:R-:W-:Y:S01]  /*00e0*/  BAR.SYNC.DEFER_BLOCKING 0x0 ;  /* 0x0000000000007b1d */ /* 0x000fe20000010000 */
[----:B0-----:R-:W-:-:S13]  /*00f0*/  ISETP.NE.AND P0, PT, R57, RZ, PT ;  /* 0x000000ff3900720c */ /* 0x001fda0003f05270 */
[----:B-1----:R-:W-:Y:S05]  /*0100*/  @P0 BRA `(.L_x_310) ;  /* 0x0000000000480947 */ /* 0x002fea0003800000 */
[----:B------:R-:W0:Y:S01]  /*0110*/  LDC.64 R2, c[0x0][0x3d8] ;  /* 0x0000f600ff027b82 */ /* 0x000e220000000a00 */
[----:B------:R-:W-:Y:S01]  /*0120*/  USHF.R.U32.HI UR4, URZ, 0x1, UR10 ;  /* 0x00000001ff047899 */ /* 0x000fe2000801160a */
[----:B------:R-:W-:-:S03]  /*0130*/  MOV R5, UR11 ;  /* 0x0000000b00057c02 */ /* 0x000fc60008000f00 */
[----:B------:R-:W-:-:S03]  /*0140*/  ULOP3.LUT UP0, URZ, UR4, UR18, URZ, 0xfc, !UPT ;  /* 0x0000001204ff7292 */ /* 0x000fc6000f80fcff */
[----:B------:R-:W-:Y:S02]  /*0150*/  UMOV UR4, 0x7fffff61 ;  /* 0x7fffff6100047882 */ /* 0x000fe40000000000 */
[----:B------:R-:W-:Y:S01]  /*0160*/  USEL UR4, UR4, 0x1, !UP0 ;  /* 0x0000000104047887 */ /* 0x000fe2000c000000 */
[----:B0-----:R-:W-:-:S05]  /*0170*/  IMAD.WIDE.U32 R2, R5, 0x4, R2 ;  /* 0x0000000405027825 */ /* 0x001fca00078e0002 */
[----:B------:R-:W-:Y:S01]  /*0180*/  MOV R5, UR4 ;  /* 0x0000000400057c02 */ /* 0x000fe20008000f00 */
[----:B------:R-:W-:Y:S06]  /*0190*/  MEMBAR.ALL.GPU ;  /* 0x0000000000007992 */ /* 0x000fec000000a000 */
[----:B------:R-:W-:-:S00]  /*01a0*/  ERRBAR ;  /* 0x00000000000079ab */ /* 0x000fc00000000000 */
[----:B------:R-:W-:Y:S06]  /*01b0*/  CGAERRBAR ;  /* 0x00000000000075ab */ /* 0x000fec0000000000 */
[----:B------:R0:W5:Y:S02]  /*01c0*/  ATOM.E.ADD.STRONG.GPU PT, R0, desc[UR14][R2.64+0x50], R5 ;  /* 0x800050050200798a */ /* 0x00016400081ef10e */
.L_x_311:
[----:B0-----:R-:W2:Y:S04]  /*01d0*/  LD.E.STRONG.GPU R5, desc[UR14][R2.64+0x50] ;  /* 0x0000500e02057980 */ /* 0x001ea8000c10f900 */
[----:B--2---:R-:W-:Y:S01]  /*01e0*/  CCTL.IVALL ;  /* 0x00000000ff00798f */ /* 0x004fe20002000000 */
[----:B------:R-:W-:Y:S05]  /*01f0*/  YIELD ;  /* 0x0000000000007946 */ /* 0x000fea0003800000 */
[----:B-----5:R-:W-:-:S04]  /*0200*/  LOP3.LUT R5, R5, R0, RZ, 0x3c, !PT ;  /* 0x0000000005057212 */ /* 0x020fc800078e3cff */
[----:B------:R-:W-:-:S13]  /*0210*/  ISETP.GT.AND P0, PT, R5, -0x1, PT ;  /* 0xffffffff0500780c */ /* 0x000fda0003f04270 */
[----:B------:R-:W-:Y:S05]  /*0220*/  @P0 BRA `(.L_x_311) ;  /* 0xfffffffc00e80947 */ /* 0x000fea000383ffff */
.L_x_310:
[----:B------:R-:W-:Y:S05]  /*0230*/  WARPSYNC.ALL ;  /* 0x0000000000007948 */ /* 0x000fea0003800000 */
[----:B------:R-:W-:Y:S06]  /*0240*/  BAR.SYNC.DEFER_BLOCKING 0x0 ;  /* 0x0000000000007b1d */ /* 0x000fec0000010000 */
[----:B------:R-:W-:Y:S05]  /*0250*/  BRA `(.L_x_312) ;  /* 0x0000002c007c7947 */ /* 0x000fea0003800000 */
.L_x_309:
[----:B------:R-:W0:Y:S01]  /*0260*/  S2R R3, SR_TID.X ;  /* 0x0000000000037919 */ /* 0x000e220000002100 */
[----:B------:R-:W1:Y:S08]  /*0270*/  LDC.64 R8, c[0x0][0x3a8] ;  /* 0x0000ea00ff087b82 */ /* 0x000e700000000a00 */
[----:B------:R-:W2:Y:S01]  /*0280*/  LDC.64 R10, c[0x0][0x3b0] ;  /* 0x0000ec00ff0a7b82 */ /* 0x000ea20000000a00 */
[----:B0-----:R-:W-:-:S05]  /*0290*/  LOP3.LUT R0, R3, 0xffff, RZ, 0xc0, !PT ;  /* 0x0000ffff03007812 */ /* 0x001fca00078ec0ff */
[----:B------:R-:W-:-:S05]  /*02a0*/  IMAD R0, R0, 0x334, RZ ;  /* 0x0000033400007824 */ /* 0x000fca00078e02ff */
[----:B------:R-:W-:-:S04]  /*02b0*/  SHF.R.U32.HI R0, RZ, 0x10, R0 ;  /* 0x00000010ff007819 */ /* 0x000fc80000011600 */
[----:B------:R-:W-:-:S05]  /*02c0*/  PRMT R0, R0, 0x9910, RZ ;  /* 0x0000991000007816 */ /* 0x000fca00000000ff */
[----:B------:R-:W-:-:S05]  /*02d0*/  IMAD R0, R0, 0x50, RZ ;  /* 0x0000005000007824 */ /* 0x000fca00078e02ff */
[----:B------:R-:W-:-:S04]  /*02e0*/  IADD3 R0, PT, PT, RZ, -R0, RZ ;  /* 0x80000000ff007210 */ /* 0x000fc80007ffe0ff */
[----:B------:R-:W-:-:S04]  /*02f0*/  PRMT R0, R0, 0x7710, RZ ;  /* 0x0000771000007816 */ /* 0x000fc800000000ff */
[----:B------:R-:W-:Y:S02]  /*0300*/  IADD3 R0, PT, PT, R0, R3, RZ ;  /* 0x0000000300007210 */ /* 0x000fe40007ffe0ff */
[----:B------:R-:W-:Y:S02]  /*0310*/  MOV R3, UR11 ;  /* 0x0000000b00037c02 */ /* 0x000fe40008000f00 */
[----:B------:R-:W-:-:S05]  /*0320*/  LOP3.LUT R0, R0, 0xffff, RZ, 0xc0, !PT ;  /* 0x0000ffff00007812 */ /* 0x000fca00078ec0ff */
[----:B------:R-:W-:-:S05]  /*0330*/  IMAD R0, R3, 0x50, R0 ;  /* 0x0000005003007824 */ /* 0x000fca00078e0200 */
[----:B------:R-:W-:-:S05]  /*0340*/  SHF.L.U32 R3, R0, 0x2, RZ ;  /* 0x0000000200037819 */ /* 0x000fca00000006ff */
[----:B-1----:R-:W-:-:S04]  /*0350*/  IMAD.WIDE.U32 R8, R3, 0x2, R8 ;  /* 0x0000000203087825 */ /* 0x002fc800078e0008 */
[C---:B--2---:R-:W-:Y:S02]  /*0360*/  IMAD.WIDE.U32 R10, R3.reuse, 0x2, R10 ;  /* 0x00000002030a7825 */ /* 0x044fe400078e000a */
[----:B------:R-:W2:Y:S04]  /*0370*/  LDG.E.64.CONSTANT R8, desc[UR14][R8.64] ;  /* 0x0000000e08087981 */ /* 0x000ea8000c1e9b00 */
[----:B------:R-:W3:Y:S01]  /*0380*/  LDG.E.64.CONSTANT R10, desc[UR14][R10.64] ;  /* 0x0000000e0a0a7981 */ /* 0x000ee2000c1e9b00 */
[----:B------:R-:W-:Y:S02]  /*0390*/  LOP3.LUT R3, R3, 0xffff, RZ, 0xc0, !PT ;  /* 0x0000ffff03037812 */ /* 0x000fe400078ec0ff */
[----:B------:R-:W-:Y:S02]  /*03a0*/  CS2R R26, SRZ ;  /* 0x00000000001a7805 */ /* 0x000fe4000001ff00 */
[----:B------:R-:W-:-:S02]  /*03b0*/  CS2R R24, SRZ ;  /* 0x0000000000187805 */ /* 0x000fc4000001ff00 */
[----:B------:R-:W-:Y:S02]  /*03c0*/  CS2R R22, SRZ ;  /* 0x0000000000167805 */ /* 0x000fe4000001ff00 */
[----:B------:R-:W-:Y:S01]  /*03d0*/  CS2R R20, SRZ ;  /* 0x0000000000147805 */ /* 0x000fe2000001ff00 */
[----:B------:R-:W-:Y:S01]  /*03e0*/  IMAD R3, R3, 0x667, RZ ;  /* 0x0000066703037824 */ /* 0x000fe200078e02ff */
[----:B------:R-:W-:-:S04]  /*03f0*/  UMOV UR4, URZ ;  /* 0x000000ff00047c82 */ /* 0x000fc80008000000 */
[----:B------:R-:W-:Y:S02]  /*0400*/  SHF.R.U32.HI R4, RZ, 0x10, R3 ;  /* 0x00000010ff047819 */ /* 0x000fe40000011603 */
[----:B--2---:R-:W-:Y:S02]  /*0410*/  PRMT R6, R8, 0x7632, R6 ;  /* 0x0000763208067816 */ /* 0x004fe40000000006 */
[----:B------:R-:W-:Y:S02]  /*0420*/  PRMT R12, R9, 0x7632, R12 ;  /* 0x00007632090c7816 */ /* 0x000fe4000000000c */
[----:B---3--:R-:W-:Y:S02]  /*0430*/  PRMT R13, R10, 0x7632, R13 ;  /* 0x000076320a0d7816 */ /* 0x008fe4000000000d */
[----:B------:R-:W-:Y:S02]  /*0440*/  PRMT R14, R11, 0x7632, R14 ;  /* 0x000076320b0e7816 */ /* 0x000fe4000000000e */
[----:B------:R-:W-:-:S02]  /*0450*/  SHF.L.U32 R0, R8, 0x10, RZ ;  /* 0x0000001008007819 */ /* 0x000fc400000006ff */
[----:B------:R-:W-:Y:S02]  /*0460*/  SHF.L.U32 R2, R9, 0x10, RZ ;  /* 0x0000001009027819 */ /* 0x000fe400000006ff */
[----:B------:R-:W-:Y:S02]  /*0470*/  SHF.L.U32 R7, R11, 0x10, RZ ;  /* 0x000000100b077819 */ /* 0x000fe400000006ff */
[----:B------:R-:W-:Y:S02]  /*0480*/  SHF.L.U32 R5, R10, 0x10, RZ ;  /* 0x000000100a057819 */ /* 0x000fe400000006ff */
[----:B------:R-:W-:Y:S02]  /*0490*/  SHF.L.U32 R6, R6, 0x10, RZ ;  /* 0x0000001006067819 */ /* 0x000fe400000006ff */
[----:B------:R-:W-:Y:S02]  /*04a0*/  SHF.L.U32 R8, R12, 0x10, RZ ;  /* 0x000000100c087819 */ /* 0x000fe400000006ff */
[----:B------:R-:W-:-:S02]  /*04b0*/  SHF.L.U32 R9, R13, 0x10, RZ ;  /* 0x000000100d097819 */ /* 0x000fc400000006ff */
[----:B------:R-:W-:-:S07]  /*04c0*/  SHF.L.U32 R11, R14, 0x10, RZ ;  /* 0x000000100e0b7819 */ /* 0x000fce00000006ff */
.L_x_324:
[----:B0-----:R-:W0:Y:S01]  /*04d0*/  S2R R16, SR_TID.X ;  /* 0x0000000000107919 */ /* 0x001e220000002100 */
[----:B------:R-:W1:Y:S01]  /*04e0*/  S2UR UR8, SR_CTAID.Y ;  /* 0x00000000000879c3 */ /* 0x000e620000002600 */
[----:B------:R-:W-:Y:S02]  /*04f0*/  USHF.R.U64 UR13, UR10, 0x1, UR5 ;  /* 0x000000010a0d7899 */ /* 0x000fe40008001205 */
[----:B------:R-:W-:Y:S01]  /*0500*/  USHF.R.U32.HI UR6, URZ, 0x1, UR5 ;  /* 0x00000001ff067899 */ /* 0x000fe20008011605 */
[----:B------:R-:W2:Y:S03]  /*0510*/  LDCU.64 UR16, c[0x0][0x3b8] ;  /* 0x00007700ff1077ac */ /* 0x000ea60008000a00 */
[----:B------:R-:W-:Y:S01]  /*0520*/  MOV R17, UR13 ;  /* 0x0000000d00117c02 */ /* 0x000fe20008000f00 */
[----:B------:R-:W3:Y:S01]  /*0530*/  S2UR UR18, SR_CTAID.X ;  /* 0x00000000001279c3 */ /* 0x000ee20000002500 */
[----:B------:R-:W-:-:S02]  /*0540*/  USHF.L.U32 UR9, UR13, 0x5, URZ ;  /* 0x000000050d097899 */ /* 0x000fc400080006ff */
[----:B------:R-:W-:Y:S01]  /*0550*/  USHF.L.U64.HI UR12, UR13, 0x5, UR6 ;  /* 0x000000050d0c7899 */ /* 0x000fe20008010206 */
[----:B------:R-:W4:Y:S03]  /*0560*/  LDCU.64 UR20, c[0x0][0x3a0] ;  /* 0x00007400ff1477ac */ /* 0x000f260008000a00 */
[----:B------:R-:W-:Y:S02]  /*0570*/  MOV R12, UR9 ;  /* 0x00000009000c7c02 */ /* 0x000fe40008000f00 */
[----:B------:R-:W-:Y:S01]  /*0580*/  MOV R13, UR12 ;  /* 0x0000000c000d7c02 */ /* 0x000fe20008000f00 */
[----:B------:R-:W-:Y:S02]  /*0590*/  UIMAD UR6, UR6, 0x28000, URZ ;  /* 0x00028000060678a4 */ /* 0x000fe4000f8e02ff */
[----:B------:R-:W-:Y:S01]  /*05a0*/  IMAD.WIDE.U32 R12, R4, 0x2, R12 ;  /* 0x00000002040c7825 */ /* 0x000fe200078e000c */
[----:B-1----:R-:W-:-:S02]  /*05b0*/  ULOP3.LUT UR11, UR8, 0x1, URZ, 0xc0, !UPT ;  /* 0x00000001080b7892 */ /* 0x002fc4000f8ec0ff */
[----:B--2---:R-:W-:-:S04]  /*05c0*/  LEA R28, P0, R12, UR16, 0x2 ;  /* 0x000000100c1c7c11 */ /* 0x004fc8000f8010ff */
[----:B------:R-:W-:Y:S02]  /*05d0*/  MOV R10, UR11 ;  /* 0x0000000b000a7c02 */ /* 0x000fe40008000f00 */
[----:B0-----:R-:W-:Y:S01]  /*05e0*/  LOP3.LUT R3, R16, 0xffff, RZ, 0xc0, !PT ;  /* 0x0000ffff10037812 */ /* 0x001fe200078ec0ff */
[----:B---3--:R-:W-:Y:S01]  /*05f0*/  USHF.L.U32 UR7, UR18, 0x4, URZ ;  /* 0x0000000412077899 */ /* 0x008fe200080006ff */
[----:B------:R-:W-:Y:S01]  /*0600*/  LEA.HI.X R29, R12, UR17, R13, 0x2, P0 ;  /* 0x000000110c1d7c11 */ /* 0x000fe200080f140d */
[----:B------:R-:W0:Y:S02]  /*0610*/  LDCU.64 UR16, c[0x0][0x3c8] ;  /* 0x00007900ff1077ac */ /* 0x000e240008000a00 */
[----:B------:R-:W-:Y:S02]  /*0620*/  IMAD R3, R3, 0x334, RZ ;  /* 0x0000033403037824 */ /* 0x000fe400078e02ff */
[----:B------:R-:W-:Y:S01]  /*0630*/  MOV R15, UR7 ;  /* 0x00000007000f7c02 */ /* 0x000fe20008000f00 */
[----:B------:R-:W2:Y:S02]  /*0640*/  LDG.E.64.CONSTANT R28, desc[UR14][R28.64] ;  /* 0x0000000e1c1c7981 */ /* 0x000ea4000c1e9b00 */
        /* <DEDUP_REMOVED lines=8> */
[----:B------:R-:W-:Y:S02]  /*06d0*/  SHF.L.U32 R14, R3, 0x2, RZ ;  /* 0x00000002030e7819 */ /* 0x000fe400000006ff */
[----:B------:R-:W-:Y:S01]  /*06e0*/  LOP3.LUT R3, R46, 0xf0, R15, 0xf8, !PT ;  /* 0x000000f02e037812 */ /* 0x000fe200078ef80f */
[----:B------:R-:W-:-:S04]  /*06f0*/  HFMA2 R15, -RZ, RZ, 0, 0 ;  /* 0x00000000ff0f7431 */ /* 0x000fc800000001ff */
[----:B------:R-:W-:Y:S02]  /*0700*/  IMAD R3, R3, 0x280, RZ ;  /* 0x0000028003037824 */ /* 0x000fe400078e02ff */
[----:B------:R-:W-:-:S03]  /*0710*/  IMAD.WIDE.U32 R14, R17, 0x28000, R14 ;  /* 0x00028000110e7825 */ /* 0x000fc600078e000e */
[----:B------:R-:W-:-:S04]  /*0720*/  IADD3 R3, P1, PT, R3, R14, RZ ;  /* 0x0000000e03037210 */ /* 0x000fc80007f3e0ff */
[----:B------:R-:W-:Y:S01]  /*0730*/  IADD3.X R12, PT, PT, R15, UR6, RZ, P1, !PT ;  /* 0x000000060f0c7c10 */ /* 0x000fe20008ffe4ff */
[----:B------:R-:W1:Y:S01]  /*0740*/  LDCU.64 UR6, c[0x0][0x398] ;  /* 0x00007300ff0677ac */ /* 0x000e620008000a00 */
[C---:B------:R-:W-:Y:S02]  /*0750*/  SHF.L.U32 R10, R3.reuse, 0x1, RZ ;  /* 0x00000001030a7819 */ /* 0x040fe400000006ff */
[----:B------:R-:W-:Y:S02]  /*0760*/  SHF.L.U64.HI R12, R3, 0x1, R12 ;  /* 0x00000001030c7819 */ /* 0x000fe4000001020c */
[----:B----4-:R-:W-:-:S04]  /*0770*/  IADD3 R42, P0, PT, R10, UR20, RZ ;  /* 0x000000140a2a7c10 */ /* 0x010fc8000ff1e0ff */
[----:B------:R-:W-:-:S05]  /*0780*/  IADD3.X R43, PT, PT, R12, UR21, RZ, P0, !PT ;  /* 0x000000150c2b7c10 */ /* 0x000fca00087fe4ff */
[----:B------:R-:W3:Y:S04]  /*0790*/  LDG.E.64.CONSTANT R38, desc[UR14][R42.64] ;  /* 0x0000000e2a267981 */ /* 0x000ee8000c1e9b00 */
[----:B------:R-:W4:Y:S01]  /*07a0*/  LDG.E.64.CONSTANT R40, desc[UR14][R42.64+0x1400] ;  /* 0x0014000e2a287981 */ /* 0x000f22000c1e9b00 */
[----:B-1----:R-:W-:Y:S01]  /*07b0*/  IADD3 R44, P0, PT, R10, UR6, RZ ;  /* 0x000000060a2c7c10 */ /* 0x002fe2000ff1e0ff */
[----:B------:R-:W2:Y:S02]  /*07c0*/  LDCU UR6, c[0x0][0x3c0] ;  /* 0x00007800ff0677ac */ /* 0x000ea40008000800 */
[----:B------:R-:W5:Y:S01]  /*07d0*/  LDG.E.64.CONSTANT R32, desc[UR14][R42.64+0x2800] ;  /* 0x0028000e2a207981 */ /* 0x000f62000c1e9b00 */
[----:B------:R-:W-:-:S03]  /*07e0*/  IADD3.X R45, PT, PT, R12, UR7, RZ, P0, !PT ;  /* 0x000000070c2d7c10 */ /* 0x000fc600087fe4ff */
[----:B------:R1:W5:Y:S04]  /*07f0*/  LDG.E.64.CONSTANT R36, desc[UR14][R42.64+0x3c00] ;  /* 0x003c000e2a247981 */ /* 0x000368000c1e9b00 */
[----:B------:R-:W5:Y:S04]  /*0800*/  LDG.E.64.CONSTANT R30, desc[UR14][R44.64] ;  /* 0x0000000e2c1e7981 */ /* 0x000f68000c1e9b00 */
[----:B------:R-:W5:Y:S01]  /*0810*/  LDG.E.64.CONSTANT R34, desc[UR14][R44.64+0x1400] ;  /* 0x0014000e2c227981 */ /* 0x000f62000c1e9b00 */
[----:B------:R-:W-:-:S04]  /*0820*/  MOV R54, 0x400 ;  /* 0x0000040000367802 */ /* 0x000fc80000000f00 */
[----:B------:R-:W-:Y:S02]  /*0830*/  IADD3 R54, PT, PT, R54, 0x2800, RZ ;  /* 0x0000280036367810 */ /* 0x000fe40007ffe0ff */
[----:B------:R-:W-:Y:S01]  /*0840*/  LOP3.LUT R16, R16, 0xffff, RZ, 0xc0, !PT ;  /* 0x0000ffff10107812 */ /* 0x000fe200078ec0ff */
[----:B--2---:R-:W-:-:S06]  /*0850*/  FADD.FTZ R19, R29, UR6 ;  /* 0x000000061d137e21 */ /* 0x004fcc0008010000 */
[----:B------:R-:W2:Y:S01]  /*0860*/  MUFU.RSQ R19, R19 ;  /* 0x0000001300137308 */ /* 0x000ea20000001400 */
[----:B------:R-:W0:Y:S01]  /*0870*/  S2R R29, SR_CgaCtaId ;  /* 0x00000000001d7919 */ /* 0x000e220000008800 */
[----:B---3--:R-:W-:Y:S02]  /*0880*/  SHF.L.U32 R13, R39, 0x10, RZ ;  /* 0x00000010270d7819 */ /* 0x008fe400000006ff */
[----:B------:R-:W-:-:S03]  /*0890*/  SHF.L.U32 R3, R38, 0x10, RZ ;  /* 0x0000001026037819 */ /* 0x000fc600000006ff */
[----:B------:R-:W-:Y:S01]  /*08a0*/  FADD.FTZ R18, -R28, R13 ;  /* 0x0000000d1c127221 */ /* 0x000fe20000010100 */
[----:B----4-:R-:W-:Y:S02]  /*08b0*/  SHF.L.U32 R13, R40, 0x10, RZ ;  /* 0x00000010280d7819 */ /* 0x010fe400000006ff */
[----:B------:R-:W-:Y:S01]  /*08c0*/  PRMT R38, R38, 0x7632, R38 ;  /* 0x0000763226267816 */ /* 0x000fe20000000026 */
[----:B--2---:R-:W-:Y:S02]  /*08d0*/  FMUL.FTZ R17, R19, R18 ;  /* 0x0000001213117220 */ /* 0x004fe40000410000 */
[----:B------:R-:W-:Y:S01]  /*08e0*/  FADD.FTZ R18, -R28, R13 ;  /* 0x0000000d1c127221 */ /* 0x000fe20000010100 */
[----:B------:R-:W-:Y:S02]  /*08f0*/  SHF.L.U32 R13, R38, 0x10, RZ ;  /* 0x00000010260d7819 */ /* 0x000fe400000006ff */
[----:B------:R-:W-:Y:S01]  /*0900*/  PRMT R39, R39, 0x7632, R39 ;  /* 0x0000763227277816 */ /* 0x000fe20000000027 */
[----:B------:R-:W-:-:S02]  /*0910*/  FFMA.FTZ R52, R2, R17, R7 ;  /* 0x0000001102347223 */ /* 0x000fc40000010007 */
[C---:B------:R-:W-:Y:S01]  /*0920*/  FADD.FTZ R38, -R28.reuse, R13 ;  /* 0x0000000d1c267221 */ /* 0x040fe20000010100 */
[----:B------:R-:W-:Y:S01]  /*0930*/  SHF.L.U32 R39, R39, 0x10, RZ ;  /* 0x0000001027277819 */ /* 0x000fe200000006ff */
[----:B------:R-:W-:Y:S01]  /*0940*/  FADD.FTZ R14, -R28, R3 ;  /* 0x000000031c0e7221 */ /* 0x000fe20000010100 */
[----:B------:R-:W-:Y:S01]  /*0950*/  FMUL.FTZ R50, R52, -1.4426950216293334961 ;  /* 0xbfb8aa3b34327820 */ /* 0x000fe20000410000 */
[C---:B------:R-:W-:Y:S02]  /*0960*/  FMUL.FTZ R15, R19.reuse, R38 ;  /* 0x00000026130f7220 */ /* 0x040fe40000410000 */
[----:B------:R-:W-:Y:S01]  /*0970*/  FADD.FTZ R38, -R28, R39 ;  /* 0x000000271c267221 */ /* 0x000fe20000010100 */
[C---:B------:R-:W-:Y:S02]  /*0980*/  FMUL.FTZ R3, R19.reuse, R14 ;  /* 0x0000000e13037220 */ /* 0x040fe40000410000 */
[----:B------:R-:W2:Y:S01]  /*0990*/  MUFU.EX2 R50, R50 ;  /* 0x0000003200327308 */ /* 0x000ea20000000800 */
[----:B------:R-:W-:Y:S01]  /*09a0*/  FMUL.FTZ R13, R19, R38 ;  /* 0x00000026130d7220 */ /* 0x000fe20000410000 */
[----:B------:R-:W-:Y:S01]  /*09b0*/  FFMA.FTZ R14, R0, R3, R5 ;  /* 0x00000003000e7223 */ /* 0x000fe20000010005 */
[----:B------:R-:W3:Y:S02]  /*09c0*/  LDG.E.64.CONSTANT R38, desc[UR14][R44.64+0x2800] ;  /* 0x0028000e2c267981 */ /* 0x000ee4000c1e9b00 */
[----:B------:R-:W-:Y:S01]  /*09d0*/  FFMA.FTZ R49, R8, R13, R11 ;  /* 0x0000000d08317223 */ /* 0x000fe2000001000b */
[----:B------:R-:W-:Y:S01]  /*09e0*/  FMUL.FTZ R47, R14, -1.4426950216293334961 ;  /* 0xbfb8aa3b0e2f7820 */ /* 0x000fe20000410000 */
[----:B-1----:R-:W-:-:S02]  /*09f0*/  FFMA.FTZ R43, R6, R15, R9 ;  /* 0x0000000f062b7223 */ /* 0x002fc40000010009 */
[----:B------:R-:W-:Y:S02]  /*0a00*/  FMUL.FTZ R53, R49, -1.4426950216293334961 ;  /* 0xbfb8aa3b31357820 */ /* 0x000fe40000410000 */
[----:B------:R-:W-:Y:S01]  /*0a10*/  FMUL.FTZ R51, R43, -1.4426950216293334961 ;  /* 0xbfb8aa3b2b337820 */ /* 0x000fe20000410000 */
[----:B------:R-:W1:Y:S01]  /*0a20*/  MUFU.EX2 R47, R47 ;  /* 0x0000002f002f7308 */ /* 0x000e620000000800 */
[----:B--2---:R-:W-:-:S07]  /*0a30*/  FADD.FTZ R50, R50, 1 ;  /* 0x3f80000032327421 */ /* 0x004fce0000010000 */
[----:B------:R-:W2:Y:S08]  /*0a40*/  MUFU.EX2 R53, R53 ;  /* 0x0000003500357308 */ /* 0x000eb00000000800 */
[----:B------:R-:W4:Y:S01]  /*0a50*/  MUFU.EX2 R51, R51 ;  /* 0x0000003300337308 */ /* 0x000f220000000800 */
[----:B------:R-:W-:Y:S01]  /*0a60*/  FMUL.FTZ R18, R19, R18 ;  /* 0x0000001213127220 */ /* 0x000fe20000410000 */
[----:B-1----:R-:W-:Y:S01]  /*0a70*/  FADD.FTZ R47, R47, 1 ;  /* 0x3f8000002f2f7421 */ /* 0x002fe20000010000 */
[----:B0-----:R-:W-:-:S05]  /*0a80*/  LEA R55, R29, R54, 0x18 ;  /* 0x000000361d377211 */ /* 0x001fca00078ec0ff */
[----:B------:R-:W0:Y:S01]  /*0a90*/  MUFU.RCP R50, R50 ;  /* 0x0000003200327308 */ /* 0x000e220000001000 */
[----:B------:R-:W-:Y:S01]  /*0aa0*/  SHF.L.U32 R29, R41, 0x10, RZ ;  /* 0x00000010291d7819 */ /* 0x000fe200000006ff */
[----:B------:R-:W-:Y:S01]  /*0ab0*/  FFMA.FTZ R42, R0, R18, R5 ;  /* 0x00000012002a7223 */ /* 0x000fe20000010005 */
[----:B------:R-:W-:Y:S01]  /*0ac0*/  PRMT R40, R40, 0x7632, R40 ;  /* 0x0000763228287816 */ /* 0x000fe20000000028 */
[----:B------:R-:W-:Y:S02]  /*0ad0*/  IMAD R55, R16, 0x28, R55 ;  /* 0x0000002810377824 */ /* 0x000fe400078e0237 */
[----:B--2---:R-:W-:Y:S01]  /*0ae0*/  FADD.FTZ R57, R53, 1 ;  /* 0x3f80000035397421 */ /* 0x004fe20000010000 */
[----:B------:R-:W-:Y:S01]  /*0af0*/  FADD.FTZ R16, -R28, R29 ;  /* 0x0000001d1c107221 */ /* 0x000fe20000010100 */
[----:B------:R1:W2:Y:S01]  /*0b00*/  MUFU.RCP R56, R47 ;  /* 0x0000002f00387308 */ /* 0x0002a20000001000 */
[----:B----4-:R-:W-:Y:S01]  /*0b10*/  FADD.FTZ R51, R51, 1 ;  /* 0x3f80000033337421 */ /* 0x010fe20000010000 */
[----:B------:R-:W-:Y:S01]  /*0b20*/  FMUL.FTZ R48, R42, -1.4426950216293334961 ;  /* 0xbfb8aa3b2a307820 */ /* 0x000fe20000410000 */
[----:B------:R-:W-:Y:S01]  /*0b30*/  SHF.L.U32 R59, R40, 0x10, RZ ;  /* 0x00000010283b7819 */ /* 0x000fe200000006ff */
[----:B------:R-:W-:Y:S01]  /*0b40*/  FMUL.FTZ R16, R19, R16 ;  /* 0x0000001013107220 */ /* 0x000fe20000410000 */
[----:B------:R-:W-:-:S03]  /*0b50*/  LEA R29, R46, R55, 0x3 ;  /* 0x000000372e1d7211 */ /* 0x000fc600078e18ff */
[----:B------:R-:W4:Y:S01]  /*0b60*/  MUFU.RCP R40, R57 ;  /* 0x0000003900287308 */ /* 0x000f220000001000 */
[----:B0-----:R-:W-:Y:S01]  /*0b70*/  FADD.FTZ R55, -R50, 1 ;  /* 0x3f80000032377421 */ /* 0x001fe20000010100 */
[----:B-1----:R-:W-:-:S06]  /*0b80*/  FFMA.FTZ R47, R2, R16, R7 ;  /* 0x00000010022f7223 */ /* 0x002fcc0000010007 */
[----:B------:R-:W0:Y:S01]  /*0b90*/  MUFU.RCP R51, R51 ;  /* 0x0000003300337308 */ /* 0x000e220000001000 */
[----:B------:R-:W-:Y:S01]  /*0ba0*/  FFMA.FTZ R55, R52, R55, 1 ;  /* 0x3f80000034377423 */ /* 0x000fe20000010037 */
[----:B------:R-:W-:-:S06]  /*0bb0*/  FMUL.FTZ R52, R47, -1.4426950216293334961 ;  /* 0xbfb8aa3b2f347820 */ /* 0x000fcc0000410000 */
[----:B------:R-:W1:Y:S01]  /*0bc0*/  MUFU.EX2 R48, R48 ;  /* 0x0000003000307308 */ /* 0x000e620000000800 */
[----:B--2---:R-:W-:Y:S01]  /*0bd0*/  FADD.FTZ R53, -R56, 1 ;  /* 0x3f80000038357421 */ /* 0x004fe20000010100 */
[----:B------:R-:W-:Y:S01]  /*0be0*/  FADD.FTZ R46, -R28, R59 ;  /* 0x0000003b1c2e7221 */ /* 0x000fe20000010100 */
[----:B----4-:R-:W-:Y:S02]  /*0bf0*/  FADD.FTZ R58, -R40, 1 ;  /* 0x3f800000283a7421 */ /* 0x010fe40000010100 */
[----:B------:R-:W-:-:S03]  /*0c00*/  FFMA.FTZ R53, R14, R53, 1 ;  /* 0x3f8000000e357423 */ /* 0x000fc60000010035 */
[----:B------:R-:W2:Y:S01]  /*0c10*/  MUFU.EX2 R52, R52 ;  /* 0x0000003400347308 */ /* 0x000ea20000000800 */
[----:B------:R-:W-:Y:S01]  /*0c20*/  FMUL.FTZ R14, R19, R46 ;  /* 0x0000002e130e7220 */ /* 0x000fe20000410000 */
[----:B------:R-:W-:Y:S01]  /*0c30*/  FMUL.FTZ R56, R56, R53 ;  /* 0x0000003538387220 */ /* 0x000fe20000410000 */
[----:B0-----:R-:W-:Y:S01]  /*0c40*/  FADD.FTZ R54, -R51, 1 ;  /* 0x3f80000033367421 */ /* 0x001fe20000010100 */
[----:B------:R-:W-:Y:S01]  /*0c50*/  FFMA.FTZ R53, R49, R58, 1 ;  /* 0x3f80000031357423 */ /* 0x000fe2000001003a */
[----:B------:R-:W-:Y:S01]  /*0c60*/  FFMA.FTZ R46, R6, R14, R9 ;  /* 0x0000000e062e7223 */ /* 0x000fe20000010009 */
[----:B-1----:R-:W-:Y:S01]  /*0c70*/  FADD.FTZ R49, R48, 1 ;  /* 0x3f80000030317421 */ /* 0x002fe20000010000 */
[----:B------:R-:W-:Y:S01]  /*0c80*/  PRMT R48, R41, 0x7632, R48 ;  /* 0x0000763229307816 */ /* 0x000fe20000000030 */
[----:B------:R-:W-:Y:S01]  /*0c90*/  FFMA.FTZ R54, R43, R54, 1 ;  /* 0x3f8000002b367423 */ /* 0x000fe20000010036 */
[----:B-----5:R-:W-:Y:S01]  /*0ca0*/  PRMT R41, R30, 0x7632, R41 ;  /* 0x000076321e297816 */ /* 0x020fe20000000029 */
[----:B------:R-:W-:Y:S01]  /*0cb0*/  FMUL.FTZ R43, R50, R55 ;  /* 0x00000037322b7220 */ /* 0x000fe20000410000 */
[----:B------:R-:W-:Y:S01]  /*0cc0*/  FMUL.FTZ R50, R46, -1.4426950216293334961 ;  /* 0xbfb8aa3b2e327820 */ /* 0x000fe20000410000 */
[----:B------:R-:W-:Y:S01]  /*0cd0*/  FMUL.FTZ R54, R51, R54 ;  /* 0x0000003633367220 */ /* 0x000fe20000410000 */
[----:B------:R-:W-:Y:S01]  /*0ce0*/  SHF.L.U32 R41, R41, 0x10, RZ ;  /* 0x0000001029297819 */ /* 0x000fe200000006ff */
[----:B--2---:R-:W-:Y:S01]  /*0cf0*/  FADD.FTZ R57, R52, 1 ;  /* 0x3f80000034397421 */ /* 0x004fe20000010000 */
[----:B------:R-:W-:Y:S01]  /*0d00*/  FMUL.FTZ R52, R40, R53 ;  /* 0x0000003528347220 */ /* 0x000fe20000410000 */
[----:B------:R-:W-:Y:S01]  /*0d10*/  SHF.L.U32 R55, R48, 0x10, RZ ;  /* 0x0000001030377819 */ /* 0x000fe200000006ff */
[----:B------:R-:W0:Y:S01]  /*0d20*/  MUFU.EX2 R50, R50 ;  /* 0x0000003200327308 */ /* 0x000e220000000800 */
[----:B------:R-:W-:-:S02]  /*0d30*/  FMUL.FTZ R54, R41, R54 ;  /* 0x0000003629367220 */ /* 0x000fc40000410000 */
[----:B------:R1:W2:Y:S01]  /*0d40*/  LDG.E.64.CONSTANT R40, desc[UR14][R44.64+0x3c00] ;  /* 0x003c000e2c287981 */ /* 0x0002a2000c1e9b00 */
[----:B------:R-:W-:Y:S01]  /*0d50*/  SHF.L.U32 R51, R30, 0x10, RZ ;  /* 0x000000101e337819 */ /* 0x000fe200000006ff */
[----:B------:R-:W-:-:S03]  /*0d60*/  FADD.FTZ R30, -R28, R55 ;  /* 0x000000371c1e7221 */ /* 0x000fc60000010100 */
[----:B------:R-:W4:Y:S01]  /*0d70*/  MUFU.RCP R49, R49 ;  /* 0x0000003100317308 */ /* 0x000f220000001000 */
[----:B------:R-:W-:Y:S01]  /*0d80*/  FMUL.FTZ R30, R19, R30 ;  /* 0x0000001e131e7220 */ /* 0x000fe20000410000 */
[----:B------:R-:W-:-:S03]  /*0d90*/  FMUL.FTZ R56, R51, R56 ;  /* 0x0000003833387220 */ /* 0x000fc60000410000 */
[----:B------:R-:W-:-:S03]  /*0da0*/  FFMA.FTZ R48, R8, R30, R11 ;  /* 0x0000001e08307223 */ /* 0x000fc6000001000b */
[----:B------:R5:W1:Y:S01]  /*0db0*/  MUFU.RCP R51, R57 ;  /* 0x0000003900337308 */ /* 0x000a620000001000 */
[----:B0-----:R-:W-:Y:S01]  /*0dc0*/  FADD.FTZ R53, R50, 1 ;  /* 0x3f80000032357421 */ /* 0x001fe20000010000 */
[----:B------:R-:W-:Y:S02]  /*0dd0*/  SHF.L.U32 R50, R31, 0x10, RZ ;  /* 0x000000101f327819 */ /* 0x000fe400000006ff */
[----:B------:R-:W-:Y:S01]  /*0de0*/  SHF.L.U32 R59, R32, 0x10, RZ ;  /* 0x00000010203b7819 */ /* 0x000fe200000006ff */
[----:B-----5:R-:W-:Y:S01]  /*0df0*/  FMUL.FTZ R57, R48, -1.4426950216293334961 ;  /* 0xbfb8aa3b30397820 */ /* 0x020fe20000410000 */
[----:B----4-:R-:W-:Y:S01]  /*0e00*/  FADD.FTZ R55, -R49, 1 ;  /* 0x3f80000031377421 */ /* 0x010fe20000010100 */
[----:B------:R-:W-:Y:S02]  /*0e10*/  FMUL.FTZ R43, R50, R43 ;  /* 0x0000002b322b7220 */ /* 0x000fe40000410000 */
[----:B-1----:R-:W0:Y:S01]  /*0e20*/  MUFU.EX2 R44, R57 ;  /* 0x00000039002c7308 */ /* 0x002e220000000800 */
[----:B------:R-:W-:Y:S01]  /*0e30*/  FFMA.FTZ R50, R42, R55, 1 ;  /* 0x3f8000002a327423 */ /* 0x000fe20000010037 */
[----:B------:R-:W-:Y:S01]  /*0e40*/  FADD.FTZ R42, -R28, R59 ;  /* 0x0000003b1c2a7221 */ /* 0x000fe20000010100 */
[----:B------:R-:W-:Y:S01]  /*0e50*/  PRMT R32, R32, 0x7632, R32 ;  /* 0x0000763220207816 */ /* 0x000fe20000000020 */
[----:B------:R-:W-:Y:S01]  /*0e60*/  FADD.FTZ R58, -R51, 1 ;  /* 0x3f800000333a7421 */ /* 0x000fe20000010100 */
[----:B------:R-:W-:Y:S01]  /*0e70*/  SHF.L.U32 R45, R33, 0x10, RZ ;  /* 0x00000010212d7819 */ /* 0x000fe200000006ff */
[----:B------:R-:W-:Y:S01]  /*0e80*/  FMUL.FTZ R42, R19, R42 ;  /* 0x0000002a132a7220 */ /* 0x000fe20000410000 */
[----:B------:R-:W-:Y:S01]  /*0e90*/  PRMT R31, R31, 0x7632, R31 ;  /* 0x000076321f1f7816 */ /* 0x000fe2000000001f */
[----:B------:R-:W-:Y:S01]  /*0ea0*/  FFMA.FTZ R58, R47, R58, 1 ;  /* 0x3f8000002f3a7423 */ /* 0x000fe2000001003a */
[----:B------:R-:W-:Y:S01]  /*0eb0*/  SHF.L.U32 R59, R32, 0x10, RZ ;  /* 0x00000010203b7819 */ /* 0x000fe200000006ff */
[----:B------:R-:W-:Y:S01]  /*0ec0*/  FADD.FTZ R32, -R28, R45 ;  /* 0x0000002d1c207221 */ /* 0x000fe20000010100 */
[----:B------:R-:W-:Y:S01]  /*0ed0*/  FFMA.FTZ R47, R0, R42, R5 ;  /* 0x0000002a002f7223 */ /* 0x000fe20000010005 */
[----:B------:R-:W-:Y:S01]  /*0ee0*/  SHF.L.U32 R31, R31, 0x10, RZ ;  /* 0x000000101f1f7819 */ /* 0x000fe200000006ff */
[----:B------:R-:W-:Y:S01]  /*0ef0*/  FMUL.FTZ R55, R49, R50 ;  /* 0x0000003231377220 */ /* 0x000fe20000410000 */
[----:B------:R-:W-:Y:S01]  /*0f00*/  FMUL.FTZ R32, R19, R32 ;  /* 0x0000002013207220 */ /* 0x000fe20000410000 */
[----:B------:R-:W-:Y:S01]  /*0f10*/  FMUL.FTZ R49, R47, -1.4426950216293334961 ;  /* 0xbfb8aa3b2f317820 */ /* 0x000fe20000410000 */
[----:B------:R-:W1:Y:S01]  /*0f20*/  MUFU.RCP R53, R53 ;  /* 0x0000003500357308 */ /* 0x000e620000001000 */
[----:B0-----:R-:W-:Y:S01]  /*0f30*/  FADD.FTZ R57, R44, 1 ;  /* 0x3f8000002c397421 */ /* 0x001fe20000010000 */
[----:B------:R-:W-:Y:S01]  /*0f40*/  FMUL.FTZ R31, R31, R52 ;  /* 0x000000341f1f7220 */ /* 0x000fe20000410000 */
[----:B------:R-:W-:Y:S01]  /*0f50*/  FFMA.FTZ R52, R2, R32, R7 ;  /* 0x0000002002347223 */ /* 0x000fe20000010007 */
[----:B------:R-:W-:-:S03]  /*0f60*/  FMUL.FTZ R51, R51, R58 ;  /* 0x0000003a33337220 */ /* 0x000fc60000410000 */
[----:B------:R-:W-:Y:S01]  /*0f70*/  FMUL.FTZ R58, R52, -1.4426950216293334961 ;  /* 0xbfb8aa3b343a7820 */ /* 0x000fe20000410000 */
[----:B------:R-:W0:Y:S08]  /*0f80*/  MUFU.EX2 R49, R49 ;  /* 0x0000003100317308 */ /* 0x000e300000000800 */
[----:B------:R-:W4:Y:S01]  /*0f90*/  MUFU.RCP R57, R57 ;  /* 0x0000003900397308 */ /* 0x000f220000001000 */
[----:B------:R-:W-:Y:S01]  /*0fa0*/  FADD.FTZ R44, -R28, R59 ;  /* 0x0000003b1c2c7221 */ /* 0x000fe20000010100 */
[----:B-1----:R-:W-:-:S06]  /*0fb0*/  FADD.FTZ R45, -R53, 1 ;  /* 0x3f800000352d7421 */ /* 0x002fcc0000010100 */
[----:B------:R-:W1:Y:S01]  /*0fc0*/  MUFU.EX2 R58, R58 ;  /* 0x0000003a003a7308 */ /* 0x000e620000000800 */
[----:B------:R-:W-:Y:S01]  /*0fd0*/  FMUL.FTZ R44, R19, R44 ;  /* 0x0000002c132c7220 */ /* 0x000fe20000410000 */
[----:B------:R-:W-:Y:S01]  /*0fe0*/  FFMA.FTZ R50, R46, R45, 1 ;  /* 0x3f8000002e327423 */ /* 0x000fe2000001002d */
[----:B0-----:R-:W-:Y:S02]  /*0ff0*/  FADD.FTZ R59, R49, 1 ;  /* 0x3f800000313b7421 */ /* 0x001fe40000010000 */
[----:B------:R-:W-:Y:S01]  /*1000*/  FFMA.FTZ R45, R6, R44, R9 ;  /* 0x0000002c062d7223 */ /* 0x000fe20000010009 */
[----:B------:R-:W-:Y:S01]  /*1010*/  FMUL.FTZ R53, R53, R50 ;  /* 0x0000003235357220 */ /* 0x000fe20000410000 */
[----:B----4-:R-:W-:Y:S01]  /*1020*/  FADD.FTZ R49, -R57, 1 ;  /* 0x3f80000039317421 */ /* 0x010fe20000010100 */
[----:B------:R-:W0:Y:S01]  /*1030*/  MUFU.RCP R50, R59 ;  /* 0x0000003b00327308 */ /* 0x000e220000001000 */
[----:B------:R-:W-:Y:S02]  /*1040*/  FMUL.FTZ R46, R45, -1.4426950216293334961 ;  /* 0xbfb8aa3b2d2e7820 */ /* 0x000fe40000410000 */
[----:B------:R-:W-:Y:S01]  /*1050*/  FFMA.FTZ R48, R48, R49, 1 ;  /* 0x3f80000030307423 */ /* 0x000fe20000010031 */
[----:B-1----:R-:W-:-:S03]  /*1060*/  FADD.FTZ R61, R58, 1 ;  /* 0x3f8000003a3d7421 */ /* 0x002fc60000010000 */
[----:B------:R-:W-:Y:S01]  /*1070*/  FMUL.FTZ R49, R57, R48 ;  /* 0x0000003039317220 */ /* 0x000fe20000410000 */
[----:B------:R-:W1:Y:S01]  /*1080*/  MUFU.EX2 R46, R46 ;  /* 0x0000002e002e7308 */ /* 0x000e620000000800 */
[----:B------:R-:W-:-:S07]  /*1090*/  SHF.L.U32 R58, R34, 0x10, RZ ;  /* 0x00000010223a7819 */ /* 0x000fce00000006ff */
[----:B------:R-:W4:Y:S01]  /*10a0*/  MUFU.RCP R48, R61 ;  /* 0x0000003d00307308 */ /* 0x000f220000001000 */
[----:B------:R-:W-:Y:S01]  /*10b0*/  PRMT R33, R33, 0x7632, R33 ;  /* 0x0000763221217816 */ /* 0x000fe20000000021 */
[----:B------:R-:W-:Y:S01]  /*10c0*/  FMUL.FTZ R55, R58, R55 ;  /* 0x000000373a377220 */ /* 0x000fe20000410000 */
[----:B0-----:R-:W-:Y:S02]  /*10d0*/  FADD.FTZ R58, -R50, 1 ;  /* 0x3f800000323a7421 */ /* 0x001fe40000010100 */
[----:B------:R-:W-:Y:S02]  /*10e0*/  SHF.L.U32 R57, R33, 0x10, RZ ;  /* 0x0000001021397819 */ /* 0x000fe400000006ff */
[----:B------:R-:W-:-:S03]  /*10f0*/  FFMA.FTZ R33, R47, R58, 1 ;  /* 0x3f8000002f217423 */ /* 0x000fc6000001003a */
[----:B------:R-:W-:Y:S01]  /*1100*/  FADD.FTZ R58, -R28, R57 ;  /* 0x000000391c3a7221 */ /* 0x000fe20000010100 */
[----:B-1----:R-:W-:Y:S01]  /*1110*/  FADD.FTZ R59, R46, 1 ;  /* 0x3f8000002e3b7421 */ /* 0x002fe20000010000 */
[----:B----4-:R-:W-:Y:S02]  /*1120*/  FADD.FTZ R57, -R48, 1 ;  /* 0x3f80000030397421 */ /* 0x010fe40000010100 */
[----:B------:R-:W-:Y:S02]  /*1130*/  FMUL.FTZ R46, R19, R58 ;  /* 0x0000003a132e7220 */ /* 0x000fe40000410000 */
[----:B------:R-:W-:Y:S02]  /*1140*/  FFMA.FTZ R57, R52, R57, 1 ;  /* 0x3f80000034397423 */ /* 0x000fe40000010039 */
[----:B------:R-:W0:Y:S01]  /*1150*/  MUFU.RCP R52, R59 ;  /* 0x0000003b00347308 */ /* 0x000e220000001000 */
[----:B------:R-:W-:Y:S01]  /*1160*/  FFMA.FTZ R47, R8, R46, R11 ;  /* 0x0000002e082f7223 */ /* 0x000fe2000001000b */
[----:B------:R-:W-:-:S03]  /*1170*/  PRMT R34, R34, 0x7632, R34 ;  /* 0x0000763222227816 */ /* 0x000fc60000000022 */
[----:B------:R-:W-:Y:S01]  /*1180*/  FMUL.FTZ R61, R47, -1.4426950216293334961 ;  /* 0xbfb8aa3b2f3d7820 */ /* 0x000fe20000410000 */
[C---:B------:R-:W-:Y:S02]  /*1190*/  SHF.L.U32 R60, R35.reuse, 0x10, RZ ;  /* 0x00000010233c7819 */ /* 0x040fe400000006ff */
[----:B------:R-:W-:Y:S02]  /*11a0*/  SHF.L.U32 R58, R34, 0x10, RZ ;  /* 0x00000010223a7819 */ /* 0x000fe400000006ff */
[----:B------:R-:W-:Y:S01]  /*11b0*/  PRMT R35, R35, 0x7632, R35 ;  /* 0x0000763223237816 */ /* 0x000fe20000000023 */
[----:B------:R-:W1:Y:S01]  /*11c0*/  MUFU.EX2 R34, R61 ;  /* 0x0000003d00227308 */ /* 0x000e620000000800 */
[----:B------:R-:W-:Y:S01]  /*11d0*/  FMUL.FTZ R51, R60, R51 ;  /* 0x000000333c337220 */ /* 0x000fe20000410000 */
[----:B------:R-:W-:Y:S01]  /*11e0*/  FMUL.FTZ R50, R50, R33 ;  /* 0x0000002132327220 */ /* 0x000fe20000410000 */
[----:B------:R-:W-:Y:S01]  /*11f0*/  SHF.L.U32 R60, R35, 0x10, RZ ;  /* 0x00000010233c7819 */ /* 0x000fe200000006ff */
[----:B------:R-:W-:Y:S01]  /*1200*/  FMUL.FTZ R33, R48, R57 ;  /* 0x0000003930217220 */ /* 0x000fe20000410000 */
[----:B------:R-:W-:Y:S01]  /*1210*/  SHF.L.U32 R35, R36, 0x10, RZ ;  /* 0x0000001024237819 */ /* 0x000fe200000006ff */
[----:B0-----:R-:W-:-:S04]  /*1220*/  FADD.FTZ R48, -R52, 1 ;  /* 0x3f80000034307421 */ /* 0x001fc80000010100 */
[----:B------:R-:W-:Y:S01]  /*1230*/  FFMA.FTZ R45, R45, R48, 1 ;  /* 0x3f8000002d2d7423 */ /* 0x000fe20000010030 */
[----:B------:R-:W-:-:S04]  /*1240*/  FADD.FTZ R48, -R28, R35 ;  /* 0x000000231c307221 */ /* 0x000fc80000010100 */
[----:B------:R-:W-:Y:S01]  /*1250*/  FMUL.FTZ R48, R19, R48 ;  /* 0x0000003013307220 */ /* 0x000fe20000410000 */
[----:B------:R-:W-:Y:S01]  /*1260*/  FMUL.FTZ R45, R52, R45 ;  /* 0x0000002d342d7220 */ /* 0x000fe20000410000 */
[----:B-1----:R-:W-:Y:S02]  /*1270*/  FADD.FTZ R34, R34, 1 ;  /* 0x3f80000022227421 */ /* 0x002fe40000010000 */
[----:B------:R-:W-:-:S04]  /*1280*/  FFMA.FTZ R52, R0, R48, R5 ;  /* 0x0000003000347223 */ /* 0x000fc80000010005 */
[----:B------:R-:W-:Y:S01]  /*1290*/  FMUL.FTZ R57, R52, -1.4426950216293334961 ;  /* 0xbfb8aa3b34397820 */ /* 0x000fe20000410000 */
[----:B------:R-:W0:Y:S01]  /*12a0*/  MUFU.RCP R34, R34 ;  /* 0x0000002200227308 */ /* 0x000e220000001000 */
[----:B------:R-:W-:-:S07]  /*12b0*/  PRMT R36, R36, 0x7632, R36 ;  /* 0x0000763224247816 */ /* 0x000fce0000000024 */
[----:B------:R-:W1:Y:S01]  /*12c0*/  MUFU.EX2 R57, R57 ;  /* 0x0000003900397308 */ /* 0x000e620000000800 */
[----:B------:R-:W-:Y:S01]  /*12d0*/  SHF.L.U32 R35, R36, 0x10, RZ ;  /* 0x0000001024237819 */ /* 0x000fe200000006ff */
[----:B------:R-:W-:-:S04]  /*12e0*/  FMUL.FTZ R53, R58, R53 ;  /* 0x000000353a357220 */ /* 0x000fc80000410000 */
[----:B------:R-:W-:Y:S01]  /*12f0*/  FADD.FTZ R36, -R28, R35 ;  /* 0x000000231c247221 */ /* 0x000fe20000010100 */
[----:B0-----:R-:W-:-:S03]  /*1300*/  FADD.FTZ R58, -R34, 1 ;  /* 0x3f800000223a7421 */ /* 0x001fc60000010100 */
[----:B------:R-:W-:Y:S01]  /*1310*/  FMUL.FTZ R36, R19, R36 ;  /* 0x0000002413247220 */ /* 0x000fe20000410000 */
[----:B------:R-:W-:-:S03]  /*1320*/  FFMA.FTZ R59, R47, R58, 1 ;  /* 0x3f8000002f3b7423 */ /* 0x000fc6000001003a */
[----:B------:R-:W-:Y:S01]  /*1330*/  FFMA.FTZ R35, R6, R36, R9 ;  /* 0x0000002406237223 */ /* 0x000fe20000010009 */
[----:B-1----:R-:W-:Y:S01]  /*1340*/  FADD.FTZ R47, R57, 1 ;  /* 0x3f800000392f7421 */ /* 0x002fe20000010000 */
[----:B------:R-:W-:Y:S02]  /*1350*/  FMUL.FTZ R49, R60, R49 ;  /* 0x000000313c317220 */ /* 0x000fe40000410000 */
[----:B------:R-:W-:-:S03]  /*1360*/  FMUL.FTZ R60, R35, -1.4426950216293334961 ;  /* 0xbfb8aa3b233c7820 */ /* 0x000fc60000410000 */
[----:B------:R-:W0:Y:S08]  /*1370*/  MUFU.RCP R47, R47 ;  /* 0x0000002f002f7308 */ /* 0x000e300000001000 */
[----:B------:R-:W1:Y:S01]  /*1380*/  MUFU.EX2 R60, R60 ;  /* 0x0000003c003c7308 */ /* 0x000e620000000800 */
[----:B------:R-:W-:Y:S01]  /*1390*/  FMUL.FTZ R34, R34, R59 ;  /* 0x0000003b22227220 */ /* 0x000fe20000410000 */
[----:B------:R-:W-:-:S02]  /*13a0*/  PRMT R58, R37, 0x7632, R58 ;  /* 0x00007632253a7816 */ /* 0x000fc4000000003a */
[----:B------:R-:W-:Y:S01]  /*13b0*/  SHF.L.U32 R37, R37, 0x10, RZ ;  /* 0x0000001025257819 */ /* 0x000fe200000006ff */
[----:B0-----:R-:W-:-:S04]  /*13c0*/  FADD.FTZ R59, -R47, 1 ;  /* 0x3f8000002f3b7421 */ /* 0x001fc80000010100 */
[----:B------:R-:W-:Y:S01]  /*13d0*/  FFMA.FTZ R52, R52, R59, 1 ;  /* 0x3f80000034347423 */ /* 0x000fe2000001003b */
[----:B------:R-:W-:Y:S01]  /*13e0*/  SHF.L.U32 R59, R58, 0x10, RZ ;  /* 0x000000103a3b7819 */ /* 0x000fe200000006ff */
[----:B-1----:R-:W-:Y:S01]  /*13f0*/  FADD.FTZ R61, R60, 1 ;  /* 0x3f8000003c3d7421 */ /* 0x002fe20000010000 */
[----:B------:R-:W-:-:S03]  /*1400*/  FADD.FTZ R60, -R28, R37 ;  /* 0x000000251c3c7221 */ /* 0x000fc60000010100 */
[----:B------:R-:W-:Y:S01]  /*1410*/  FADD.FTZ R58, -R28, R59 ;  /* 0x0000003b1c3a7221 */ /* 0x000fe20000010100 */
[----:B------:R-:W-:Y:S01]  /*1420*/  FMUL.FTZ R28, R47, R52 ;  /* 0x000000342f1c7220 */ /* 0x000fe20000410000 */
[----:B------:R-:W-:-:S04]  /*1430*/  FMUL.FTZ R52, R19, R60 ;  /* 0x0000003c13347220 */ /* 0x000fc80000410000 */
[----:B------:R-:W-:-:S04]  /*1440*/  FFMA.FTZ R37, R2, R52, R7 ;  /* 0x0000003402257223 */ /* 0x000fc80000010007 */
[----:B------:R-:W-:Y:S01]  /*1450*/  FMUL.FTZ R59, R37, -1.4426950216293334961 ;  /* 0xbfb8aa3b253b7820 */ /* 0x000fe20000410000 */
[----:B------:R-:W0:Y:S08]  /*1460*/  MUFU.RCP R57, R61 ;  /* 0x0000003d00397308 */ /* 0x000e300000001000 */
[----:B------:R-:W1:Y:S01]  /*1470*/  MUFU.EX2 R59, R59 ;  /* 0x0000003b003b7308 */ /* 0x000e620000000800 */
[----:B0-----:R-:W-:-:S04]  /*1480*/  FADD.FTZ R60, -R57, 1 ;  /* 0x3f800000393c7421 */ /* 0x001fc80000010100 */
[----:B------:R-:W-:Y:S01]  /*1490*/  FFMA.FTZ R60, R35, R60, 1 ;  /* 0x3f800000233c7423 */ /* 0x000fe2000001003c */
[----:B-1----:R-:W-:-:S04]  /*14a0*/  FADD.FTZ R61, R59, 1 ;  /* 0x3f8000003b3d7421 */ /* 0x002fc80000010000 */
[----:B------:R-:W0:Y:S01]  /*14b0*/  MUFU.RCP R35, R61 ;  /* 0x0000003d00237308 */ /* 0x000e220000001000 */
[----:B---3--:R-:W-:Y:S01]  /*14c0*/  SHF.L.U32 R47, R38, 0x10, RZ ;  /* 0x00000010262f7819 */ /* 0x008fe200000006ff */
[----:B------:R-:W-:-:S04]  /*14d0*/  FMUL.FTZ R57, R57, R60 ;  /* 0x0000003c39397220 */ /* 0x000fc80000410000 */
[----:B------:R-:W-:Y:S01]  /*14e0*/  FMUL.FTZ R47, R47, R50 ;  /* 0x000000322f2f7220 */ /* 0x000fe20000410000 */
[----:B0-----:R-:W-:-:S04]  /*14f0*/  FADD.FTZ R50, -R35, 1 ;  /* 0x3f80000023327421 */ /* 0x001fc80000010100 */
[----:B------:R-:W-:Y:S01]  /*1500*/  FFMA.FTZ R60, R37, R50, 1 ;  /* 0x3f800000253c7423 */ /* 0x000fe20000010032 */
[----:B------:R-:W-:-:S04]  /*1510*/  FMUL.FTZ R50, R19, R58 ;  /* 0x0000003a13327220 */ /* 0x000fc80000410000 */
[----:B------:R-:W-:-:S04]  /*1520*/  FFMA.FTZ R58, R8, R50, R11 ;  /* 0x00000032083a7223 */ /* 0x000fc8000001000b */
[----:B------:R-:W-:-:S06]  /*1530*/  FMUL.FTZ R59, R58, -1.4426950216293334961 ;  /* 0xbfb8aa3b3a3b7820 */ /* 0x000fcc0000410000 */
[----:B------:R-:W0:Y:S01]  /*1540*/  MUFU.EX2 R59, R59 ;  /* 0x0000003b003b7308 */ /* 0x000e220000000800 */
[----:B------:R-:W-:Y:S01]  /*1550*/  PRMT R37, R38, 0x7632, R37 ;  /* 0x0000763226257816 */ /* 0x000fe20000000025 */
[----:B------:R-:W-:-:S03]  /*1560*/  FMUL.FTZ R35, R35, R60 ;  /* 0x0000003c23237220 */ /* 0x000fc60000410000 */
[----:B------:R-:W-:Y:S01]  /*1570*/  SHF.L.U32 R60, R37, 0x10, RZ ;  /* 0x00000010253c7819 */ /* 0x000fe200000006ff */
[----:B0-----:R-:W-:-:S04]  /*1580*/  FADD.FTZ R61, R59, 1 ;  /* 0x3f8000003b3d7421 */ /* 0x001fc80000010000 */
[----:B------:R-:W0:Y:S01]  /*1590*/  MUFU.RCP R38, R61 ;  /* 0x0000003d00267308 */ /* 0x000e220000001000 */
[----:B------:R-:W-:Y:S01]  /*15a0*/  FMUL.FTZ R45, R60, R45 ;  /* 0x0000002d3c2d7220 */ /* 0x000fe20000410000 */
[C---:B------:R-:W-:Y:S02]  /*15b0*/  SHF.L.U32 R60, R39.reuse, 0x10, RZ ;  /* 0x00000010273c7819 */ /* 0x040fe400000006ff */
[----:B------:R-:W-:-:S03]  /*15c0*/  PRMT R39, R39, 0x7632, R39 ;  /* 0x0000763227277816 */ /* 0x000fc60000000027 */
[----:B------:R-:W-:Y:S01]  /*15d0*/  FMUL.FTZ R37, R60, R33 ;  /* 0x000000213c257220 */ /* 0x000fe20000410000 */
[----:B0-----:R-:W-:-:S04]  /*15e0*/  FADD.FTZ R33, -R38, 1 ;  /* 0x3f80000026217421 */ /* 0x001fc80000010100 */
[----:B------:R-:W-:Y:S01]  /*15f0*/  FFMA.FTZ R58, R58, R33, 1 ;  /* 0x3f8000003a3a7423 */ /* 0x000fe20000010021 */
[----:B------:R-:W-:Y:S02]  /*1600*/  SHF.L.U32 R33, R39, 0x10, RZ ;  /* 0x0000001027217819 */ /* 0x000fe400000006ff */
[----:B--2---:R-:W-:-:S05]  /*1610*/  SHF.L.U32 R39, R40, 0x10, RZ ;  /* 0x0000001028277819 */ /* 0x004fca00000006ff */
[----:B------:R-:W-:Y:S01]  /*1620*/  FMUL.FTZ R39, R39, R28 ;  /* 0x0000001c27277220 */ /* 0x000fe20000410000 */
[----:B------:R-:W-:Y:S01]  /*1630*/  PRMT R28, R41, 0x7632, R28 ;  /* 0x00007632291c7816 */ /* 0x000fe2000000001c */
[----:B------:R-:W-:-:S03]  /*1640*/  FMUL.FTZ R59, R38, R58 ;  /* 0x0000003a263b7220 */ /* 0x000fc60000410000 */
[----:B------:R-:W-:Y:S01]  /*1650*/  SHF.L.U32 R28, R28, 0x10, RZ ;  /* 0x000000101c1c7819 */ /* 0x000fe200000006ff */
[----:B------:R-:W-:Y:S01]  /*1660*/  FMUL.FTZ R33, R33, R34 ;  /* 0x0000002221217220 */ /* 0x000fe20000410000 */
[----:B------:R-:W-:Y:S02]  /*1670*/  PRMT R40, R40, 0x7632, R40 ;  /* 0x0000763228287816 */ /* 0x000fe40000000028 */
[----:B------:R-:W-:Y:S01]  /*1680*/  SHF.L.U32 R34, R41, 0x10, RZ ;  /* 0x0000001029227819 */ /* 0x000fe200000006ff */
[----:B------:R-:W-:Y:S01]  /*1690*/  FMUL.FTZ R59, R28, R59 ;  /* 0x0000003b1c3b7220 */ /* 0x000fe20000410000 */
[-C--:B------:R-:W-:Y:S01]  /*16a0*/  FFMA.FTZ R41, R3, R56.reuse, R26 ;  /* 0x0000003803297223 */ /* 0x080fe2000001001a */
[----:B------:R-:W-:Y:S01]  /*16b0*/  FADD.FTZ R28, R56, R27 ;  /* 0x0000001b381c7221 */ /* 0x000fe20000010000 */
[----:B------:R-:W-:Y:S01]  /*16c0*/  FFMA.FTZ R27, R17, R43, R22 ;  /* 0x0000002b111b7223 */ /* 0x000fe20000010016 */
[----:B------:R-:W-:Y:S01]  /*16d0*/  FADD.FTZ R26, R43, R23 ;  /* 0x000000172b1a7221 */ /* 0x000fe20000010000 */
[----:B------:R-:W-:Y:S01]  /*16e0*/  FMUL.FTZ R56, R0, R56 ;  /* 0x0000003800387220 */ /* 0x000fe20000410000 */
[-C--:B------:R-:W-:Y:S01]  /*16f0*/  FFMA.FTZ R23, R15, R54.reuse, R24 ;  /* 0x000000360f177223 */ /* 0x080fe20000010018 */
[----:B------:R-:W-:Y:S01]  /*1700*/  FADD.FTZ R22, R54, R25 ;  /* 0x0000001936167221 */ /* 0x000fe20000010000 */
[----:B------:R-:W-:Y:S01]  /*1710*/  SHF.L.U32 R40, R40, 0x10, RZ ;  /* 0x0000001028287819 */ /* 0x000fe200000006ff */
[----:B------:R-:W-:Y:S01]  /*1720*/  FFMA.FTZ R25, R13, R31, R20 ;  /* 0x0000001f0d197223 */ /* 0x000fe20000010014 */
[----:B------:R-:W-:Y:S01]  /*1730*/  FADD.FTZ R24, R31, R21 ;  /* 0x000000151f187221 */ /* 0x000fe20000010000 */
[----:B------:R-:W-:Y:S01]  /*1740*/  FFMA.FTZ R21, R18, R55, R41 ;  /* 0x0000003712157223 */ /* 0x000fe20000010029 */
[----:B------:R-:W-:Y:S01]  /*1750*/  FADD.FTZ R20, R28, R55 ;  /* 0x000000371c147221 */ /* 0x000fe20000010000 */
[----:B------:R-:W-:Y:S01]  /*1760*/  FMUL.FTZ R54, R6, R54 ;  /* 0x0000003606367220 */ /* 0x000fe20000410000 */
[----:B------:R-:W-:Y:S01]  /*1770*/  FADD.FTZ R41, RZ, R56 ;  /* 0x00000038ff297221 */ /* 0x000fe20000010000 */
[----:B------:R-:W-:Y:S01]  /*1780*/  FFMA.FTZ R28, R3, R56, RZ ;  /* 0x00000038031c7223 */ /* 0x000fe200000100ff */
[----:B------:R-:W-:Y:S01]  /*1790*/  FMUL.FTZ R57, R40, R57 ;  /* 0x0000003928397220 */ /* 0x000fe20000410000 */
[----:B------:R-:W-:Y:S01]  /*17a0*/  FMUL.FTZ R40, R2, R43 ;  /* 0x0000002b02287220 */ /* 0x000fe20000410000 */
[----:B------:R-:W-:Y:S01]  /*17b0*/  FADD.FTZ R41, R41, R54 ;  /* 0x0000003629297221 */ /* 0x000fe20000010000 */
[----:B------:R-:W-:Y:S01]  /*17c0*/  FFMA.FTZ R28, R15, R54, R28 ;  /* 0x000000360f1c7223 */ /* 0x000fe2000001001c */
[----:B------:R-:W-:-:S02]  /*17d0*/  FMUL.FTZ R38, R8, R31 ;  /* 0x0000001f08267220 */ /* 0x000fc40000410000 */
[----:B------:R-:W-:Y:S01]  /*17e0*/  FADD.FTZ R41, R41, R40 ;  /* 0x0000002829297221 */ /* 0x000fe20000010000 */
[----:B------:R-:W-:Y:S01]  /*17f0*/  FFMA.FTZ R28, R17, R40, R28 ;  /* 0x00000028111c7223 */ /* 0x000fe2000001001c */
[----:B------:R-:W-:Y:S01]  /*1800*/  FMUL.FTZ R35, R34, R35 ;  /* 0x0000002322237220 */ /* 0x000fe20000410000 */
[----:B------:R-:W-:Y:S01]  /*1810*/  FFMA.FTZ R31, R14, R53, R23 ;  /* 0x000000350e1f7223 */ /* 0x000fe20000010017 */
[----:B------:R-:W-:Y:S01]  /*1820*/  FMUL.FTZ R55, R0, R55 ;  /* 0x0000003700377220 */ /* 0x000fe20000410000 */
[----:B------:R-:W-:Y:S01]  /*1830*/  FADD.FTZ R34, R41, R38 ;  /* 0x0000002629227221 */ /* 0x000fe20000010000 */
[----:B------:R-:W-:Y:S01]  /*1840*/  FFMA.FTZ R23, R13, R38, R28 ;  /* 0x000000260d177223 */ /* 0x000fe2000001001c */
[----:B------:R-:W-:Y:S01]  /*1850*/  FADD.FTZ R22, R22, R53 ;  /* 0x0000003516167221 */ /* 0x000fe20000010000 */
[----:B------:R-:W-:Y:S01]  /*1860*/  FMUL.FTZ R53, R6, R53 ;  /* 0x0000003506357220 */ /* 0x000fe20000410000 */
[----:B------:R-:W-:Y:S01]  /*1870*/  FADD.FTZ R34, R34, R55 ;  /* 0x0000003722227221 */ /* 0x000fe20000010000 */
[----:B------:R-:W-:Y:S01]  /*1880*/  FFMA.FTZ R23, R18, R55, R23 ;  /* 0x0000003712177223 */ /* 0x000fe20000010017 */
[----:B------:R-:W-:Y:S01]  /*1890*/  FFMA.FTZ R27, R16, R51, R27 ;  /* 0x00000033101b7223 */ /* 0x000fe2000001001b */
[----:B------:R-:W-:Y:S01]  /*18a0*/  FADD.FTZ R26, R26, R51 ;  /* 0x000000331a1a7221 */ /* 0x000fe20000010000 */
[----:B------:R-:W-:Y:S01]  /*18b0*/  FFMA.FTZ R61, R30, R49, R25 ;  /* 0x000000311e3d7223 */ /* 0x000fe20000010019 */
[----:B------:R-:W-:Y:S01]  /*18c0*/  FMUL.FTZ R51, R2, R51 ;  /* 0x0000003302337220 */ /* 0x000fe20000410000 */
[----:B------:R-:W-:Y:S01]  /*18d0*/  FADD.FTZ R34, R34, R53 ;  /* 0x0000003522227221 */ /* 0x000fe20000010000 */
[----:B------:R-:W-:Y:S01]  /*18e0*/  FFMA.FTZ R25, R14, R53, R23 ;  /* 0x000000350e197223 */ /* 0x000fe20000010017 */
[----:B------:R-:W-:Y:S01]  /*18f0*/  FADD.FTZ R28, R24, R49 ;  /* 0x00000031181c7221 */ /* 0x000fe20000010000 */
[----:B------:R-:W-:Y:S01]  /*1900*/  FFMA.FTZ R23, R32, R37, R27 ;  /* 0x0000002520177223 */ /* 0x000fe2000001001b */
[----:B------:R-:W-:Y:S01]  /*1910*/  FMUL.FTZ R49, R8, R49 ;  /* 0x0000003108317220 */ /* 0x000fe20000410000 */
[----:B------:R-:W-:Y:S01]  /*1920*/  FADD.FTZ R34, R34, R51 ;  /* 0x0000003322227221 */ /* 0x000fe20000010000 */
[----:B------:R-:W-:Y:S01]  /*1930*/  FFMA.FTZ R27, R16, R51, R25 ;  /* 0x00000033101b7223 */ /* 0x000fe20000010019 */
[-C--:B------:R-:W-:Y:S01]  /*1940*/  FFMA.FTZ R21, R42, R47.reuse, R21 ;  /* 0x0000002f2a157223 */ /* 0x080fe20000010015 */
[----:B------:R-:W-:Y:S01]  /*1950*/  FADD.FTZ R20, R20, R47 ;  /* 0x0000002f14147221 */ /* 0x000fe20000010000 */
[----:B------:R-:W-:Y:S01]  /*1960*/  FADD.FTZ R24, R26, R37 ;  /* 0x000000251a187221 */ /* 0x000fe20000010000 */
[----:B------:R-:W-:Y:S01]  /*1970*/  FMUL.FTZ R47, R0, R47 ;  /* 0x0000002f002f7220 */ /* 0x000fe20000410000 */
[----:B------:R-:W-:Y:S01]  /*1980*/  FADD.FTZ R26, R34, R49 ;  /* 0x00000031221a7221 */ /* 0x000fe20000010000 */
[----:B------:R-:W-:Y:S01]  /*1990*/  FFMA.FTZ R27, R30, R49, R27 ;  /* 0x000000311e1b7223 */ /* 0x000fe2000001001b */
[-C--:B------:R-:W-:Y:S01]  /*19a0*/  FFMA.FTZ R25, R44, R45.reuse, R31 ;  /* 0x0000002d2c197223 */ /* 0x080fe2000001001f */
[----:B------:R-:W-:Y:S01]  /*19b0*/  FADD.FTZ R34, R22, R45 ;  /* 0x0000002d16227221 */ /* 0x000fe20000010000 */
[----:B------:R-:W-:Y:S01]  /*19c0*/  FMUL.FTZ R45, R6, R45 ;  /* 0x0000002d062d7220 */ /* 0x000fe20000410000 */
[----:B------:R-:W-:Y:S01]  /*19d0*/  FADD.FTZ R26, R26, R47 ;  /* 0x0000002f1a1a7221 */ /* 0x000fe20000010000 */
[----:B------:R-:W-:Y:S01]  /*19e0*/  FFMA.FTZ R27, R42, R47, R27 ;  /* 0x0000002f2a1b7223 */ /* 0x000fe2000001001b */
[----:B------:R-:W-:-:S02]  /*19f0*/  FMUL.FTZ R43, R2, R37 ;  /* 0x00000025022b7220 */ /* 0x000fc40000410000 */
[----:B------:R-:W-:Y:S01]  /*1a00*/  FADD.FTZ R22, R26, R45 ;  /* 0x0000002d1a167221 */ /* 0x000fe20000010000 */
[----:B------:R-:W-:Y:S01]  /*1a10*/  FFMA.FTZ R27, R44, R45, R27 ;  /* 0x0000002d2c1b7223 */ /* 0x000fe2000001001b */
        /* <DEDUP_REMOVED lines=12> */
[----:B------:R-:W-:Y:S01]  /*1ae0*/  FADD.FTZ R28, R28, R33 ;  /* 0x000000211c1c7221 */ /* 0x000fe20000010000 */
[----:B------:R-:W-:Y:S01]  /*1af0*/  FADD.FTZ R22, R22, R37 ;  /* 0x0000002516167221 */ /* 0x000fe20000010000 */
[----:B------:R-:W-:Y:S01]  /*1b00*/  FFMA.FTZ R21, R36, R37, R21 ;  /* 0x0000002524157223 */ /* 0x000fe20000010015 */
[----:B------:R-:W-:Y:S01]  /*1b10*/  FMUL.FTZ R33, R2, R35 ;  /* 0x0000002302217220 */ /* 0x000fe20000410000 */
[----:B------:R-:W-:-:S03]  /*1b20*/  FMUL.FTZ R31, R8, R59 ;  /* 0x0000003b081f7220 */ /* 0x000fc60000410000 */
[----:B------:R-:W-:Y:S01]  /*1b30*/  FADD.FTZ R20, R22, R33 ;  /* 0x0000002116147221 */ /* 0x000fe20000010000 */
[----:B------:R-:W-:-:S03]  /*1b40*/  FFMA.FTZ R21, R52, R33, R21 ;  /* 0x0000002134157223 */ /* 0x000fc60000010015 */
[----:B------:R-:W-:Y:S01]  /*1b50*/  FADD.FTZ R20, R20, R31 ;  /* 0x0000001f14147221 */ /* 0x000fe20000010000 */
[----:B------:R-:W-:Y:S01]  /*1b60*/  FFMA.FTZ R21, R50, R31, R21 ;  /* 0x0000001f32157223 */ /* 0x000fe20000010015 */
[----:B------:R-:W-:Y:S02]  /*1b70*/  UIADD3 UR10, UP0, UPT, UR10, 0x14, URZ ;  /* 0x000000140a0a7890 */ /* 0x000fe4000ff1e0ff */
[----:B------:R-:W-:Y:S02]  /*1b80*/  USHF.L.U32 UR13, UR16, 0x1, URZ ;  /* 0x00000001100d7899 */ /* 0x000fe400080006ff */
[----:B------:R0:W-:Y:S01]  /*1b90*/  STS.64 [R29], R20 ;  /* 0x000000141d007388 */ /* 0x0001e20000000a00 */
[----:B------:R-:W-:Y:S02]  /*1ba0*/  UIADD3.X UR5, UPT, UPT, URZ, UR5, URZ, UP0, !UPT ;  /* 0x00000005ff057290 */ /* 0x000fe400087fe4ff */
[----:B------:R-:W-:Y:S02]  /*1bb0*/  USHF.L.U64.HI UR12, UR16, 0x1, UR17 ;  /* 0x00000001100c7899 */ /* 0x000fe40008010211 */
[----:B------:R-:W-:-:S04]  /*1bc0*/  UISETP.GE.U32.AND UP0, UPT, UR10, UR13, UPT ;  /* 0x0000000d0a00728c */ /* 0x000fc8000bf06070 */
[----:B------:R-:W-:Y:S01]  /*1bd0*/  UISETP.GE.AND.EX UP0, UPT, UR5, UR12, UPT, UP0 ;  /* 0x0000000c0500728c */ /* 0x000fe2000bf06300 */
[----:B------:R-:W-:Y:S01]  /*1be0*/  FFMA.FTZ R22, R52, R35, R23 ;  /* 0x0000002334167223 */ /* 0x000fe20000010017 */
[----:B------:R-:W-:Y:S01]  /*1bf0*/  FADD.FTZ R23, R24, R35 ;  /* 0x0000002318177221 */ /* 0x000fe20000010000 */
[----:B------:R-:W-:Y:S01]  /*1c00*/  FFMA.FTZ R24, R36, R57, R25 ;  /* 0x0000003924187223 */ /* 0x000fe20000010019 */
[----:B------:R-:W-:Y:S01]  /*1c10*/  FADD.FTZ R25, R34, R57 ;  /* 0x0000003922197221 */ /* 0x000fe20000010000 */
[----:B0-----:R-:W-:Y:S01]  /*1c20*/  FFMA.FTZ R20, R50, R59, R61 ;  /* 0x0000003b32147223 */ /* 0x001fe2000001003d */
[----:B------:R-:W-:Y:S01]  /*1c30*/  FADD.FTZ R21, R28, R59 ;  /* 0x0000003b1c157221 */ /* 0x000fe20000010000 */
[----:B------:R-:W-:Y:S06]  /*1c40*/  BAR.SYNC.DEFER_BLOCKING 0x0 ;  /* 0x0000000000007b1d */ /* 0x000fec0000010000 */
[----:B------:R-:W-:Y:S05]  /*1c50*/  BRA.U !UP0, `(.L_x_313) ;  /* 0x0000000108c47547 */ /* 0x000fea000b800000 */
[----:B------:R-:W0:Y:S01]  /*1c60*/  S2R R57, SR_TID.X ;  /* 0x0000000000397919 */ /* 0x000e220000002100 */
[----:B------:R-:W1:Y:S01]  /*1c70*/  S2UR UR7, SR_CgaCtaId ;  /* 0x00000000000779c3 */ /* 0x000e620000008800 */
[----:B------:R-:W-:Y:S02]  /*1c80*/  UMOV UR6, 0x400 ;  /* 0x0000040000067882 */ /* 0x000fe40000000000 */
[----:B-1----:R-:W-:Y:S01]  /*1c90*/  ULEA UR6, UR7, UR6, 0x18 ;  /* 0x0000000607067291 */ /* 0x002fe2000f8ec0ff */
[C---:B0-----:R-:W-:Y:S02]  /*1ca0*/  SHF.L.U32 R28, R57.reuse, 0x1, RZ ;  /* 0x00000001391c7819 */ /* 0x041fe400000006ff */
[----:B------:R-:W-:Y:S02]  /*1cb0*/  SHF.R.U32.HI R58, RZ, 0x4, R57 ;  /* 0x00000004ff3a7819 */ /* 0x000fe40000011639 */
[----:B------:R-:W-:Y:S02]  /*1cc0*/  LOP3.LUT R29, R28, 0x18, RZ, 0xc0, !PT ;  /* 0x000000181c1d7812 */ /* 0x000fe400078ec0ff */
[----:B------:R-:W-:-:S02]  /*1cd0*/  LEA R28, R57, UR6, 0x5 ;  /* 0x00000006391c7c11 */ /* 0x000fc4000f8e28ff */
[C---:B------:R-:W-:Y:S02]  /*1ce0*/  LOP3.LUT R59, R29.reuse, 0x8, RZ, 0x3c, !PT ;  /* 0x000000081d3b7812 */ /* 0x040fe400078e3cff */
[C---:B------:R-:W-:Y:S02]  /*1cf0*/  LOP3.LUT R35, R29.reuse, 0x10, RZ, 0x3c, !PT ;  /* 0x000000101d237812 */ /* 0x040fe400078e3cff */
[----:B------:R-:W-:Y:S02]  /*1d00*/  LOP3.LUT R61, R29, 0x18, RZ, 0x3c, !PT ;  /* 0x000000181d3d7812 */ /* 0x000fe400078e3cff */
[C---:B------:R-:W-:Y:S02]  /*1d10*/  IADD3 R34, PT, PT, R28.reuse, R29, RZ ;  /* 0x0000001d1c227210 */ /* 0x040fe40007ffe0ff */
[C---:B------:R-:W-:Y:S02]  /*1d20*/  IADD3 R59, PT, PT, R28.reuse, R59, RZ ;  /* 0x0000003b1c3b7210 */ /* 0x040fe40007ffe0ff */
[C---:B------:R-:W-:Y:S01]  /*1d30*/  IADD3 R60, PT, PT, R28.reuse, R35, RZ ;  /* 0x000000231c3c7210 */ /* 0x040fe20007ffe0ff */
[----:B------:R-:W-:Y:S01]  /*1d40*/  STS.64 [R34], R26 ;  /* 0x0000001a22007388 */ /* 0x000fe20000000a00 */
[----:B------:R-:W-:-:S02]  /*1d50*/  IADD3 R61, PT, PT, R28, R61, RZ ;  /* 0x0000003d1c3d7210 */ /* 0x000fc40007ffe0ff */
[----:B------:R-:W-:Y:S01]  /*1d60*/  LOP3.LUT R58, R58, R57, RZ, 0x3c, !PT ;  /* 0x000000393a3a7212 */ /* 0x000fe200078e3cff */
[----:B------:R-:W-:Y:S01]  /*1d70*/  STS.64 [R59], R24 ;  /* 0x000000183b007388 */ /* 0x000fe20000000a00 */
[----:B------:R-:W-:Y:S02]  /*1d80*/  SHF.L.U32 R28, R57, 0x3, RZ ;  /* 0x00000003391c7819 */ /* 0x000fe400000006ff */
[----:B------:R-:W-:Y:S01]  /*1d90*/  SHF.L.U32 R58, R58, 0x3, RZ ;  /* 0x000000033a3a7819 */ /* 0x000fe200000006ff */
[----:B------:R-:W-:Y:S01]  /*1da0*/  STS.64 [R60], R22 ;  /* 0x000000163c007388 */ /* 0x000fe20000000a00 */
[----:B------:R-:W-:Y:S02]  /*1db0*/  LOP3.LUT R29, R28, 0x1fe0, RZ, 0xc0, !PT ;  /* 0x00001fe01c1d7812 */ /* 0x000fe400078ec0ff */
[----:B------:R-:W-:Y:S01]  /*1dc0*/  LOP3.LUT R58, R58, 0x18, RZ, 0xc0, !PT ;  /* 0x000000183a3a7812 */ /* 0x000fe200078ec0ff */
[----:B------:R-:W-:Y:S03]  /*1dd0*/  STS.64 [R61], R20 ;  /* 0x000000143d007388 */ /* 0x000fe60000000a00 */
[----:B------:R-:W-:Y:S01]  /*1de0*/  IADD3 R58, PT, PT, R29, UR6, R58 ;  /* 0x000000061d3a7c10 */ /* 0x000fe2000fffe03a */
[----:B------:R-:W-:Y:S01]  /*1df0*/  BAR.SYNC.DEFER_BLOCKING 0x0 ;  /* 0x0000000000007b1d */ /* 0x000fe20000010000 */
[----:B------:R-:W-:-:S04]  /*1e00*/  USHF.L.U32 UR6, UR8, 0x3, URZ ;  /* 0x0000000308067899 */ /* 0x000fc800080006ff */
[----:B------:R-:W-:-:S04]  /*1e10*/  ULOP3.LUT UR6, UR6, 0x7fff0, URZ, 0xc0, !UPT ;  /* 0x0007fff006067892 */ /* 0x000fc8000f8ec0ff */
[----:B------:R-:W-:Y:S01]  /*1e20*/  ULOP3.LUT UR6, UR6, 0xf, UR18, 0xf8, !UPT ;  /* 0x0000000f06067892 */ /* 0x000fe2000f8ef812 */
[----:B------:R-:W0:Y:S04]  /*1e30*/  LDS.64 R28, [R58] ;  /* 0x000000003a1c7984 */ /* 0x000e280000000a00 */
[----:B------:R-:W1:Y:S01]  /*1e40*/  LDS.64 R34, [R58+0xa00] ;  /* 0x000a00003a227984 */ /* 0x000e620000000a00 */
[----:B0-----:R-:W-:Y:S01]  /*1e50*/  FADD.FTZ R28, RZ, R28 ;  /* 0x0000001cff1c7221 */ /* 0x001fe20000010000 */
[----:B------:R-:W-:-:S03]  /*1e60*/  FADD.FTZ R29, RZ, R29 ;  /* 0x0000001dff1d7221 */ /* 0x000fc60000010000 */
[----:B-1----:R-:W-:Y:S01]  /*1e70*/  FADD.FTZ R34, R28, R34 ;  /* 0x000000221c227221 */ /* 0x002fe20000010000 */
[----:B------:R-:W-:Y:S02]  /*1e80*/  FADD.FTZ R60, R29, R35 ;  /* 0x000000231d3c7221 */ /* 0x000fe40000010000 */
[----:B------:R-:W0:Y:S02]  /*1e90*/  LDS.64 R28, [R58+0x1400] ;  /* 0x001400003a1c7984 */ /* 0x000e240000000a00 */
[----:B0-----:R-:W-:Y:S01]  /*1ea0*/  FADD.FTZ R59, R34, R28 ;  /* 0x0000001c223b7221 */ /* 0x001fe20000010000 */
[----:B------:R-:W-:Y:S01]  /*1eb0*/  MOV R28, UR6 ;  /* 0x00000006001c7c02 */ /* 0x000fe20008000f00 */
[----:B------:R-:W0:Y:S01]  /*1ec0*/  LDS.64 R34, [R58+0x1e00] ;  /* 0x001e00003a227984 */ /* 0x000e220000000a00 */
[----:B------:R-:W-:-:S03]  /*1ed0*/  FADD.FTZ R60, R60, R29 ;  /* 0x0000001d3c3c7221 */ /* 0x000fc60000010000 */
[----:B------:R-:W-:Y:S01]  /*1ee0*/  IMAD R57, R28, 0x280, R57 ;  /* 0x000002801c397824 */ /* 0x000fe200078e0239 */
[----:B------:R-:W-:-:S05]  /*1ef0*/  MOV R28, UR11 ;  /* 0x0000000b001c7c02 */ /* 0x000fca0008000f00 */
[----:B------:R-:W-:Y:S02]  /*1f00*/  IMAD R57, R28, 0x140, R57 ;  /* 0x000001401c397824 */ /* 0x000fe400078e0239 */
[----:B------:R-:W1:Y:S03]  /*1f10*/  LDC.64 R28, c[0x0][0x3d0] ;  /* 0x0000f400ff1c7b82 */ /* 0x000e660000000a00 */
[----:B------:R-:W-:-:S05]  /*1f20*/  SHF.L.U32 R57, R57, 0x1, RZ ;  /* 0x0000000139397819 */ /* 0x000fca00000006ff */
[----:B-1----:R-:W-:-:S04]  /*1f30*/  IMAD.WIDE.U32 R28, R57, 0x4, R28 ;  /* 0x00000004391c7825 */ /* 0x002fc800078e001c */
[----:B0-----:R-:W-:Y:S01]  /*1f40*/  FADD.FTZ R34, R59, R34 ;  /* 0x000000223b227221 */ /* 0x001fe20000010000 */
[----:B------:R-:W-:-:S05]  /*1f50*/  FADD.FTZ R35, R60, R35 ;  /* 0x000000233c237221 */ /* 0x000fca0000010000 */
[----:B------:R0:W-:Y:S02]  /*1f60*/  STG.E.64 desc[UR14][R28.64+0xa000], R34 ;  /* 0x00a000221c007986 */ /* 0x0001e4000c101b0e */
.L_x_313:
[----:B------:R-:W1:Y:S01]  /*1f70*/  S2R R57, SR_TID.X ;  /* 0x0000000000397919 */ /* 0x000e620000002100 */
[----:B------:R-:W-:Y:S01]  /*1f80*/  BSSY.RECONVERGENT B0, `(.L_x_314) ;  /* 0x0000055000007945 */ /* 0x000fe20003800200 */
[----:B0-----:R-:W-:Y:S02]  /*1f90*/  CS2R R34, SRZ ;  /* 0x0000000000227805 */ /* 0x001fe4000001ff00 */
[----:B-1----:R-:W-:-:S13]  /*1fa0*/  ISETP.GT.U32.AND P0, PT, R57, 0x1f, PT ;  /* 0x0000001f3900780c */ /* 0x002fda0003f04070 */
[----:B------:R-:W-:Y:S05]  /*1fb0*/  @P0 BRA `(.L_x_315) ;  /* 0x0000000400440947 */ /* 0x000fea0003800000 */
[----:B------:R-:W0:Y:S01]  /*1fc0*/  S2R R29, SR_CgaCtaId ;  /* 0x00000000001d7919 */ /* 0x000e220000008800 */
[----:B------:R-:W-:Y:S01]  /*1fd0*/  USHF.L.U32 UR6, UR8, 0x3, URZ ;  /* 0x0000000308067899 */ /* 0x000fe200080006ff */
[----:B------:R-:W-:Y:S01]  /*1fe0*/  MOV R35, 0x28 ;  /* 0x0000002800237802 */ /* 0x000fe20000000f00 */
[----:B------:R-:W-:Y:S01]  /*1ff0*/  UIMAD UR7, UR11, 0x140, URZ ;  /* 0x000001400b0778a4 */ /* 0x000fe2000f8e02ff */
[----:B------:R-:W-:Y:S01]  /*2000*/  MOV R28, 0x400 ;  /* 0x00000400001c7802 */ /* 0x000fe20000000f00 */
[----:B------:R-:W-:Y:S01]  /*2010*/  ULOP3.LUT UR6, UR6, 0x8, URZ, 0xc0, !UPT ;  /* 0x0000000806067892 */ /* 0x000fe2000f8ec0ff */
[----:B------:R-:W-:Y:S02]  /*2020*/  SHF.L.U32 R59, R57, 0x3, RZ ;  /* 0x00000003393b7819 */ /* 0x000fe400000006ff */
[----:B------:R-:W-:Y:S02]  /*2030*/  IADD3 R28, PT, PT, R28, 0x2800, RZ ;  /* 0x000028001c1c7810 */ /* 0x000fe40007ffe0ff */
[----:B------:R-:W-:-:S02]  /*2040*/  LOP3.LUT R59, R59, 0x18, RZ, 0xc0, !PT ;  /* 0x000000183b3b7812 */ /* 0x000fc400078ec0ff */
[----:B------:R-:W-:-:S05]  /*2050*/  LEA.HI R60, R57, UR6, RZ, 0x1e ;  /* 0x00000006393c7c11 */ /* 0x000fca000f8ff0ff */
[----:B------:R-:W-:Y:S01]  /*2060*/  IMAD R60, R60, R35, -UR7 ;  /* 0x800000073c3c7e24 */ /* 0x000fe2000f8e0223 */
[----:B0-----:R-:W-:-:S04]  /*2070*/  LEA R58, R29, R28, 0x18 ;  /* 0x0000001c1d3a7211 */ /* 0x001fc800078ec0ff */
[----:B------:R-:W-:Y:S02]  /*2080*/  SHF.R.U32.HI R29, RZ, 0x2, R60 ;  /* 0x00000002ff1d7819 */ /* 0x000fe4000001163c */
[----:B------:R-:W-:-:S04]  /*2090*/  LOP3.LUT R28, R60, 0x4, RZ, 0xfc, !PT ;  /* 0x000000043c1c7812 */ /* 0x000fc800078efcff */
[----:B------:R-:W-:Y:S01]  /*20a0*/  SHF.R.U32.HI R35, RZ, 0x2, R28 ;  /* 0x00000002ff237819 */ /* 0x000fe2000001161c */
[----:B------:R-:W-:-:S04]  /*20b0*/  IMAD R28, R29, 0x28, R58 ;  /* 0x000000281d1c7824 */ /* 0x000fc800078e023a */
[----:B------:R-:W-:Y:S01]  /*20c0*/  IMAD R34, R35, 0x28, R58 ;  /* 0x0000002823227824 */ /* 0x000fe200078e023a */
[----:B------:R-:W-:-:S04]  /*20d0*/  IADD3 R28, PT, PT, R28, R59, RZ ;  /* 0x0000003b1c1c7210 */ /* 0x000fc80007ffe0ff */
[----:B------:R-:W-:Y:S02]  /*20e0*/  IADD3 R34, PT, PT, R59, R34, RZ ;  /* 0x000000223b227210 */ /* 0x000fe40007ffe0ff */
[----:B------:R-:W0:Y:S04]  /*20f0*/  LDS.64 R28, [R28] ;  /* 0x000000001c1c7984 */ /* 0x000e280000000a00 */
[----:B------:R-:W1:Y:S01]  /*2100*/  LDS.64 R34, [R34] ;  /* 0x0000000022227984 */ /* 0x000e620000000a00 */
[----:B0-----:R-:W-:Y:S01]  /*2110*/  FADD.FTZ R61, RZ, R28 ;  /* 0x0000001cff3d7221 */ /* 0x001fe20000010000 */
[----:B------:R-:W-:-:S03]  /*2120*/  FADD.FTZ R29, RZ, R29 ;  /* 0x0000001dff1d7221 */ /* 0x000fc60000010000 */
[----:B-1----:R-:W-:Y:S01]  /*2130*/  FADD.FTZ R61, R61, R34 ;  /* 0x000000223d3d7221 */ /* 0x002fe20000010000 */
[----:B------:R-:W-:Y:S01]  /*2140*/  FADD.FTZ R34, R29, R35 ;  /* 0x000000231d227221 */ /* 0x000fe20000010000 */
[----:B------:R-:W-:-:S04]  /*2150*/  IADD3 R29, PT, PT, R60, 0x8, RZ ;  /* 0x000000083c1d7810 */ /* 0x000fc80007ffe0ff */
[----:B------:R-:W-:-:S05]  /*2160*/  SHF.R.U32.HI R29, RZ, 0x2, R29 ;  /* 0x00000002ff1d7819 */ /* 0x000fca000001161d */
[----:B------:R-:W-:-:S05]  /*2170*/  IMAD R29, R29, 0x28, R58 ;  /* 0x000000281d1d7824 */ /* 0x000fca00078e023a */
[----:B------:R-:W-:-:S06]  /*2180*/  IADD3 R29, PT, PT, R59, R29, RZ ;  /* 0x0000001d3b1d7210 */ /* 0x000fcc0007ffe0ff */
[----:B------:R-:W0:Y:S02]  /*2190*/  LDS.64 R28, [R29] ;  /* 0x000000001d1c7984 */ /* 0x000e240000000a00 */
[----:B0-----:R-:W-:Y:S01]  /*21a0*/  FADD.FTZ R35, R61, R28 ;  /* 0x0000001c3d237221 */ /* 0x001fe20000010000 */
[----:B------:R-:W-:Y:S01]  /*21b0*/  IADD3 R28, PT, PT, R60, 0xc, RZ ;  /* 0x0000000c3c1c7810 */ /* 0x000fe20007ffe0ff */
[----:B------:R-:W-:-:S03]  /*21c0*/  FADD.FTZ R34, R34, R29 ;  /* 0x0000001d22227221 */ /* 0x000fc60000010000 */
[----:B------:R-:W-:-:S05]  /*21d0*/  SHF.R.U32.HI R61, RZ, 0x2, R28 ;  /* 0x00000002ff3d7819 */ /* 0x000fca000001161c */
[----:B------:R-:W-:-:S05]  /*21e0*/  IMAD R28, R61, 0x28, R58 ;  /* 0x000000283d1c7824 */ /* 0x000fca00078e023a */
[----:B------:R-:W-:-:S05]  /*21f0*/  IADD3 R61, PT, PT, R59, R28, RZ ;  /* 0x0000001c3b3d7210 */ /* 0x000fca0007ffe0ff */
[----:B------:R-:W0:Y:S02]  /*2200*/  LDS.64 R28, [R61] ;  /* 0x000000003d1c7984 */ /* 0x000e240000000a00 */
[----:B0-----:R-:W-:Y:S01]  /*2210*/  FADD.FTZ R35, R35, R28 ;  /* 0x0000001c23237221 */ /* 0x001fe20000010000 */
[----:B------:R-:W-:Y:S01]  /*2220*/  IADD3 R28, PT, PT, R60, 0x10, RZ ;  /* 0x000000103c1c7810 */ /* 0x000fe20007ffe0ff */
[----:B------:R-:W-:-:S03]  /*2230*/  FADD.FTZ R34, R34, R29 ;  /* 0x0000001d22227221 */ /* 0x000fc60000010000 */
        /* <DEDUP_REMOVED lines=26> */
[C---:B------:R-:W-:Y:S01]  /*23e0*/  IADD3 R34, PT, PT, R60.reuse, 0x20, RZ ;  /* 0x000000203c227810 */ /* 0x040fe20007ffe0ff */
[----:B------:R-:W-:Y:S01]  /*23f0*/  FADD.FTZ R35, R35, R28 ;  /* 0x0000001c23237221 */ /* 0x000fe20000010000 */
[----:B------:R-:W-:Y:S02]  /*2400*/  IADD3 R60, PT, PT, R60, 0x24, RZ ;  /* 0x000000243c3c7810 */ /* 0x000fe40007ffe0ff */
[----:B------:R-:W-:Y:S02]  /*2410*/  SHF.R.U32.HI R34, RZ, 0x2, R34 ;  /* 0x00000002ff227819 */ /* 0x000fe40000011622 */
[----:B------:R-:W-:-:S03]  /*2420*/  SHF.R.U32.HI R60, RZ, 0x2, R60 ;  /* 0x00000002ff3c7819 */ /* 0x000fc6000001163c */
[--C-:B------:R-:W-:Y:S02]  /*2430*/  IMAD R34, R34, 0x28, R58.reuse ;  /* 0x0000002822227824 */ /* 0x100fe400078e023a */
[----:B------:R-:W-:-:S03]  /*2440*/  IMAD R60, R60, 0x28, R58 ;  /* 0x000000283c3c7824 */ /* 0x000fc600078e023a */
[C---:B------:R-:W-:Y:S02]  /*2450*/  IADD3 R28, PT, PT, R59.reuse, R34, RZ ;  /* 0x000000223b1c7210 */ /* 0x040fe40007ffe0ff */
[----:B------:R-:W-:-:S04]  /*2460*/  IADD3 R60, PT, PT, R59, R60, RZ ;  /* 0x0000003c3b3c7210 */ /* 0x000fc80007ffe0ff */
[----:B------:R-:W0:Y:S02]  /*2470*/  LDS.64 R28, [R28] ;  /* 0x000000001c1c7984 */ /* 0x000e240000000a00 */
[----:B0-----:R-:W-:Y:S01]  /*2480*/  FADD.FTZ R59, R35, R28 ;  /* 0x0000001c233b7221 */ /* 0x001fe20000010000 */
[----:B------:R-:W-:Y:S01]  /*2490*/  FADD.FTZ R58, R61, R29 ;  /* 0x0000001d3d3a7221 */ /* 0x000fe20000010000 */
[----:B------:R-:W0:Y:S02]  /*24a0*/  LDS.64 R34, [R60] ;  /* 0x000000003c227984 */ /* 0x000e240000000a00 */
[----:B0-----:R-:W-:Y:S01]  /*24b0*/  FADD.FTZ R34, R59, R34 ;  /* 0x000000223b227221 */ /* 0x001fe20000010000 */
[----:B------:R-:W-:-:S07]  /*24c0*/  FADD.FTZ R35, R58, R35 ;  /* 0x000000233a237221 */ /* 0x000fce0000010000 */
.L_x_315:
[----:B------:R-:W-:Y:S05]  /*24d0*/  BSYNC.RECONVERGENT B0 ;  /* 0x0000000000007941 */ /* 0x000fea0003800200 */
.L_x_314:
[----:B------:R-:W0:Y:S01]  /*24e0*/  SHFL.BFLY PT, R29, R34, 0x2, 0x1f ;  /* 0x0c401f00221d7f89 */ /* 0x000e2200000e0000 */
        /* <DEDUP_REMOVED lines=10> */
[----:B------:R-:W0:Y:S01]  /*2590*/  LDCU UR9, c[0x0][0x374] ;  /* 0x00006e80ff0977ac */ /* 0x000e220008000800 */
[----:B------:R-:W-:-:S04]  /*25a0*/  USHF.L.U32 UR6, UR18, 0x1, URZ ;  /* 0x0000000112067899 */ /* 0x000fc800080006ff */
[----:B------:R-:W-:-:S06]  /*25b0*/  ULOP3.LUT UR7, UR6, 0x1e, URZ, 0xc0, !UPT ;  /* 0x0000001e06077892 */ /* 0x000fcc000f8ec0ff */
[----:B------:R-:W-:Y:S01]  /*25c0*/  LEA R34, R57, UR7, 0x3 ;  /* 0x0000000739227c11 */ /* 0x000fe2000f8e18ff */
[----:B0-----:R-:W-:-:S06]  /*25d0*/  UIMAD UR6, UR9, UR4, UR8 ;  /* 0x00000004090672a4 */ /* 0x001fcc000f8e0208 */
[----:B------:R-:W-:-:S04]  /*25e0*/  MOV R59, UR6 ;  /* 0x00000006003b7c02 */ /* 0x000fc80008000f00 */
[----:B------:R-:W-:Y:S02]  /*25f0*/  LEA R59, R59, R34, 0x8 ;  /* 0x000000223b3b7211 */ /* 0x000fe400078e40ff */
[----:B------:R-:W0:Y:S03]  /*2600*/  LDC.64 R34, c[0x0][0x3d0] ;  /* 0x0000f400ff227b82 */ /* 0x000e260000000a00 */
[----:B0-----:R-:W-:-:S05]  /*2610*/  IMAD.WIDE.U32 R34, R59, 0x4, R34 ;  /* 0x000000043b227825 */ /* 0x001fca00078e0022 */
[----:B------:R0:W-:Y:S02]  /*2620*/  STG.E.64 desc[UR14][R34.64], R28 ;  /* 0x0000001c22007986 */ /* 0x0001e4000c101b0e */
.L_x_317:
[----:B------:R-:W-:Y:S05]  /*2630*/  BSYNC.RECONVERGENT B0 ;  /* 0x0000000000007941 */ /* 0x000fea0003800200 */
.L_x_316:
[----:B------:R-:W-:-:S04]  /*2640*/  UISETP.GE.U32.AND UP0, UPT, UR10, UR13, UPT ;  /* 0x0000000d0a00728c */ /* 0x000fc8000bf06070 */
[----:B------:R-:W-:-:S09]  /*2650*/  UISETP.GE.AND.EX UP0, UPT, UR5, UR12, UPT, UP0 ;  /* 0x0000000c0500728c */ /* 0x000fd2000bf06300 */
[----:B------:R-:W-:Y:S05]  /*2660*/  BRA.U !UP0, `(.L_x_318) ;  /* 0x0000000108707547 */ /* 0x000fea000b800000 */
[----:B------:R-:W-:Y:S01]  /*2670*/  BAR.SYNC.DEFER_BLOCKING 0x0 ;  /* 0x0000000000007b1d */ /* 0x000fe20000010000 */
[----:B------:R-:W-:-:S13]  /*2680*/  ISETP.NE.AND P0, PT, R57, RZ, PT ;  /* 0x000000ff3900720c */ /* 0x000fda0003f05270 */
[----:B------:R-:W-:Y:S05]  /*2690*/  @P0 BRA `(.L_x_319) ;  /* 0x0000000000580947 */ /* 0x000fea0003800000 */
[----:B------:R-:W1:Y:S01]  /*26a0*/  LDCU.64 UR12, c[0x0][0x3d8] ;  /* 0x00007b00ff0c77ac */ /* 0x000e620008000a00 */
[----:B------:R-:W-:Y:S02]  /*26b0*/  USHF.L.U32 UR6, UR8, 0x2, URZ ;  /* 0x0000000208067899 */ /* 0x000fe400080006ff */
[----:B------:R-:W-:Y:S02]  /*26c0*/  USHF.R.U32.HI UR9, URZ, 0x1, UR8 ;  /* 0x00000001ff097899 */ /* 0x000fe40008011608 */
[----:B------:R-:W-:Y:S02]  /*26d0*/  ULOP3.LUT UR6, UR6, 0x4, URZ, 0xc0, !UPT ;  /* 0x0000000406067892 */ /* 0x000fe4000f8ec0ff */
[----:B------:R-:W-:Y:S02]  /*26e0*/  ULOP3.LUT UP1, URZ, UR9, UR18, URZ, 0xfc, !UPT ;  /* 0x0000001209ff7292 */ /* 0x000fe4000f82fcff */
[----:B-1----:R-:W-:-:S03]  /*26f0*/  UIADD3 UR7, UP2, UPT, UR6, UR12, URZ ;  /* 0x0000000c06077290 */ /* 0x002fc6000ff5e0ff */
[----:B------:R-:W-:Y:S01]  /*2700*/  UMOV UR6, 0x7fffff61 ;  /* 0x7fffff6100067882 */ /* 0x000fe20000000000 */
[----:B------:R-:W-:Y:S02]  /*2710*/  UIADD3.X UR9, UPT, UPT, URZ, UR13, URZ, UP2, !UPT ;  /* 0x0000000dff097290 */ /* 0x000fe400097fe4ff */
[----:B------:R-:W-:Y:S01]  /*2720*/  USEL UR6, UR6, 0x1, !UP1 ;  /* 0x0000000106067887 */ /* 0x000fe2000c800000 */
[----:B0-----:R-:W-:-:S03]  /*2730*/  MOV R28, UR7 ;  /* 0x00000007001c7c02 */ /* 0x001fc60008000f00 */
[----:B------:R-:W-:Y:S02]  /*2740*/  MOV R29, UR9 ;  /* 0x00000009001d7c02 */ /* 0x000fe40008000f00 */
[----:B------:R-:W-:Y:S01]  /*2750*/  MOV R35, UR6 ;  /* 0x0000000600237c02 */ /* 0x000fe20008000f00 */
[----:B------:R-:W-:Y:S06]  /*2760*/  MEMBAR.ALL.GPU ;  /* 0x0000000000007992 */ /* 0x000fec000000a000 */
[----:B------:R-:W-:-:S00]  /*2770*/  ERRBAR ;  /* 0x00000000000079ab */ /* 0x000fc00000000000 */
[----:B------:R-:W-:Y:S06]  /*2780*/  CGAERRBAR ;  /* 0x00000000000075ab */ /* 0x000fec0000000000 */
[----:B------:R0:W5:Y:S02]  /*2790*/  ATOM.E.ADD.STRONG.GPU PT, R34, desc[UR14][R28.64+0x50], R35 ;  /* 0x800050231c22798a */ /* 0x00016400081ef10e */
.L_x_320:
[----:B0-----:R-:W2:Y:S04]  /*27a0*/  LD.E.STRONG.GPU R35, desc[UR14][R28.64+0x50] ;  /* 0x0000500e1c237980 */ /* 0x001ea8000c10f900 */
[----:B--2---:R-:W-:Y:S01]  /*27b0*/  CCTL.IVALL ;  /* 0x00000000ff00798f */ /* 0x004fe20002000000 */
[----:B------:R-:W-:Y:S05]  /*27c0*/  YIELD ;  /* 0x0000000000007946 */ /* 0x000fea0003800000 */
[----:B-----5:R-:W-:-:S04]  /*27d0*/  LOP3.LUT R35, R35, R34, RZ, 0x3c, !PT ;  /* 0x0000002223237212 */ /* 0x020fc800078e3cff */
[----:B------:R-:W-:-:S13]  /*27e0*/  ISETP.GT.AND P0, PT, R35, -0x1, PT ;  /* 0xffffffff2300780c */ /* 0x000fda0003f04270 */
[----:B------:R-:W-:Y:S05]  /*27f0*/  @P0 BRA `(.L_x_320) ;  /* 0xfffffffc00e80947 */ /* 0x000fea000383ffff */
.L_x_319:
[----:B------:R-:W-:Y:S05]  /*2800*/  WARPSYNC.ALL ;  /* 0x0000000000007948 */ /* 0x000fea0003800000 */
[----:B------:R-:W-:Y:S06]  /*2810*/  BAR.SYNC.DEFER_BLOCKING 0x0 ;  /* 0x0000000000007b1d */ /* 0x000fec0000010000 */
[----:B------:R-:W-:Y:S05]  /*2820*/  BRA `(.L_x_321) ;  /* 0x0000000000547947 */ /* 0x000fea0003800000 */
.L_x_318:
[----:B------:R-:W-:Y:S01]  /*2830*/  BAR.SYNC.DEFER_BLOCKING 0x0 ;  /* 0x0000000000007b1d */ /* 0x000fe20000010000 */
[----:B------:R-:W-:-:S13]  /*2840*/  ISETP.NE.AND P0, PT, R57, RZ, PT ;  /* 0x000000ff3900720c */ /* 0x000fda0003f05270 */
[----:B------:R-:W-:Y:S05]  /*2850*/  @P0 BRA `(.L_x_322) ;  /* 0x0000000000400947 */ /* 0x000fea0003800000 */
[----:B0-----:R-:W0:Y:S01]  /*2860*/  LDC.64 R28, c[0x0][0x3d8] ;  /* 0x0000f600ff1c7b82 */ /* 0x001e220000000a00 */
[----:B------:R-:W-:Y:S02]  /*2870*/  MOV R35, UR8 ;  /* 0x0000000800237c02 */ /* 0x000fe40008000f00 */
[----:B------:R-:W-:-:S03]  /*2880*/  ISETP.NE.AND P0, PT, RZ, UR18, PT ;  /* 0x00000012ff007c0c */ /* 0x000fc6000bf05270 */
[----:B0-----:R-:W-:Y:S01]  /*2890*/  IMAD.WIDE.U32 R28, R35, 0x4, R28 ;  /* 0x00000004231c7825 */ /* 0x001fe200078e001c */
[----:B------:R-:W-:-:S04]  /*28a0*/  MOV R35, 0x7ffffff1 ;  /* 0x7ffffff100237802 */ /* 0x000fc80000000f00 */
[----:B------:R-:W-:Y:S01]  /*28b0*/  SEL R35, R35, 0x1, !P0 ;  /* 0x0000000123237807 */ /* 0x000fe20004000000 */
[----:B------:R-:W-:Y:S06]  /*28c0*/  MEMBAR.ALL.GPU ;  /* 0x0000000000007992 */ /* 0x000fec000000a000 */
[----:B------:R-:W-:-:S00]  /*28d0*/  ERRBAR ;  /* 0x00000000000079ab */ /* 0x000fc00000000000 */
[----:B------:R-:W-:Y:S06]  /*28e0*/  CGAERRBAR ;  /* 0x00000000000075ab */ /* 0x000fec0000000000 */
[----:B------:R0:W5:Y:S02]  /*28f0*/  ATOM.E.ADD.STRONG.GPU PT, R35, desc[UR14][R28.64], R35 ;  /* 0x800000231c23798a */ /* 0x00016400081ef10e */
.L_x_323:
[----:B------:R-:W2:Y:S04]  /*2900*/  LD.E.STRONG.GPU R34, desc[UR14][R28.64] ;  /* 0x0000000e1c227980 */ /* 0x000ea8000c10f900 */
[----:B--2---:R-:W-:Y:S01]  /*2910*/  CCTL.IVALL ;  /* 0x00000000ff00798f */ /* 0x004fe20002000000 */
[----:B------:R-:W-:Y:S05]  /*2920*/  YIELD ;  /* 0x0000000000007946 */ /* 0x000fea0003800000 */
[----:B-----5:R-:W-:-:S04]  /*2930*/  LOP3.LUT R34, R34, R35, RZ, 0x3c, !PT ;  /* 0x0000002322227212 */ /* 0x020fc800078e3cff */
[----:B------:R-:W-:-:S13]  /*2940*/  ISETP.GT.AND P0, PT, R34, -0x1, PT ;  /* 0xffffffff2200780c */ /* 0x000fda0003f04270 */
[----:B------:R-:W-:Y:S05]  /*2950*/  @P0 BRA `(.L_x_323) ;  /* 0xfffffffc00e80947 */ /* 0x000fea000383ffff */
.L_x_322:
[----:B------:R-:W-:Y:S05]  /*2960*/  WARPSYNC.ALL ;  /* 0x0000000000007948 */ /* 0x000fea0003800000 */
[----:B------:R-:W-:Y:S06]  /*2970*/  BAR.SYNC.DEFER_BLOCKING 0x0 ;  /* 0x0000000000007b1d */ /* 0x000fec0000010000 */
.L_x_321:
[----:B------:R-:W-:Y:S02]  /*2980*/  ISETP.GT.U32.AND P0, PT, R57, 0x7f, PT ;  /* 0x0000007f3900780c */ /* 0x000fe40003f04070 */
[----:B0-----:R-:W-:-:S11]  /*2990*/  MOV R35, UR4 ;  /* 0x0000000400237c02 */ /* 0x001fd60008000f00 */
[----:B------:R-:W0:Y:S08]  /*29a0*/  @!P0 LDC R34, c[0x0][0x374] ;  /* 0x0000dd00ff228b82 */ /* 0x000e300000000800 */
[----:B------:R-:W1:Y:S01]  /*29b0*/  @!P0 LDC.64 R28, c[0x0][0x3d0] ;  /* 0x0000f400ff1c8b82 */ /* 0x000e620000000a00 */
[----:B0-----:R-:W-:Y:S01]  /*29c0*/  @!P0 IMAD R34, R34, R35, UR8 ;  /* 0x0000000822228e24 */ /* 0x001fe2000f8e0223 */
[----:B------:R-:W-:-:S04]  /*29d0*/  @!P0 SHF.L.U32 R35, R57, 0x1, RZ ;  /* 0x0000000139238819 */ /* 0x000fc800000006ff */
[----:B------:R-:W-:-:S04]  /*29e0*/  @!P0 LOP3.LUT R35, R35, 0xfe, RZ, 0xc0, !PT ;  /* 0x000000fe23238812 */ /* 0x000fc800078ec0ff */
[----:B------:R-:W-:-:S05]  /*29f0*/  @!P0 LEA R35, R34, R35, 0x8 ;  /* 0x0000002322238211 */ /* 0x000fca00078e40ff */
[----:B-1----:R-:W-:-:S06]  /*2a00*/  @!P0 IMAD.WIDE.U32 R28, R35, 0x4, R28 ;  /* 0x00000004231c8825 */ /* 0x002fcc00078e001c */
[----:B------:R-:W2:Y:S01]  /*2a10*/  @!P0 LDG.E.64 R28, desc[UR14][R28.64] ;  /* 0x0000000e1c1c8981 */ /* 0x000ea2000c1e1b00 */
[----:B------:R-:W-:Y:S01]  /*2a20*/  CS2R R34, SRZ ;  /* 0x0000000000227805 */ /* 0x000fe2000001ff00 */
[----:B------:R-:W0:Y:S01]  /*2a30*/  S2UR UR7, SR_CgaCtaId ;  /* 0x00000000000779c3 */ /* 0x000e220000008800 */
[----:B------:R-:W-:Y:S01]  /*2a40*/  UMOV UR6, 0x400 ;  /* 0x0000040000067882 */ /* 0x000fe20000000000 */
[----:B------:R-:W-:Y:S02]  /*2a50*/  USHF.L.U32 UR9, UR8, 0x3, URZ ;  /* 0x0000000308097899 */ /* 0x000fe400080006ff */
[----:B------:R-:W-:Y:S02]  /*2a60*/  UIADD3 UR6, UPT, UPT, UR6, 0x3480, URZ ;  /* 0x0000348006067890 */ /* 0x000fe4000fffe0ff */
[----:B------:R-:W-:Y:S02]  /*2a70*/  ULOP3.LUT UR9, UR9, 0x8, URZ, 0xc0, !UPT ;  /* 0x0000000809097892 */ /* 0x000fe4000f8ec0ff */
[----:B------:R-:W-:-:S02]  /*2a80*/  ULOP3.LUT UR4, UR4, 0x1, URZ, 0x3c, !UPT ;  /* 0x0000000104047892 */ /* 0x000fc4000f8e3cff */
[----:B0-----:R-:W-:Y:S01]  /*2a90*/  ULEA UR6, UR7, UR6, 0x18 ;  /* 0x0000000607067291 */ /* 0x001fe2000f8ec0ff */
[----:B--2---:R-:W-:Y:S01]  /*2aa0*/  @!P0 FADD.FTZ R35, RZ, R28 ;  /* 0x0000001cff238221 */ /* 0x004fe20000010000 */
        /* <DEDUP_REMOVED lines=10> */
[----:B-1----:R-:W-:-:S03]  /*2b50*/  FADD.FTZ R60, R59, R60 ;  /* 0x0000003c3b3c7221 */ /* 0x002fc60000010000 */
[----:B------:R-:W0:Y:S04]  /*2b60*/  SHFL.BFLY PT, R28, R61, 0x2, 0x1f ;  /* 0x0c401f003d1c7f89 */ /* 0x000e2800000e0000 */
        /* <DEDUP_REMOVED lines=8> */
[----:B------:R-:W-:Y:S01]  /*2bf0*/  @!P0 FMUL.FTZ R29, R34, 9.7656251455191522837e-05 ;  /* 0x38cccccd221d8820 */ /* 0x000fe20000410000 */
[----:B------:R-:W-:-:S04]  /*2c00*/  IADD3 R34, PT, PT, R4, -UR9, RZ ;  /* 0x8000000904227c10 */ /* 0x000fc8000fffe0ff */
[----:B------:R-:W-:Y:S01]  /*2c10*/  @!P0 STS.64 [R58], R28 ;  /* 0x0000001c3a008388 */ /* 0x000fe20000000a00 */
[----:B------:R-:W-:Y:S01]  /*2c20*/  LEA R34, R34, UR6, 0x3 ;  /* 0x0000000622227c11 */ /* 0x000fe2000f8e18ff */
[----:B------:R-:W0:Y:S01]  /*2c30*/  LDCU.64 UR6, c[0x0][0x380] ;  /* 0x00007000ff0677ac */ /* 0x000e220008000a00 */
[----:B------:R-:W-:Y:S06]  /*2c40*/  BAR.SYNC.DEFER_BLOCKING 0x0 ;  /* 0x0000000000007b1d */ /* 0x000fec0000010000 */
        /* <DEDUP_REMOVED lines=48> */
[----:B0-----:R-:W-:Y:S01]  /*2f50*/  IADD3 R14, P0, PT, R10, UR6, RZ ;  /* 0x000000060a0e7c10 */ /* 0x001fe2000ff1e0ff */
[----:B------:R-:W-:Y:S01]  /*2f60*/  FMUL.FTZ R19, R19, R50 ;  /* 0x0000003213137220 */ /* 0x000fe20000410000 */
[----:B------:R-:W-:-:S02]  /*2f70*/  F2FP.BF16.F32.PACK_AB R28, R17, R18 ;  /* 0x00000012111c723e */ /* 0x000fc400000010ff */
[----:B------:R-:W-:Y:S02]  /*2f80*/  IADD3.X R15, PT, PT, R12, UR7, RZ, P0, !PT ;  /* 0x000000070c0f7c10 */ /* 0x000fe400087fe4ff */
        /* <DEDUP_REMOVED lines=11> */
[----:B------:R-:W-:Y:S05]  /*3040*/  BRA.U !UP0, `(.L_x_324) ;  /* 0xffffffd508207547 */ /* 0x000fea000b83ffff */
.L_x_312:
[----:B------:R-:W-:Y:S02]  /*3050*/  USHF.L.U32 UR6, UR8, 0x3, URZ ;  /* 0x0000000308067899 */ /* 0x000fe400080006ff */
[----:B------:R-:W-:Y:S02]  /*3060*/  UIMAD UR7, UR11, 0x140, URZ ;  /* 0x000001400b0778a4 */ /* 0x000fe4000f8e02ff */
[----:B------:R-:W-:Y:S02]  /*3070*/  ULOP3.LUT UR6, UR6, 0x7fff0, URZ, 0xc0, !UPT ;  /* 0x0007fff006067892 */ /* 0x000fe4000f8ec0ff */
[----:B------:R-:W-:Y:S02]  /*3080*/  UIADD3 UR12, UPT, UPT, UR7, 0x140, URZ ;  /* 0x00000140070c7890 */ /* 0x000fe4000fffe0ff */
[----:B------:R-:W-:-:S04]  /*3090*/  UIADD3 UR6, UPT, UPT, UR6, UR18, URZ ;  /* 0x0000001206067290 */ /* 0x000fc8000fffe0ff */
[----:B------:R-:W-:-:S04]  /*30a0*/  ULEA UR6, UR6, UR7, 0x5 ;  /* 0x0000000706067291 */ /* 0x000fc8000f8e28ff */
[----:B------:R-:W-:-:S06]  /*30b0*/  UISETP.GE.AND UP0, UPT, UR6, UR12, UPT ;  /* 0x0000000c0600728c */ /* 0x000fcc000bf06270 */
[----:B------:R-:W-:-:S13]  /*30c0*/  PLOP3.LUT P0, PT, PT, PT, UP0, 0x80, 0x8 ;  /* 0x000000000008781c */ /* 0x000fda0003f0f008 */
[----:B------:R-:W-:Y:S05]  /*30d0*/  @P0 EXIT ;  /* 0x000000000000094d */ /* 0x000fea0003800000 */
[----:B------:R-:W-:Y:S01]  /*30e0*/  UISETP.LT.U32.AND UP0, UPT, UR16, 0xa, UPT ;  /* 0x0000000a1000788c */ /* 0x000fe2000bf01070 */
[--C-:B------:R-:W-:Y:S01]  /*30f0*/  SHF.R.U32.HI R31, RZ, 0x5, R57.reuse ;  /* 0x00000005ff1f7819 */ /* 0x100fe20000011639 */
[----:B------:R-:W1:Y:S01]  /*3100*/  S2UR UR9, SR_CgaCtaId ;  /* 0x00000000000979c3 */ /* 0x000e620000008800 */
[----:B0-----:R-:W-:Y:S01]  /*3110*/  SHF.R.U32.HI R28, RZ, 0x4, R57 ;  /* 0x00000004ff1c7819 */ /* 0x001fe20000011639 */
[----:B------:R-:W-:Y:S01]  /*3120*/  UISETP.LT.AND.EX UP0, UPT, UR17, URZ, UPT, UP0 ;  /* 0x000000ff1100728c */ /* 0x000fe2000bf01300 */
[----:B------:R-:W-:Y:S01]  /*3130*/  LOP3.LUT R30, RZ, R31, RZ, 0x33, !PT ;  /* 0x0000001fff1e7212 */ /* 0x000fe200078e33ff */
[----:B------:R-:W-:Y:S01]  /*3140*/  UMOV UR8, 0x400 ;  /* 0x0000040000087882 */ /* 0x000fe20000000000 */
[----:B------:R-:W-:Y:S01]  /*3150*/  LOP3.LUT R0, R28, 0x1e, RZ, 0xc0, !PT ;  /* 0x0000001e1c007812 */ /* 0x000fe200078ec0ff */
[----:B------:R-:W-:Y:S01]  /*3160*/  USEL UR7, UR16, 0xa, UP0 ;  /* 0x0000000a10077887 */ /* 0x000fe20008000000 */
[C---:B------:R-:W-:Y:S01]  /*3170*/  LOP3.LUT R27, R57.reuse, 0x1f, RZ, 0xc0, !PT ;  /* 0x0000001f391b7812 */ /* 0x040fe200078ec0ff */
[----:B------:R-:W-:Y:S01]  /*3180*/  USEL UR4, UR17, URZ, UP0 ;  /* 0x000000ff11047287 */ /* 0x000fe20008000000 */
[C---:B------:R-:W-:Y:S01]  /*3190*/  LOP3.LUT R40, R57.reuse, 0xf, RZ, 0xc0, !PT ;  /* 0x0000000f39287812 */ /* 0x040fe200078ec0ff */
[----:B------:R-:W-:Y:S01]  /*31a0*/  USHF.L.U32 UR10, UR7, 0x4, URZ ;  /* 0x00000004070a7899 */ /* 0x000fe200080006ff */
[----:B------:R-:W-:Y:S01]  /*31b0*/  SHF.L.U32 R25, R57, 0x1, RZ ;  /* 0x0000000139197819 */ /* 0x000fe200000006ff */
[----:B------:R-:W-:Y:S01]  /*31c0*/  USHF.L.U64.HI UR7, UR7, 0x4, UR4 ;  /* 0x0000000407077899 */ /* 0x000fe20008010204 */
[----:B------:R-:W-:-:S03]  /*31d0*/  MOV R24, UR6 ;  /* 0x0000000600187c02 */ /* 0x000fc60008000f00 */
[----:B------:R-:W-:Y:S02]  /*31e0*/  IADD3 R30, P0, PT, R30, UR10, RZ ;  /* 0x0000000a1e1e7c10 */ /* 0x000fe4000ff1e0ff */
[----:B------:R-:W-:Y:S01]  /*31f0*/  MOV R29, UR7 ;  /* 0x00000007001d7c02 */ /* 0x000fe20008000f00 */
[----:B------:R-:W0:Y:S03]  /*3200*/  LDCU.64 UR4, c[0x0][0x3d0] ;  /* 0x00007a00ff0477ac */ /* 0x000e260008000a00 */
[----:B------:R-:W-:Y:S01]  /*3210*/  IADD3.X R29, PT, PT, R29, -0x1, RZ, P0, !PT ;  /* 0xffffffff1d1d7810 */ /* 0x000fe200007fe4ff */
[----:B-1----:R-:W-:-:S04]  /*3220*/  ULEA UR8, UR9, UR8, 0x18 ;  /* 0x0000000809087291 */ /* 0x002fc8000f8ec0ff */
[----:B------:R-:W-:Y:S02]  /*3230*/  IMAD.WIDE.U32 R2, R29, -0x33333333, RZ ;  /* 0xcccccccd1d027825 */ /* 0x000fe400078e00ff */
[----:B------:R-:W-:Y:S02]  /*3240*/  LEA R26, R31, UR8, 0x7 ;  /* 0x000000081f1a7c11 */ /* 0x000fe4000f8e38ff */
[----:B------:R-:W-:-:S04]  /*3250*/  IMAD.WIDE.U32 R4, P0, R30, -0x33333334, R2 ;  /* 0xcccccccc1e047825 */ /* 0x000fc80007800002 */
[----:B------:R-:W-:Y:S01]  /*3260*/  IMAD.WIDE.U32 R2, R30, -0x33333333, RZ ;  /* 0xcccccccd1e027825 */ /* 0x000fe200078e00ff */
[----:B------:R-:W-:Y:S01]  /*3270*/  IADD3.X R7, PT, PT, RZ, RZ, RZ, P0, !PT ;  /* 0x000000ffff077210 */ /* 0x000fe200007fe4ff */
[----:B0-----:R-:W-:Y:S01]  /*3280*/  UIADD3 UR4, UP0, UPT, UR4, 0x3c000, URZ ;  /* 0x0003c00004047890 */ /* 0x001fe2000ff1e0ff */
[----:B------:R-:W-:Y:S02]  /*3290*/  MOV R6, R5 ;  /* 0x0000000500067202 */ /* 0x000fe40000000f00 */
[----:B------:R-:W-:Y:S01]  /*32a0*/  IADD3 RZ, P0, PT, R3, R4, RZ ;  /* 0x0000000403ff7210 */ /* 0x000fe20007f1e0ff */
[----:B------:R-:W-:Y:S01]  /*32b0*/  UIADD3.X UR5, UPT, UPT, URZ, UR5, URZ, UP0, !UPT ;  /* 0x00000005ff057290 */ /* 0x000fe200087fe4ff */
[----:B------:R-:W-:-:S03]  /*32c0*/  LOP3.LUT R5, R0, 0x1f, R57, 0x78, !PT ;  /* 0x0000001f00057812 */ /* 0x000fc600078e7839 */
[----:B------:R-:W-:Y:S01]  /*32d0*/  IMAD.WIDE.U32.X R2, R29, -0x33333334, R6, P0 ;  /* 0xcccccccc1d027825 */ /* 0x000fe200000e0406 */
[----:B------:R-:W-:-:S04]  /*32e0*/  LEA R26, R5, R26, 0x2 ;  /* 0x0000001a051a7211 */ /* 0x000fc800078e10ff */
[----:B------:R-:W-:-:S04]  /*32f0*/  SHF.R.U64 R43, R2, 0x3, R3 ;  /* 0x00000003022b7819 */ /* 0x000fc80000001203 */
[----:B------:R-:W-:-:S04]  /*3300*/  IADD3 R42, P1, PT, R43, 0x1, RZ ;  /* 0x000000012b2a7810 */ /* 0x000fc80007f3e0ff */
[C---:B------:R-:W-:Y:S02]  /*3310*/  LOP3.LUT R41, R42.reuse, 0x7, RZ, 0xc0, !PT ;  /* 0x000000072a297812 */ /* 0x040fe400078ec0ff */
[----:B------:R-:W-:Y:S02]  /*3320*/  LEA.HI.X R33, R3, RZ, RZ, 0x1d, P1 ;  /* 0x000000ff03217211 */ /* 0x000fe400008fecff */
[----:B------:R-:W-:Y:S02]  /*3330*/  IADD3 R0, P2, PT, R41, -0x1, RZ ;  /* 0xffffffff29007810 */ /* 0x000fe40007f5e0ff */
[----:B------:R-:W-:Y:S02]  /*3340*/  LOP3.LUT R32, R42, 0xfffffff8, RZ, 0xc0, !PT ;  /* 0xfffffff82a207812 */ /* 0x000fe400078ec0ff */
[----:B------:R-:W-:Y:S02]  /*3350*/  ISETP.GE.U32.AND P0, PT, R0, 0x3, PT ;  /* 0x000000030000780c */ /* 0x000fe40003f06070 */
[----:B------:R-:W-:-:S02]  /*3360*/  IADD3.X R2, PT, PT, RZ, -0x1, RZ, P2, !PT ;  /* 0xffffffffff027810 */ /* 0x000fc400017fe4ff */
[----:B------:R-:W-:Y:S02]  /*3370*/  SHF.L.U32 R0, R57, 0x7, RZ ;  /* 0x0000000739007819 */ /* 0x000fe400000006ff */
[----:B------:R-:W-:Y:S01]  /*3380*/  ISETP.GE.U32.AND.EX P0, PT, R2, RZ, PT, P0 ;  /* 0x000000ff0200720c */ /* 0x000fe20003f06100 */
[----:B------:R-:W-:Y:S01]  /*3390*/  IMAD.WIDE.U32 R2, R31, 0x280, RZ ;  /* 0x000002801f027825 */ /* 0x000fe200078e00ff */
[----:B------:R-:W-:Y:S02]  /*33a0*/  LOP3.LUT R0, R0, 0x780, RZ, 0xc0, !PT ;  /* 0x0000078000007812 */ /* 0x000fe400078ec0ff */
[----:B------:R-:W-:Y:S02]  /*33b0*/  LOP3.LUT R33, R33, 0x3fffffff, RZ, 0xc0, !PT ;  /* 0x3fffffff21217812 */ /* 0x000fe400078ec0ff */
[----:B------:R-:W-:Y:S02]  /*33c0*/  IADD3 R0, PT, PT, R0, UR8, RZ ;  /* 0x0000000800007c10 */ /* 0x000fe4000fffe0ff */
[----:B------:R-:W-:-:S07]  /*33d0*/  LOP3.LUT R57, R2, 0x1f, R57, 0xf8, !PT ;  /* 0x0000001f02397812 */ /* 0x000fce00078ef839 */
.L_x_336:
[----:B------:R-:W-:Y:S01]  /*33e0*/  ISETP.LT.U32.AND P1, PT, R31, UR10, PT ;  /* 0x0000000a1f007c0c */ /* 0x000fe2000bf21070 */
[----:B------:R-:W-:Y:S01]  /*33f0*/  BSSY.RECONVERGENT B0, `(.L_x_325) ;  /* 0x0000071000007945 */ /* 0x000fe20003800200 */
[----:B--2---:R-:W-:Y:S02]  /*3400*/  MOV R4, UR7 ;  /* 0x0000000700047c02 */ /* 0x004fe40008000f00 */
[----:B------:R-:W-:Y:S02]  /*3410*/  CS2R R34, SRZ ;  /* 0x0000000000227805 */ /* 0x000fe4000001ff00 */
[----:B------:R-:W-:-:S13]  /*3420*/  ISETP.GT.AND.EX P1, PT, R4, RZ, PT, P1 ;  /* 0x000000ff0400720c */ /* 0x000fda0003f24310 */
[----:B01----:R-:W-:Y:S05]  /*3430*/  @!P1 BRA `(.L_x_326) ;  /* 0x0000000400b09947 */ /* 0x003fea0003800000 */
        /* <DEDUP_REMOVED lines=20> */
.L_x_329:
        /* <DEDUP_REMOVED lines=33> */
.L_x_328:
[----:B------:R-:W-:Y:S05]  /*3790*/  BSYNC.RECONVERGENT B1 ;  /* 0x0000000000017941 */ /* 0x000fea0003800200 */
.L_x_327:
        /* <DEDUP_REMOVED lines=25> */
.L_x_331:
[----:B------:R-:W-:Y:S05]  /*3930*/  BSYNC.RECONVERGENT B1 ;  /* 0x0000000000017941 */ /* 0x000fea0003800200 */
.L_x_330:
[----:B------:R-:W-:Y:S05]  /*3940*/  @!P1 BRA `(.L_x_326) ;  /* 0x00000000006c9947 */ /* 0x000fea0003800000 */
[C---:B------:R-:W-:Y:S02]  /*3950*/  LOP3.LUT P2, RZ, R43.reuse, 0x3, RZ, 0xc0, !PT ;  /* 0x000000032bff7812 */ /* 0x040fe4000784c0ff */
[----:B------:R-:W-:-:S11]  /*3960*/  LOP3.LUT P1, RZ, R43, 0x1, RZ, 0xc0, !PT ;  /* 0x000000012bff7812 */ /* 0x000fd6000782c0ff */
[----:B------:R-:W0:Y:S01]  /*3970*/  @P2 LDC.64 R8, c[0x0][0x3d0] ;  /* 0x0000f400ff082b82 */ /* 0x000e220000000a00 */
[----:B------:R-:W-:Y:S01]  /*3980*/  @P2 MOV R10, R4 ;  /* 0x00000004000a2202 */ /* 0x000fe20000000f00 */
[----:B------:R-:W-:Y:S01]  /*3990*/  @P2 IMAD R13, R36, 0x280, RZ ;  /* 0x00000280240d2824 */ /* 0x000fe200078e02ff */
[----:B------:R-:W-:-:S05]  /*39a0*/  @P2 MOV R11, R5 ;  /* 0x00000005000b2202 */ /* 0x000fca0000000f00 */
[----:B------:R-:W1:Y:S01]  /*39b0*/  @!P1 LDC.64 R6, c[0x0][0x3d0] ;  /* 0x0000f400ff069b82 */ /* 0x000e620000000a00 */
[C---:B------:R-:W-:Y:S01]  /*39c0*/  @P2 IMAD.WIDE.U32 R10, R37.reuse, 0x280, R10 ;  /* 0x00000280250a2825 */ /* 0x040fe200078e000a */
[----:B------:R-:W-:-:S04]  /*39d0*/  @P2 IADD3 R37, P3, PT, R37, 0x14, RZ ;  /* 0x0000001425252810 */ /* 0x000fc80007f7e0ff */
[----:B------:R-:W-:Y:S01]  /*39e0*/  @P2 IADD3.X R36, PT, PT, RZ, R36, RZ, P3, !PT ;  /* 0x00000024ff242210 */ /* 0x000fe20001ffe4ff */
[----:B------:R-:W-:Y:S01]  /*39f0*/  @!P1 IMAD.WIDE.U32 R4, R37, 0x280, R4 ;  /* 0x0000028025049825 */ /* 0x000fe200078e0004 */
[----:B------:R-:W-:-:S03]  /*3a00*/  @P2 IADD3 R13, PT, PT, R11, R13, RZ ;  /* 0x0000000d0b0d2210 */ /* 0x000fc60007ffe0ff */
[----:B------:R-:W-:Y:S01]  /*3a10*/  @!P1 IMAD R11, R36, 0x280, RZ ;  /* 0x00000280240b9824 */ /* 0x000fe200078e02ff */
[----:B0-----:R-:W-:-:S04]  /*3a20*/  @P2 LEA R8, P3, R10, R8, 0x3 ;  /* 0x000000080a082211 */ /* 0x001fc800078618ff */
[----:B------:R-:W-:Y:S02]  /*3a30*/  @!P1 IADD3 R5, PT, PT, R5, R11, RZ ;  /* 0x0000000b05059210 */ /* 0x000fe40007ffe0ff */
        /* <DEDUP_REMOVED lines=12> */
.L_x_326:
[----:B------:R-:W-:Y:S05]  /*3b00*/  BSYNC.RECONVERGENT B0 ;  /* 0x0000000000007941 */ /* 0x000fea0003800200 */
.L_x_325:
[----:B------:R0:W-:Y:S01]  /*3b10*/  STS [R26], R35 ;  /* 0x000000231a007388 */ /* 0x0001e20000000800 */
[----:B------:R-:W1:Y:S01]  /*3b20*/  LDC.64 R6, c[0x0][0x388] ;  /* 0x0000e200ff067b82 */ /* 0x000e620000000a00 */
[----:B------:R-:W-:Y:S02]  /*3b30*/  ISETP.GT.U32.AND P1, PT, R40, 0x9, PT ;  /* 0x000000092800780c */ /* 0x000fe40003f24070 */
[----:B------:R0:W-:Y:S01]  /*3b40*/  STS [R26+0x500], R34 ;  /* 0x000500221a007388 */ /* 0x0001e20000000800 */
[----:B------:R-:W-:-:S04]  /*3b50*/  MOV R8, R28 ;  /* 0x0000001c00087202 */ /* 0x000fc80000000f00 */
[----:B------:R-:W2:Y:S08]  /*3b60*/  LDC.64 R4, c[0x0][0x390] ;  /* 0x0000e400ff047b82 */ /* 0x000eb00000000a00 */
[----:B0-----:R-:W-:Y:S06]  /*3b70*/  BAR.SYNC.DEFER_BLOCKING 0x0 ;  /* 0x0000000000007b1d */ /* 0x001fec0000010000 */
.L_x_335:
[----:B0-----:R-:W-:Y:S01]  /*3b80*/  HFMA2 R9, -RZ, RZ, 0, 0 ;  /* 0x00000000ff097431 */ /* 0x001fe200000001ff */
[----:B------:R-:W-:Y:S01]  /*3b90*/  @!P1 LOP3.LUT R11, R8, 0x1e, R25, 0x78, !PT ;  /* 0x0000001e080b9812 */ /* 0x000fe200078e7819 */
[----:B------:R-:W-:Y:S01]  /*3ba0*/  UMOV UR6, 0xffff ;  /* 0x0000ffff00067882 */ /* 0x000fe20000000000 */
[----:B------:R-:W-:Y:S02]  /*3bb0*/  MOV R10, RZ ;  /* 0x000000ff000a7202 */ /* 0x000fe40000000f00 */
[----:B------:R-:W-:Y:S02]  /*3bc0*/  @!P1 LEA R11, R11, R0, 0x2 ;  /* 0x000000000b0b9211 */ /* 0x000fe400078e10ff */
[----:B------:R-:W-:-:S03]  /*3bd0*/  ISETP.NE.AND P2, PT, R40, RZ, PT ;  /* 0x000000ff2800720c */ /* 0x000fc60003f45270 */
        /* <DEDUP_REMOVED lines=26> */
.L_x_346:
        /* <DEDUP_REMOVED lines=10> */
.L_x_334:
[----:B------:R-:W-:Y:S05]  /*3e20*/  BSYNC.RECONVERGENT B0 ;  /* 0x0000000000007941 */ /* 0x000fea0003800200 */
.L_x_333:
[C---:B------:R-:W-:Y:S02]  /*3e30*/  ISETP.GE.U32.AND P2, PT, R8.reuse, 0xc, PT ;  /* 0x0000000c0800780c */ /* 0x040fe40003f46070 */
[----:B------:R-:W-:-:S11]  /*3e40*/  IADD3 R8, PT, PT, R8, 0x14, RZ ;  /* 0x0000001408087810 */ /* 0x000fd60007ffe0ff */
[----:B------:R-:W-:Y:S05]  /*3e50*/  @!P2 BRA `(.L_x_335) ;  /* 0xfffffffc0048a947 */ /* 0x000fea000383ffff */
[----:B------:R-:W-:Y:S05]  /*3e60*/  WARPSYNC.ALL ;  /* 0x0000000000007948 */ /* 0x000fea0003800000 */
[----:B------:R-:W-:Y:S01]  /*3e70*/  IADD3 R24, PT, PT, R24, 0x1400, RZ ;  /* 0x0000140018187810 */ /* 0x000fe20007ffe0ff */
[----:B------:R-:W-:Y:S03]  /*3e80*/  BAR.SYNC.DEFER_BLOCKING 0x0 ;  /* 0x0000000000007b1d */ /* 0x000fe60000010000 */
[----:B------:R-:W-:-:S13]  /*3e90*/  ISETP.GE.AND P1, PT, R24, UR12, PT ;  /* 0x0000000c18007c0c */ /* 0x000fda000bf26270 */
[----:B------:R-:W-:Y:S05]  /*3ea0*/  @!P1 BRA `(.L_x_336) ;  /* 0xfffffff4004c9947 */ /* 0x000fea000383ffff */
[----:B------:R-:W-:Y:S05]  /*3eb0*/  EXIT ;  /* 0x000000000000794d */ /* 0x000fea0003800000 */
.L_x_332:
        /* <DEDUP_REMOVED lines=8> */
.L_x_338:
[----:B------:R-:W-:Y:S05]  /*3f40*/  BSYNC B0 ;  /* 0x0000000000007941 */ /* 0x000fea0003800000 */
.L_x_337:
        /* <DEDUP_REMOVED lines=8> */
.L_x_339:
[----:B------:R-:W-:Y:S01]  /*3fd0*/  FADD.FTZ R12, R12, R9 ;  /* 0x000000090c0c7221 */ /* 0x000fe20000010000 */
[----:B------:R-:W-:-:S04]  /*3fe0*/  HFMA2 R19, -RZ, RZ, 0, 2.384185791015625e-07 ;  /* 0x00000004ff137431 */ /* 0x000fc800000001ff */
[----:B------:R-:W-:Y:S02]  /*3ff0*/  MOV R20, R12 ;  /* 0x0000000c00147202 */ /* 0x000fe40000000f00 */
[----:B------:R-:W-:-:S07]  /*4000*/  MOV R11, R18 ;  /* 0x00000012000b7202 */ /* 0x000fce0000000f00 */
[----:B------:R-:W-:Y:S05]  /*4010*/  WARPSYNC.COLLECTIVE R17, `(.L_x_340) ;  /* 0x0000000011087348 */ /* 0x000fea0003c00000 */
[----:B------:R0:W1:Y:S02]  /*4020*/  SHFL.BFLY P3, R18, R20, R19, R22 ;  /* 0x0c00001314127389 */ /* 0x0000640000060016 */
[----:B01----:R-:W-:Y:S05]  /*4030*/  ENDCOLLECTIVE ;  /* 0x000000000000791b */ /* 0x003fea0003800000 */
.L_x_340:
[----:B------:R-:W-:-:S05]  /*4040*/  FADD.FTZ R11, R11, R10 ;  /* 0x0000000a0b0b7221 */ /* 0x000fca0000010000 */
[----:B------:R-:W-:Y:S02]  /*4050*/  MOV R20, R11 ;  /* 0x0000000b00147202 */ /* 0x000fe40000000f00 */
[----:B------:R-:W-:-:S07]  /*4060*/  MOV R13, R18 ;  /* 0x00000012000d7202 */ /* 0x000fce0000000f00 */
[----:B------:R-:W-:Y:S05]  /*4070*/  WARPSYNC.COLLECTIVE R17, `(.L_x_341) ;  /* 0x0000000011087348 */ /* 0x000fea0003c00000 */
[----:B------:R0:W1:Y:S02]  /*4080*/  SHFL.BFLY P3, R18, R20, R19, R22 ;  /* 0x0c00001314127389 */ /* 0x0000640000060016 */
[----:B01----:R-:W-:Y:S05]  /*4090*/  ENDCOLLECTIVE ;  /* 0x000000000000791b */ /* 0x003fea0003800000 */
.L_x_341:
[----:B------:R-:W-:Y:S01]  /*40a0*/  FADD.FTZ R13, R12, R13 ;  /* 0x0000000d0c0d7221 */ /* 0x000fe20000010000 */
[----:B------:R-:W-:-:S04]  /*40b0*/  HFMA2 R19, -RZ, RZ, 0, 1.1920928955078125e-07 ;  /* 0x00000002ff137431 */ /* 0x000fc800000001ff */
[----:B------:R-:W-:Y:S02]  /*40c0*/  MOV R20, R13 ;  /* 0x0000000d00147202 */ /* 0x000fe40000000f00 */
[----:B------:R-:W-:-:S07]  /*40d0*/  MOV R14, R18 ;  /* 0x00000012000e7202 */ /* 0x000fce0000000f00 */
[----:B------:R-:W-:Y:S05]  /*40e0*/  WARPSYNC.COLLECTIVE R17, `(.L_x_342) ;  /* 0x0000000011087348 */ /* 0x000fea0003c00000 */
[----:B------:R0:W1:Y:S02]  /*40f0*/  SHFL.BFLY P3, R18, R20, R19, R22 ;  /* 0x0c00001314127389 */ /* 0x0000640000060016 */
[----:B01----:R-:W-:Y:S05]  /*4100*/  ENDCOLLECTIVE ;  /* 0x000000000000791b */ /* 0x003fea0003800000 */
.L_x_342:
[----:B------:R-:W-:-:S05]  /*4110*/  FADD.FTZ R14, R11, R14 ;  /* 0x0000000e0b0e7221 */ /* 0x000fca0000010000 */
[----:B------:R-:W-:Y:S02]  /*4120*/  MOV R20, R14 ;  /* 0x0000000e00147202 */ /* 0x000fe40000000f00 */
[----:B------:R-:W-:-:S07]  /*4130*/  MOV R16, R18 ;  /* 0x0000001200107202 */ /* 0x000fce0000000f00 */
[----:B------:R-:W-:Y:S05]  /*4140*/  WARPSYNC.COLLECTIVE R17, `(.L_x_343) ;  /* 0x0000000011087348 */ /* 0x000fea0003c00000 */
[----:B------:R0:W1:Y:S02]  /*4150*/  SHFL.BFLY P3, R18, R20, R19, R22 ;  /* 0x0c00001314127389 */ /* 0x0000640000060016 */
[----:B01----:R-:W-:Y:S05]  /*4160*/  ENDCOLLECTIVE ;  /* 0x000000000000791b */ /* 0x003fea0003800000 */
.L_x_343:
[----:B------:R-:W-:Y:S01]  /*4170*/  FADD.FTZ R16, R13, R16 ;  /* 0x000000100d107221 */ /* 0x000fe20000010000 */
[----:B------:R-:W-:-:S04]  /*4180*/  HFMA2 R19, -RZ, RZ, 0, 5.9604644775390625e-08 ;  /* 0x00000001ff137431 */ /* 0x000fc800000001ff */
[----:B------:R-:W-:Y:S02]  /*4190*/  MOV R20, R16 ;  /* 0x0000001000147202 */ /* 0x000fe40000000f00 */
[----:B------:R-:W-:-:S07]  /*41a0*/  MOV R9, R18 ;  /* 0x0000001200097202 */ /* 0x000fce0000000f00 */
[----:B------:R-:W-:Y:S05]  /*41b0*/  WARPSYNC.COLLECTIVE R17, `(.L_x_344) ;  /* 0x0000000011087348 */ /* 0x000fea0003c00000 */
[----:B------:R0:W1:Y:S02]  /*41c0*/  SHFL.BFLY P3, R18, R20, R19, R22 ;  /* 0x0c00001314127389 */ /* 0x0000640000060016 */
[----:B01----:R-:W-:Y:S05]  /*41d0*/  ENDCOLLECTIVE ;  /* 0x000000000000791b */ /* 0x003fea0003800000 */
.L_x_344:
[----:B------:R-:W-:-:S05]  /*41e0*/  FADD.FTZ R9, R14, R9 ;  /* 0x000000090e097221 */ /* 0x000fca0000010000 */
[----:B------:R-:W-:Y:S02]  /*41f0*/  MOV R20, R9 ;  /* 0x0000000900147202 */ /* 0x000fe40000000f00 */
[----:B------:R-:W-:-:S07]  /*4200*/  MOV R15, R18 ;  /* 0x00000012000f7202 */ /* 0x000fce0000000f00 */
[----:B------:R-:W-:Y:S05]  /*4210*/  WARPSYNC.COLLECTIVE R17, `(.L_x_345) ;  /* 0x0000000011087348 */ /* 0x000fea0003c00000 */
[----:B------:R0:W1:Y:S02]  /*4220*/  SHFL.BFLY P3, R18, R20, R19, R22 ;  /* 0x0c00001314127389 */ /* 0x0000640000060016 */
[----:B01----:R-:W-:Y:S05]  /*4230*/  ENDCOLLECTIVE ;  /* 0x000000000000791b */ /* 0x003fea0003800000 */
.L_x_345:
[----:B------:R-:W-:Y:S01]  /*4240*/  FADD.FTZ R15, R16, R15 ;  /* 0x0000000f100f7221 */ /* 0x000fe20000010000 */
[----:B------:R-:W-:Y:S01]  /*4250*/  MOV R10, R18 ;  /* 0x00000012000a7202 */ /* 0x000fe20000000f00 */
[----:B------:R-:W-:Y:S06]  /*4260*/  BRA `(.L_x_346) ;  /* 0xfffffff800c47947 */ /* 0x000fec000383ffff */
.L_x_347:
        /* <DEDUP_REMOVED lines=9> */
.L_x_1046:


//--------------------- .text._ZN13group_norm_v218gn_bwd_cuda_kernelI13__nv_bfloat16Li320ELi1ELi16ELi40ELi256ELb1ELb1ELi32ELi320ELi320ELi4ELb1ELi18ELb0ELb0ELNS_15WgradSyncMethodE3ENS_16CompileConditionILi1000EEEEEvPT_S6_S6_PKS5_S8_S8_S8_PKfflPfPj --------------------------
	.section	.text._ZN13group_norm_v218gn_bwd_cuda_kernelI13__nv_bfloat16Li320ELi1ELi16ELi40ELi256ELb1ELb1ELi32ELi320ELi320ELi4ELb1ELi18ELb0ELb0ELNS_15WgradSyncMethodE3ENS_16CompileConditionILi1000EEEEEvPT_S6_S6_PKS5_S8_S8_S8_PKfflPfPj,"ax",@progbits
	.align	128
        .global         _ZN13group_norm_v218gn_bwd_cuda_kernelI13__nv_bfloat16Li320ELi1ELi16ELi40ELi256ELb1ELb1ELi32ELi320ELi320ELi4ELb1ELi18ELb0ELb0ELNS_15WgradSyncMethodE3ENS_16CompileConditionILi1000EEEEEvPT_S6_S6_PKS5_S8_S8_S8_PKfflPfPj
        .type           _ZN13group_norm_v218gn_bwd_cuda_kernelI13__nv_bfloat16Li320ELi1ELi16ELi40ELi256ELb1ELb1ELi32ELi320ELi320ELi4ELb1ELi18ELb0ELb0ELNS_15WgradSyncMethodE3ENS_16CompileConditionILi1000EEEEEvPT_S6_S6_PKS5_S8_S8_S8_PKfflPfPj,@function
        .size           _ZN13group_norm_v218gn_bwd_cuda_kernelI13__nv_bfloat16Li320ELi1ELi16ELi40ELi256ELb1ELb1ELi32ELi320ELi320ELi4ELb1ELi18ELb0ELb0ELNS_15WgradSyncMethodE3ENS_16CompileConditionILi1000EEEEEvPT_S6_S6_PKS5_S8_S8_S8_PKfflPfPj,(.L_x_1047 - _ZN13group_norm_v218gn_bwd_cuda_kernelI13__nv_bfloat16Li320ELi1ELi16ELi40ELi256ELb1ELb1ELi32ELi320ELi320ELi4ELb1ELi18ELb0ELb0ELNS_15WgradSyncMethodE3ENS_16CompileConditionILi1000EEEEEvPT_S6_S6_PKS5_S8_S8_S8_PKfflPfPj)
        .other          _ZN13group_norm_v218gn_bwd_cuda_kernelI13__nv_bfloat16Li320ELi1ELi16ELi40ELi256ELb1ELb1ELi32ELi320ELi320ELi4ELb1ELi18ELb0ELb0ELNS_15WgradSyncMethodE3ENS_16CompileConditionILi1000EEEEEvPT_S6_S6_PKS5_S8_S8_S8_PKfflPfPj,@"STO_CUDA_ENTRY STV_DEFAULT"
_ZN13group_norm_v218gn_bwd_cuda_kernelI13__nv_bfloat16Li320ELi1ELi16ELi40ELi256ELb1ELb1ELi32ELi320ELi320ELi4ELb1ELi18ELb0ELb0ELNS_15WgradSyncMethodE3ENS_16CompileConditionILi1000EEEEEvPT_S6_S6_PKS5_S8_S8_S8_PKfflPfPj:
.text._ZN13group_norm_v218gn_bwd_cuda_kernelI13__nv_bfloat16Li320ELi1ELi16ELi40ELi256ELb1ELb1ELi32ELi320ELi320ELi4ELb1ELi18ELb0ELb0ELNS_15WgradSyncMethodE3ENS_16CompileConditionILi1000EEEEEvPT_S6_S6_PKS5_S8_S8_S8_PKfflPfPj:
        /* <DEDUP_REMOVED lines=26> */
.L_x_350:
[----:B------:R-:W2:Y:S04]  /*01a0*/  LD.E.STRONG.GPU R0, desc[UR10][R2.64+0x48] ;  /* 0x0000480a02007980 */ /* 0x000ea8000c10f900 */
[----:B--2---:R-:W-:Y:S01]  /*01b0*/  CCTL.IVALL ;  /* 0x00000000ff00798f */ /* 0x004fe20002000000 */
[----:B------:R-:W-:Y:S05]  /*01c0*/  YIELD ;  /* 0x0000000000007946 */ /* 0x000fea0003800000 */
[----:B-----5:R-:W-:-:S04]  /*01d0*/  LOP3.LUT R0, R0, R5, RZ, 0x3c, !PT ;  /* 0x0000000500007212 */ /* 0x020fc800078e3cff */
[----:B------:R-:W-:-:S13]  /*01e0*/  ISETP.GT.AND P0, PT, R0, -0x1, PT ;  /* 0xffffffff0000780c */ /* 0x000fda0003f04270 */
[----:B------:R-:W-:Y:S05]  /*01f0*/  @P0 BRA `(.L_x_350) ;  /* 0xfffffffc00e80947 */ /* 0x000fea000383ffff */
.L_x_349:
[----:B------:R-:W-:Y:S05]  /*0200*/  WARPSYNC.ALL ;  /* 0x0000000000007948 */ /* 0x000fea0003800000 */
[----:B------:R-:W-:Y:S06]  /*0210*/  BAR.SYNC.DEFER_BLOCKING 0x0 ;  /* 0x0000000000007b1d */ /* 0x000fec0000010000 */
[----:B------:R-:W-:Y:S05]  /*0220*/  BRA `(.L_x_351) ;  /* 0x0000004000747947 */ /* 0x000fea0003800000 */
.L_x_348:
[----:B------:R-:W0:Y:S01]  /*0230*/  S2R R39, SR_TID.X ;  /* 0x0000000000277919 */ /* 0x000e220000002100 */
[----:B------:R-:W1:Y:S01]  /*0240*/  LDC.64 R2, c[0x0][0x3a8] ;  /* 0x0000ea00ff027b82 */ /* 0x000e620000000a00 */
[----:B------:R-:W-:-:S07]  /*0250*/  IMAD R6, R41, 0x140, RZ ;  /* 0x0000014029067824 */ /* 0x000fce00078e02ff */
[----:B------:R-:W2:Y:S08]  /*0260*/  LDC.64 R16, c[0x0][0x3b0] ;  /* 0x0000ec00ff107b82 */ /* 0x000eb00000000a00 */
[----:B------:R-:W3:Y:S01]  /*0270*/  S2UR UR6, SR_CgaCtaId ;  /* 0x00000000000679c3 */ /* 0x000ee20000008800 */
[----:B------:R-:W-:Y:S01]  /*0280*/  SHF.R.U32.HI R7, RZ, 0x1, R43 ;  /* 0x00000001ff077819 */ /* 0x000fe2000001162b */
[----:B------:R-:W-:-:S06]  /*0290*/  UMOV UR4, 0x400 ;  /* 0x0000040000047882 */ /* 0x000fcc0000000000 */
        /* <DEDUP_REMOVED lines=17> */
[----:B------:R-:W-:Y:S01]  /*03b0*/  SHF.L.U32 R0, R43, 0x2, RZ ;  /* 0x000000022b007819 */ /* 0x000fe200000006ff */
[----:B---3--:R-:W-:Y:S01]  /*03c0*/  ULEA UR8, UR6, UR4, 0x18 ;  /* 0x0000000406087291 */ /* 0x008fe2000f8ec0ff */
[----:B------:R-:W-:Y:S01]  /*03d0*/  LOP3.LUT P1, RZ, R7, R40, RZ, 0xfc, !PT ;  /* 0x0000002807ff7212 */ /* 0x000fe2000782fcff */
[----:B------:R-:W-:Y:S01]  /*03e0*/  UIADD3 UR5, UPT, UPT, UR4, 0x2800, URZ ;  /* 0x0000280004057890 */ /* 0x000fe2000fffe0ff */
[----:B------:R-:W-:Y:S01]  /*03f0*/  LOP3.LUT R5, R0, 0x3fff8, RZ, 0xc0, !PT ;  /* 0x0003fff800057812 */ /* 0x000fe200078ec0ff */
[----:B------:R-:W-:Y:S01]  /*0400*/  UIADD3 UR4, UPT, UPT, UR4, 0x3480, URZ ;  /* 0x0000348004047890 */ /* 0x000fe2000fffe0ff */
[----:B------:R-:W-:Y:S01]  /*0410*/  SHF.R.U32.HI R0, RZ, 0x2, R39 ;  /* 0x00000002ff007819 */ /* 0x000fe20000011627 */
[----:B------:R-:W-:Y:S01]  /*0420*/  ULEA UR5, UR6, UR5, 0x18 ;  /* 0x0000000506057291 */ /* 0x000fe2000f8ec0ff */
[----:B------:R-:W-:Y:S01]  /*0430*/  LOP3.LUT R4, R5, 0x7, R40, 0xf8, !PT ;  /* 0x0000000705047812 */ /* 0x000fe200078ef828 */
[----:B------:R-:W-:Y:S01]  /*0440*/  ULEA UR4, UR6, UR4, 0x18 ;  /* 0x0000000406047291 */ /* 0x000fe2000f8ec0ff */
[----:B------:R-:W-:-:S02]  /*0450*/  LEA R7, R41, R0, 0x3 ;  /* 0x0000000029077211 */ /* 0x000fc400078e18ff */
[----:B------:R-:W-:Y:S02]  /*0460*/  CS2R R86, SRZ ;  /* 0x0000000000567805 */ /* 0x000fe4000001ff00 */
[----:B------:R-:W-:Y:S01]  /*0470*/  SHF.L.U32 R11, R39, 0x1, RZ ;  /* 0x00000001270b7819 */ /* 0x000fe200000006ff */
[--C-:B------:R-:W-:Y:S01]  /*0480*/  IMAD R5, R4, 0x280, R39.reuse ;  /* 0x0000028004057824 */ /* 0x100fe200078e0227 */
[----:B------:R-:W-:Y:S01]  /*0490*/  SHF.R.U32.HI R4, RZ, 0x4, R39 ;  /* 0x00000004ff047819 */ /* 0x000fe20000011627 */
[----:B------:R-:W-:Y:S01]  /*04a0*/  IMAD R8, R7, 0x28, -R6 ;  /* 0x0000002807087824 */ /* 0x000fe200078e0a06 */
[----:B------:R-:W-:Y:S02]  /*04b0*/  LEA R34, R39, UR8, 0x5 ;  /* 0x0000000827227c11 */ /* 0x000fe4000f8e28ff */
[----:B------:R-:W-:Y:S02]  /*04c0*/  CS2R R84, SRZ ;  /* 0x0000000000547805 */ /* 0x000fe4000001ff00 */
[----:B------:R-:W-:-:S02]  /*04d0*/  LOP3.LUT R4, R4, R39, RZ, 0x3c, !PT ;  /* 0x0000002704047212 */ /* 0x000fc400078e3cff */
[----:B------:R-:W-:Y:S02]  /*04e0*/  CS2R R96, SRZ ;  /* 0x0000000000607805 */ /* 0x000fe4000001ff00 */
[----:B------:R-:W-:Y:S02]  /*04f0*/  IADD3 R6, PT, PT, R5, R6, RZ ;  /* 0x0000000605067210 */ /* 0x000fe40007ffe0ff */
[----:B------:R-:W-:Y:S02]  /*0500*/  CS2R R98, SRZ ;  /* 0x0000000000627805 */ /* 0x000fe4000001ff00 */
[----:B------:R-:W-:Y:S01]  /*0510*/  SHF.L.U32 R4, R4, 0x3, RZ ;  /* 0x0000000304047819 */ /* 0x000fe200000006ff */
[----:B-----5:R-:W-:Y:S01]  /*0520*/  IMAD.WIDE.U32 R90, R41, 0x4, R90 ;  /* 0x00000004295a7825 */ /* 0x020fe200078e005a */
[----:B------:R-:W-:Y:S02]  /*0530*/  LOP3.LUT R5, R11, 0x18, RZ, 0xc0, !PT ;  /* 0x000000180b057812 */ /* 0x000fe400078ec0ff */
[----:B------:R-:W-:-:S02]  /*0540*/  LOP3.LUT R4, R4, 0x18, RZ, 0xc0, !PT ;  /* 0x0000001804047812 */ /* 0x000fc400078ec0ff */
[----:B------:R-:W-:Y:S02]  /*0550*/  LOP3.LUT R7, R11, 0x18, RZ, 0xc, !PT ;  /* 0x000000180b077812 */ /* 0x000fe400078e0cff */
[C---:B------:R-:W-:Y:S02]  /*0560*/  LOP3.LUT R35, R5.reuse, 0x8, RZ, 0x3c, !PT ;  /* 0x0000000805237812 */ /* 0x040fe400078e3cff */
[----:B------:R-:W-:Y:S02]  /*0570*/  IADD3 R37, PT, PT, R34, R5, RZ ;  /* 0x0000000522257210 */ /* 0x000fe40007ffe0ff */
[----:B------:R-:W-:Y:S02]  /*0580*/  IADD3 R33, PT, PT, R4, UR8, RZ ;  /* 0x0000000804217c10 */ /* 0x000fe4000fffe0ff */
[----:B------:R-:W-:Y:S02]  /*0590*/  LOP3.LUT R5, R5, 0x10, RZ, 0x3c, !PT ;  /* 0x0000001005057812 */ /* 0x000fe400078e3cff */
[----:B------:R-:W-:-:S02]  /*05a0*/  SHF.L.U32 R4, R39, 0x3, RZ ;  /* 0x0000000327047819 */ /* 0x000fc400000006ff */
[C---:B------:R-:W-:Y:S02]  /*05b0*/  IADD3 R36, PT, PT, R34.reuse, R7, RZ ;  /* 0x0000000722247210 */ /* 0x040fe40007ffe0ff */
[----:B------:R-:W-:Y:S02]  /*05c0*/  IADD3 R35, PT, PT, R34, R35, RZ ;  /* 0x0000002322237210 */ /* 0x000fe40007ffe0ff */
[----:B------:R-:W-:Y:S02]  /*05d0*/  LEA R33, R0, R33, 0x5 ;  /* 0x0000002100217211 */ /* 0x000fe400078e28ff */
[----:B------:R-:W-:Y:S02]  /*05e0*/  IADD3 R34, PT, PT, R34, R5, RZ ;  /* 0x0000000522227210 */ /* 0x000fe40007ffe0ff */
[----:B------:R-:W-:Y:S02]  /*05f0*/  LOP3.LUT R23, R4, 0x18, RZ, 0xc0, !PT ;  /* 0x0000001804177812 */ /* 0x000fe400078ec0ff */
[----:B------:R-:W-:Y:S01]  /*0600*/  MOV R20, UR5 ;  /* 0x0000000500147c02 */ /* 0x000fe20008000f00 */
[----:B------:R-:W1:Y:S01]  /*0610*/  LDCU UR5, c[0x0][0x374] ;  /* 0x00006e80ff0577ac */ /* 0x000e620008000800 */
[----:B------:R-:W-:-:S02]  /*0620*/  SHF.R.U32.HI R0, RZ, 0x2, R8 ;  /* 0x00000002ff007819 */ /* 0x000fc40000011608 */
[C---:B------:R-:W-:Y:S02]  /*0630*/  LOP3.LUT R4, R8.reuse, 0x4, RZ, 0xfc, !PT ;  /* 0x0000000408047812 */ /* 0x040fe400078efcff */
[----:B------:R-:W-:Y:S01]  /*0640*/  IADD3 R5, PT, PT, R8, 0x8, RZ ;  /* 0x0000000808057810 */ /* 0x000fe20007ffe0ff */
[----:B------:R-:W-:Y:S01]  /*0650*/  IMAD R32, R0, 0x28, R20 ;  /* 0x0000002800207824 */ /* 0x000fe200078e0214 */
[C---:B------:R-:W-:Y:S02]  /*0660*/  IADD3 R7, PT, PT, R8.reuse, 0xc, RZ ;  /* 0x0000000c08077810 */ /* 0x040fe40007ffe0ff */
[C---:B------:R-:W-:Y:S02]  /*0670*/  IADD3 R9, PT, PT, R8.reuse, 0x10, RZ ;  /* 0x0000001008097810 */ /* 0x040fe40007ffe0ff */
[C---:B------:R-:W-:Y:S02]  /*0680*/  IADD3 R10, PT, PT, R8.reuse, 0x14, RZ ;  /* 0x00000014080a7810 */ /* 0x040fe40007ffe0ff */
[----:B------:R-:W-:-:S02]  /*0690*/  IADD3 R12, PT, PT, R8, 0x18, RZ ;  /* 0x00000018080c7810 */ /* 0x000fc40007ffe0ff */
[C---:B------:R-:W-:Y:S02]  /*06a0*/  IADD3 R13, PT, PT, R8.reuse, 0x1c, RZ ;  /* 0x0000001c080d7810 */ /* 0x040fe40007ffe0ff */
[C---:B------:R-:W-:Y:S02]  /*06b0*/  IADD3 R14, PT, PT, R8.reuse, 0x20, RZ ;  /* 0x00000020080e7810 */ /* 0x040fe40007ffe0ff */
[----:B------:R-:W-:Y:S02]  /*06c0*/  IADD3 R8, PT, PT, R8, 0x24, RZ ;  /* 0x0000002408087810 */ /* 0x000fe40007ffe0ff */
[----:B------:R-:W-:Y:S02]  /*06d0*/  SHF.R.U32.HI R7, RZ, 0x2, R7 ;  /* 0x00000002ff077819 */ /* 0x000fe40000011607 */
[----:B------:R-:W-:Y:S02]  /*06e0*/  SHF.R.U32.HI R0, RZ, 0x2, R8 ;  /* 0x00000002ff007819 */ /* 0x000fe40000011608 */
[----:B------:R-:W-:Y:S01]  /*06f0*/  SHF.R.U32.HI R12, RZ, 0x2, R12 ;  /* 0x00000002ff0c7819 */ /* 0x000fe2000001160c */
[----:B------:R-:W-:Y:S01]  /*0700*/  IMAD R8, R7, 0x28, R20 ;  /* 0x0000002807087824 */ /* 0x000fe200078e0214 */
[----:B------:R-:W-:Y:S01]  /*0710*/  SHF.R.U32.HI R4, RZ, 0x2, R4 ;  /* 0x00000002ff047819 */ /* 0x000fe20000011604 */
[--C-:B------:R-:W-:Y:S01]  /*0720*/  IMAD R18, R0, 0x28, R20.reuse ;  /* 0x0000002800127824 */ /* 0x100fe200078e0214 */
[----:B------:R-:W-:Y:S01]  /*0730*/  SHF.R.U32.HI R5, RZ, 0x2, R5 ;  /* 0x00000002ff057819 */ /* 0x000fe20000011605 */
[--C-:B------:R-:W-:Y:S01]  /*0740*/  IMAD R0, R19, 0x28, R20.reuse ;  /* 0x0000002813007824 */ /* 0x100fe200078e0214 */
[----:B------:R-:W-:Y:S01]  /*0750*/  SHF.R.U32.HI R9, RZ, 0x2, R9 ;  /* 0x00000002ff097819 */ /* 0x000fe20000011609 */
[----:B------:R-:W-:Y:S01]  /*0760*/  IMAD R12, R12, 0x28, R20 ;  /* 0x000000280c0c7824 */ /* 0x000fe200078e0214 */
[----:B------:R-:W-:Y:S01]  /*0770*/  SHF.R.U32.HI R10, RZ, 0x2, R10 ;  /* 0x00000002ff0a7819 */ /* 0x000fe2000001160a */
[--C-:B------:R-:W-:Y:S01]  /*0780*/  IMAD R4, R4, 0x28, R20.reuse ;  /* 0x0000002804047824 */ /* 0x100fe200078e0214 */
[----:B------:R-:W-:Y:S01]  /*0790*/  SHF.R.U32.HI R13, RZ, 0x2, R13 ;  /* 0x00000002ff0d7819 */ /* 0x000fe2000001160d */
[----:B------:R-:W-:Y:S01]  /*07a0*/  IMAD R30, R5, 0x28, R20 ;  /* 0x00000028051e7824 */ /* 0x000fe200078e0214 */
        /* <DEDUP_REMOVED lines=8> */
[----:B------:R-:W-:-:S02]  /*0830*/  LOP3.LUT R22, R21, 0xe0, R22, 0xf8, !PT ;  /* 0x000000e015167812 */ /* 0x000fc400078ef816 */
[----:B----4-:R-:W-:Y:S01]  /*0840*/  LEA R78, P0, R43, R78, 0x2 ;  /* 0x0000004e2b4e7211 */ /* 0x010fe200078010ff */
[----:B0-----:R-:W-:Y:S01]  /*0850*/  IMAD.WIDE.U32 R80, R5, 0x4, R80 ;  /* 0x0000000405507825 */ /* 0x001fe200078e0050 */
[----:B------:R-:W-:Y:S02]  /*0860*/  LEA R21, R21, R0, 0x3 ;  /* 0x0000000015157211 */ /* 0x000fe400078e18ff */
[----:B------:R-:W-:Y:S02]  /*0870*/  SHF.L.U32 R0, R40, 0x1, RZ ;  /* 0x0000000128007819 */ /* 0x000fe400000006ff */
[C---:B------:R-:W-:Y:S02]  /*0880*/  IADD3 R31, PT, PT, R23.reuse, R4, RZ ;  /* 0x00000004171f7210 */ /* 0x040fe40007ffe0ff */
[----:B------:R-:W-:Y:S02]  /*0890*/  IADD3 R32, PT, PT, R32, R23, RZ ;  /* 0x0000001720207210 */ /* 0x000fe40007ffe0ff */
[----:B------:R-:W-:-:S02]  /*08a0*/  IADD3 R30, PT, PT, R23, R30, RZ ;  /* 0x0000001e171e7210 */ /* 0x000fc40007ffe0ff */
[C---:B------:R-:W-:Y:S02]  /*08b0*/  IADD3 R29, PT, PT, R23.reuse, R8, RZ ;  /* 0x00000008171d7210 */ /* 0x040fe40007ffe0ff */
[C---:B------:R-:W-:Y:S02]  /*08c0*/  IADD3 R28, PT, PT, R23.reuse, R28, RZ ;  /* 0x0000001c171c7210 */ /* 0x040fe40007ffe0ff */
[C---:B------:R-:W-:Y:S02]  /*08d0*/  IADD3 R27, PT, PT, R23.reuse, R10, RZ ;  /* 0x0000000a171b7210 */ /* 0x040fe40007ffe0ff */
[C---:B------:R-:W-:Y:S01]  /*08e0*/  IADD3 R25, PT, PT, R23.reuse, R14, RZ ;  /* 0x0000000e17197210 */ /* 0x040fe20007ffe0ff */
[----:B------:R-:W-:Y:S01]  /*08f0*/  HFMA2 R14, -RZ, RZ, 0, 0 ;  /* 0x00000000ff0e7431 */ /* 0x000fe200000001ff */
[----:B------:R-:W-:Y:S02]  /*0900*/  IADD3 R24, PT, PT, R23, R24, RZ ;  /* 0x0000001817187210 */ /* 0x000fe40007ffe0ff */
[----:B------:R-:W-:-:S02]  /*0910*/  LEA.HI.X R79, R43, R79, RZ, 0x2, P0 ;  /* 0x0000004f2b4f7211 */ /* 0x000fc400000f14ff */
[----:B------:R-:W-:Y:S02]  /*0920*/  IADD3 R23, PT, PT, R23, R18, RZ ;  /* 0x0000001217177210 */ /* 0x000fe40007ffe0ff */
[----:B------:R-:W-:Y:S02]  /*0930*/  ISETP.NE.AND P0, PT, R40, RZ, PT ;  /* 0x000000ff2800720c */ /* 0x000fe40003f05270 */
[----:B------:R-:W-:Y:S02]  /*0940*/  MOV R9, 0x7fffffb9 ;  /* 0x7fffffb900097802 */ /* 0x000fe40000000f00 */
[----:B------:R-:W-:Y:S02]  /*0950*/  MOV R13, 0x7ffffff9 ;  /* 0x7ffffff9000d7802 */ /* 0x000fe40000000f00 */
[----:B------:R-:W-:Y:S02]  /*0960*/  LOP3.LUT R0, R0, 0xe, RZ, 0xc0, !PT ;  /* 0x0000000e00007812 */ /* 0x000fe400078ec0ff */
[----:B------:R-:W-:-:S02]  /*0970*/  MOV R15, R43 ;  /* 0x0000002b000f7202 */ /* 0x000fc40000000f00 */
[----:B------:R-:W-:Y:S02]  /*0980*/  SEL R13, R13, 0x1, !P0 ;  /* 0x000000010d0d7807 */ /* 0x000fe40004000000 */
[----:B------:R-:W-:Y:S02]  /*0990*/  LOP3.LUT R11, R11, 0x7e, RZ, 0xc0, !PT ;  /* 0x0000007e0b0b7812 */ /* 0x000fe400078ec0ff */
[----:B------:R-:W-:Y:S02]  /*09a0*/  LEA R10, R39, R0, 0x2 ;  /* 0x00000000270a7211 */ /* 0x000fe400078e10ff */
[----:B------:R-:W-:Y:S02]  /*09b0*/  SEL R9, R9, 0x1, !P1 ;  /* 0x0000000109097807 */ /* 0x000fe40004800000 */
[C---:B--2---:R-:W-:Y:S02]  /*09c0*/  PRMT R7, R2.reuse, 0x7632, R7 ;  /* 0x0000763202077816 */ /* 0x044fe40000000007 */
[----:B------:R-:W-:-:S02]  /*09d0*/  SHF.L.U32 R19, R2, 0x10, RZ ;  /* 0x0000001002137819 */ /* 0x000fc400000006ff */
[----:B------:R-:W-:Y:S02]  /*09e0*/  LOP3.LUT R2, R38, 0xffff, RZ, 0xc0, !PT ;  /* 0x0000ffff26027812 */ /* 0x000fe400078ec0ff */
[----:B------:R-:W-:Y:S02]  /*09f0*/  PRMT R8, R3, 0x7632, R8 ;  /* 0x0000763203087816 */ /* 0x000fe40000000008 */
[----:B------:R-:W-:Y:S01]  /*0a00*/  PRMT R6, R16, 0x7632, R6 ;  /* 0x0000763210067816 */ /* 0x000fe20000000006 */
[----:B------:R-:W-:Y:S01]  /*0a10*/  IMAD R2, R2, 0x667, RZ ;  /* 0x0000066702027824 */ /* 0x000fe200078e02ff */
[----:B------:R-:W-:Y:S02]  /*0a20*/  PRMT R5, R17, 0x7632, R5 ;  /* 0x0000763211057816 */ /* 0x000fe40000000005 */
[----:B------:R-:W-:Y:S01]  /*0a30*/  SHF.L.U32 R18, R16, 0x10, RZ ;  /* 0x0000001010127819 */ /* 0x000fe200000006ff */
[----:B------:R-:W-:Y:S01]  /*0a40*/  HFMA2 R16, -RZ, RZ, 0, 0 ;  /* 0x00000000ff107431 */ /* 0x000fe200000001ff */
[----:B------:R-:W-:-:S02]  /*0a50*/  SHF.R.U32.HI R12, RZ, 0x10, R2 ;  /* 0x00000010ff0c7819 */ /* 0x000fc40000011602 */
[----:B------:R-:W-:Y:S02]  /*0a60*/  SHF.L.U32 R20, R3, 0x10, RZ ;  /* 0x0000001003147819 */ /* 0x000fe400000006ff */
[----:B------:R-:W-:Y:S01]  /*0a70*/  SHF.L.U32 R17, R17, 0x10, RZ ;  /* 0x0000001011117819 */ /* 0x000fe200000006ff */
[----:B------:R-:W-:Y:S01]  /*0a80*/  IMAD R4, R41, -0x8, R12 ;  /* 0xfffffff829047824 */ /* 0x000fe200078e020c */
[----:B------:R-:W-:Y:S02]  /*0a90*/  SHF.L.U32 R7, R7, 0x10, RZ ;  /* 0x0000001007077819 */ /* 0x000fe400000006ff */
[----:B------:R-:W-:Y:S02]  /*0aa0*/  SHF.L.U32 R8, R8, 0x10, RZ ;  /* 0x0000001008087819 */ /* 0x000fe400000006ff */
[----:B------:R-:W-:Y:S02]  /*0ab0*/  SHF.L.U32 R6, R6, 0x10, RZ ;  /* 0x0000001006067819 */ /* 0x000fe400000006ff */
[----:B------:R-:W-:-:S02]  /*0ac0*/  SHF.L.U32 R5, R5, 0x10, RZ ;  /* 0x0000001005057819 */ /* 0x000fc400000006ff */
[----:B-1----:R-:W-:-:S07]  /*0ad0*/  LEA R4, R4, UR4, 0x3 ;  /* 0x0000000404047c11 */ /* 0x002fce000f8e18ff */
.L_x_363:
[----:B0-----:R-:W0:Y:S01]  /*0ae0*/  LDCU.64 UR12, c[0x0][0x3b8] ;  /* 0x00007700ff0c77ac */ /* 0x001e220008000a00 */
[--C-:B-1----:R-:W-:Y:S01]  /*0af0*/  SHF.R.U64 R47, R15, 0x1, R14.reuse ;  /* 0x000000010f2f7819 */ /* 0x102fe2000000120e */
[----:B------:R-:W-:Y:S01]  /*0b00*/  IMAD R49, R22, 0x280, RZ ;  /* 0x0000028016317824 */ /* 0x000fe200078e02ff */
[----:B------:R-:W-:Y:S01]  /*0b10*/  SHF.R.U32.HI R0, RZ, 0x1, R14 ;  /* 0x00000001ff007819 */ /* 0x000fe2000001160e */
[----:B------:R-:W1:Y:S01]  /*0b20*/  LDCU.64 UR14, c[0x0][0x3a0] ;  /* 0x00007400ff0e77ac */ /* 0x000e620008000a00 */
        /* <DEDUP_REMOVED lines=21> */
[----:B------:R-:W5:Y:S04]  /*0c80*/  LDG.E.64.CONSTANT R112, desc[UR10][R46.64+0x5000] ;  /* 0x0050000a2e707981 */ /* 0x000f68000c1e9b00 */
[----:B------:R-:W5:Y:S04]  /*0c90*/  LDG.E.64.CONSTANT R92, desc[UR10][R46.64+0x6400] ;  /* 0x0064000a2e5c7981 */ /* 0x000f68000c1e9b00 */
[----:B------:R-:W5:Y:S01]  /*0ca0*/  LDG.E.64.CONSTANT R106, desc[UR10][R46.64+0x7800] ;  /* 0x0078000a2e6a7981 */ /* 0x000f62000c1e9b00 */
[----:B0-----:R-:W-:-:S03]  /*0cb0*/  IADD3 R118, P0, PT, R2, UR12, RZ ;  /* 0x0000000c02767c10 */ /* 0x001fc6000ff1e0ff */
[----:B------:R-:W5:Y:S01]  /*0cc0*/  LDG.E.64.CONSTANT R82, desc[UR10][R46.64+0x3c00] ;  /* 0x003c000a2e527981 */ /* 0x000f62000c1e9b00 */
[----:B------:R-:W-:-:S03]  /*0cd0*/  IADD3.X R119, PT, PT, R0, UR13, RZ, P0, !PT ;  /* 0x0000000d00777c10 */ /* 0x000fc600087fe4ff */
[----:B------:R4:W5:Y:S04]  /*0ce0*/  LDG.E.64.CONSTANT R94, desc[UR10][R46.64+0x8c00] ;  /* 0x008c000a2e5e7981 */ /* 0x000968000c1e9b00 */
[----:B------:R-:W5:Y:S04]  /*0cf0*/  LDG.E.64.CONSTANT R108, desc[UR10][R118.64] ;  /* 0x0000000a766c7981 */ /* 0x000f68000c1e9b00 */
[----:B------:R-:W5:Y:S04]  /*0d00*/  LDG.E.64.CONSTANT R100, desc[UR10][R118.64+0x1400] ;  /* 0x0014000a76647981 */ /* 0x000f68000c1e9b00 */
[----:B------:R-:W5:Y:S01]  /*0d10*/  LDG.E.64.CONSTANT R88, desc[UR10][R118.64+0x2800] ;  /* 0x0028000a76587981 */ /* 0x000f62000c1e9b00 */
[----:B--2---:R-:W-:-:S06]  /*0d20*/  FADD.FTZ R51, R105, UR6 ;  /* 0x0000000669337e21 */ /* 0x004fcc0008010000 */
[----:B------:R-:W0:Y:S01]  /*0d30*/  MUFU.RSQ R51, R51 ;  /* 0x0000003300337308 */ /* 0x000e220000001400 */
[----:B---3--:R-:W-:Y:S02]  /*0d40*/  SHF.L.U32 R3, R44, 0x10, RZ ;  /* 0x000000102c037819 */ /* 0x008fe400000006ff */
[----:B----4-:R-:W-:-:S03]  /*0d50*/  SHF.L.U32 R47, R52, 0x10, RZ ;  /* 0x00000010342f7819 */ /* 0x010fc600000006ff */
[C---:B------:R-:W-:Y:S01]  /*0d60*/  FADD.FTZ R42, -R104.reuse, R3 ;  /* 0x00000003682a7221 */ /* 0x040fe20000010100 */
[----:B------:R-:W-:Y:S01]  /*0d70*/  SHF.L.U32 R49, R45, 0x10, RZ ;  /* 0x000000102d317819 */ /* 0x000fe200000006ff */
[C---:B------:R-:W-:Y:S01]  /*0d80*/  FADD.FTZ R76, -R104.reuse, R47 ;  /* 0x0000002f684c7221 */ /* 0x040fe20000010100 */
[----:B------:R-:W-:Y:S01]  /*0d90*/  SHF.L.U32 R47, R53, 0x10, RZ ;  /* 0x00000010352f7819 */ /* 0x000fe200000006ff */
[----:B0-----:R-:W-:Y:S02]  /*0da0*/  FMUL.FTZ R3, R51, R42 ;  /* 0x0000002a33037220 */ /* 0x001fe40000410000 */
[C---:B------:R-:W-:Y:S02]  /*0db0*/  FADD.FTZ R42, -R104.reuse, R49 ;  /* 0x00000031682a7221 */ /* 0x040fe40000010100 */
[----:B------:R-:W-:Y:S01]  /*0dc0*/  FFMA.FTZ R50, R19, R3, R18 ;  /* 0x0000000313327223 */ /* 0x000fe20000010012 */
[----:B------:R-:W-:Y:S01]  /*0dd0*/  FADD.FTZ R74, -R104, R47 ;  /* 0x0000002f684a7221 */ /* 0x000fe20000010100 */
[----:B------:R-:W-:-:S02]  /*0de0*/  FMUL.FTZ R49, R51, R42 ;  /* 0x0000002a33317220 */ /* 0x000fc40000410000 */
[----:B------:R-:W-:Y:S01]  /*0df0*/  FMUL.FTZ R42, R50, -1.4426950216293334961 ;  /* 0xbfb8aa3b322a7820 */ /* 0x000fe20000410000 */
[----:B------:R-:W-:Y:S01]  /*0e00*/  FMUL.FTZ R74, R51, R74 ;  /* 0x0000004a334a7220 */ /* 0x000fe20000410000 */
[----:B------:R-:W-:Y:S01]  /*0e10*/  FFMA.FTZ R73, R20, R49, R17 ;  /* 0x0000003114497223 */ /* 0x000fe20000010011 */
[----:B-----5:R-:W-:Y:S01]  /*0e20*/  SHF.L.U32 R47, R114, 0x10, RZ ;  /* 0x00000010722f7819 */ /* 0x020fe200000006ff */
[----:B------:R0:W1:Y:S02]  /*0e30*/  MUFU.EX2 R54, R42 ;  /* 0x0000002a00367308 */ /* 0x0000640000000800 */
[----:B------:R-:W-:Y:S02]  /*0e40*/  FMUL.FTZ R46, R73, -1.4426950216293334961 ;  /* 0xbfb8aa3b492e7820 */ /* 0x000fe40000410000 */
[----:B------:R-:W-:Y:S01]  /*0e50*/  FADD.FTZ R72, -R104, R47 ;  /* 0x0000002f68487221 */ /* 0x000fe20000010100 */
[----:B0-----:R-:W-:-:S03]  /*0e60*/  FFMA.FTZ R42, R20, R74, R17 ;  /* 0x0000004a142a7223 */ /* 0x001fc60000010011 */
[----:B------:R-:W0:Y:S01]  /*0e70*/  MUFU.EX2 R102, R46 ;  /* 0x0000002e00667308 */ /* 0x000e220000000800 */
[----:B------:R-:W-:-:S07]  /*0e80*/  FMUL.FTZ R47, R42, -1.4426950216293334961 ;  /* 0xbfb8aa3b2a2f7820 */ /* 0x000fce0000410000 */
[----:B------:R2:W-:Y:S02]  /*0e90*/  MUFU.EX2 R46, R47 ;  /* 0x0000002f002e7308 */ /* 0x0005e40000000800 */
[----:B--2---:R-:W-:-:S05]  /*0ea0*/  SHF.L.U32 R47, R112, 0x10, RZ ;  /* 0x00000010702f7819 */ /* 0x004fca00000006ff */
[----:B------:R-:W-:Y:S01]  /*0eb0*/  FADD.FTZ R64, -R104, R47 ;  /* 0x0000002f68407221 */ /* 0x000fe20000010100 */
[----:B------:R-:W-:-:S05]  /*0ec0*/  SHF.L.U32 R47, R113, 0x10, RZ ;  /* 0x00000010712f7819 */ /* 0x000fca00000006ff */
[----:B------:R-:W-:Y:S01]  /*0ed0*/  FADD.FTZ R62, -R104, R47 ;  /* 0x0000002f683e7221 */ /* 0x000fe20000010100 */
[----:B------:R-:W-:Y:S02]  /*0ee0*/  SHF.L.U32 R47, R92, 0x10, RZ ;  /* 0x000000105c2f7819 */ /* 0x000fe400000006ff */
[----:B------:R-:W-:-:S03]  /*0ef0*/  PRMT R44, R44, 0x7632, R44 ;  /* 0x000076322c2c7816 */ /* 0x000fc6000000002c */
[----:B------:R-:W-:Y:S01]  /*0f00*/  FADD.FTZ R60, -R104, R47 ;  /* 0x0000002f683c7221 */ /* 0x000fe20000010100 */
[----:B------:R-:W-:-:S05]  /*0f10*/  SHF.L.U32 R47, R93, 0x10, RZ ;  /* 0x000000105d2f7819 */ /* 0x000fca00000006ff */
[----:B------:R-:W-:Y:S01]  /*0f20*/  FADD.FTZ R58, -R104, R47 ;  /* 0x0000002f683a7221 */ /* 0x000fe20000010100 */
[----:B------:R-:W-:Y:S02]  /*0f30*/  SHF.L.U32 R47, R44, 0x10, RZ ;  /* 0x000000102c2f7819 */ /* 0x000fe400000006ff */
[----:B------:R-:W-:-:S03]  /*0f40*/  PRMT R45, R45, 0x7632, R45 ;  /* 0x000076322d2d7816 */ /* 0x000fc6000000002d */
[----:B------:R-:W-:Y:S01]  /*0f50*/  FADD.FTZ R44, -R104, R47 ;  /* 0x0000002f682c7221 */ /* 0x000fe20000010100 */
[----:B------:R-:W-:-:S03]  /*0f60*/  SHF.L.U32 R45, R45, 0x10, RZ ;  /* 0x000000102d2d7819 */ /* 0x000fc600000006ff */
[----:B------:R-:W-:Y:S02]  /*0f70*/  FMUL.FTZ R47, R51, R44 ;  /* 0x0000002c332f7220 */ /* 0x000fe40000410000 */
[----:B------:R-:W-:Y:S02]  /*0f80*/  FADD.FTZ R56, -R104, R45 ;  /* 0x0000002d68387221 */ /* 0x000fe40000010100 */
[----:B------:R-:W-:Y:S02]  /*0f90*/  FFMA.FTZ R44, R7, R47, R6 ;  /* 0x0000002f072c7223 */ /* 0x000fe40000010006 */
[----:B------:R-:W-:Y:S02]  /*0fa0*/  FMUL.FTZ R45, R51, R56 ;  /* 0x00000038332d7220 */ /* 0x000fe40000410000 */
[----:B------:R-:W-:Y:S01]  /*0fb0*/  FMUL.FTZ R56, R44, -1.4426950216293334961 ;  /* 0xbfb8aa3b2c387820 */ /* 0x000fe20000410000 */
[----:B------:R-:W-:Y:S01]  /*0fc0*/  SHF.L.U32 R103, R106, 0x10, RZ ;  /* 0x000000106a677819 */ /* 0x000fe200000006ff */
[----:B-1----:R-:W-:-:S04]  /*0fd0*/  FADD.FTZ R54, R54, 1 ;  /* 0x3f80000036367421 */ /* 0x002fc80000010000 */
[----:B------:R-:W1:Y:S01]  /*0fe0*/  MUFU.EX2 R56, R56 ;  /* 0x0000003800387308 */ /* 0x000e620000000800 */
[----:B0-----:R-:W-:Y:S01]  /*0ff0*/  FADD.FTZ R120, R102, 1 ;  /* 0x3f80000066787421 */ /* 0x001fe20000010000 */
[----:B------:R-:W-:Y:S01]  /*1000*/  FADD.FTZ R128, -R104, R103 ;  /* 0x0000006768807221 */ /* 0x000fe20000010100 */
[----:B------:R-:W-:Y:S01]  /*1010*/  FFMA.FTZ R122, R8, R45, R5 ;  /* 0x0000002d087a7223 */ /* 0x000fe20000010005 */
[----:B------:R-:W2:Y:S04]  /*1020*/  LDG.E.64.CONSTANT R102, desc[UR10][R118.64+0x3c00] ;  /* 0x003c000a76667981 */ /* 0x000ea8000c1e9b00 */
[----:B------:R-:W-:Y:S01]  /*1030*/  MUFU.RCP R110, R54 ;  /* 0x00000036006e7308 */ /* 0x000fe20000001000 */
[----:B------:R-:W-:-:S07]  /*1040*/  FMUL.FTZ R127, R122, -1.4426950216293334961 ;  /* 0xbfb8aa3b7a7f7820 */ /* 0x000fce0000410000 */
[----:B------:R-:W0:Y:S01]  /*1050*/  MUFU.RCP R126, R120 ;  /* 0x00000078007e7308 */ /* 0x000e220000001000 */
[----:B-1----:R-:W-:Y:S01]  /*1060*/  FADD.FTZ R111, R56, 1 ;  /* 0x3f800000386f7421 */ /* 0x002fe20000010000 */
[----:B------:R-:W-:-:S06]  /*1070*/  FMUL.FTZ R76, R51, R76 ;  /* 0x0000004c334c7220 */ /* 0x000fcc0000410000 */
[----:B------:R-:W1:Y:S01]  /*1080*/  MUFU.EX2 R127, R127 ;  /* 0x0000007f007f7308 */ /* 0x000e620000000800 */
[----:B------:R-:W-:-:S07]  /*1090*/  FFMA.FTZ R116, R19, R76, R18 ;  /* 0x0000004c13747223 */ /* 0x000fce0000010012 */
[----:B------:R3:W4:Y:S01]  /*10a0*/  MUFU.RCP R124, R111 ;  /* 0x0000006f007c7308 */ /* 0x0007220000001000 */
[----:B0-----:R-:W-:Y:S01]  /*10b0*/  FADD.FTZ R120, -R126, 1 ;  /* 0x3f8000007e787421 */ /* 0x001fe20000010100 */
[----:B------:R-:W-:Y:S01]  /*10c0*/  FMUL.FTZ R48, R116, -1.4426950216293334961 ;  /* 0xbfb8aa3b74307820 */ /* 0x000fe20000410000 */
[----:B---3--:R-:W-:-:S04]  /*10d0*/  FADD.FTZ R111, -R110, 1 ;  /* 0x3f8000006e6f7421 */ /* 0x008fc80000010100 */
[----:B------:R-:W-:Y:S01]  /*10e0*/  FFMA.FTZ R111, R50, R111, 1 ;  /* 0x3f800000326f7423 */ /* 0x000fe2000001006f */
[----:B------:R-:W-:Y:S01]  /*10f0*/  FFMA.FTZ R139, R73, R120, 1 ;  /* 0x3f800000498b7423 */ /* 0x000fe20000010078 */
[----:B------:R-:W-:Y:S01]  /*1100*/  SHF.L.U32 R129, R107, 0x10, RZ ;  /* 0x000000106b817819 */ /* 0x000fe200000006ff */
[----:B-1----:R-:W-:Y:S01]  /*1110*/  FADD.FTZ R127, R127, 1 ;  /* 0x3f8000007f7f7421 */ /* 0x002fe20000010000 */
[----:B------:R-:W-:Y:S01]  /*1120*/  FMUL.FTZ R73, R110, R111 ;  /* 0x0000006f6e497220 */ /* 0x000fe20000410000 */
[----:B------:R-:W-:Y:S01]  /*1130*/  PRMT R52, R52, 0x7632, R52 ;  /* 0x0000763234347816 */ /* 0x000fe20000000034 */
[----:B------:R-:W3:Y:S01]  /*1140*/  LDG.E.64.CONSTANT R110, desc[UR10][R118.64+0x5000] ;  /* 0x0050000a766e7981 */ /* 0x000ee2000c1e9b00 */
[----:B------:R-:W0:Y:S01]  /*1150*/  MUFU.EX2 R48, R48 ;  /* 0x0000003000307308 */ /* 0x000e220000000800 */
[----:B------:R-:W-:Y:S01]  /*1160*/  FMUL.FTZ R56, R51, R128 ;  /* 0x0000008033387220 */ /* 0x000fe20000410000 */
[----:B------:R-:W-:Y:S01]  /*1170*/  FADD.FTZ R54, -R104, R129 ;  /* 0x0000008168367221 */ /* 0x000fe20000010100 */
[----:B------:R-:W-:-:S05]  /*1180*/  SHF.L.U32 R129, R52, 0x10, RZ ;  /* 0x0000001034817819 */ /* 0x000fca00000006ff */
[----:B------:R-:W1:Y:S01]  /*1190*/  MUFU.RCP R128, R127 ;  /* 0x0000007f00807308 */ /* 0x000e620000001000 */
[----:B------:R-:W-:Y:S01]  /*11a0*/  FADD.FTZ R50, -R104, R129 ;  /* 0x0000008168327221 */ /* 0x000fe20000010100 */
[----:B----4-:R-:W-:-:S03]  /*11b0*/  FADD.FTZ R137, -R124, 1 ;  /* 0x3f8000007c897421 */ /* 0x010fc60000010100 */
[----:B------:R-:W-:Y:S01]  /*11c0*/  FMUL.FTZ R50, R51, R50 ;  /* 0x0000003233327220 */ /* 0x000fe20000410000 */
[----:B------:R-:W-:Y:S01]  /*11d0*/  SHF.L.U32 R138, R108, 0x10, RZ ;  /* 0x000000106c8a7819 */ /* 0x000fe200000006ff */
[----:B------:R-:W-:Y:S01]  /*11e0*/  FFMA.FTZ R137, R44, R137, 1 ;  /* 0x3f8000002c897423 */ /* 0x000fe20000010089 */
[----:B------:R-:W-:Y:S01]  /*11f0*/  PRMT R108, R108, 0x7632, R108 ;  /* 0x000076326c6c7816 */ /* 0x000fe2000000006c */
[----:B------:R-:W-:Y:S01]  /*1200*/  FFMA.FTZ R120, R7, R50, R6 ;  /* 0x0000003207787223 */ /* 0x000fe20000010006 */
[----:B0-----:R-:W-:Y:S01]  /*1210*/  FADD.FTZ R48, R48, 1 ;  /* 0x3f80000030307421 */ /* 0x001fe20000010000 */
[----:B------:R-:W-:Y:S01]  /*1220*/  FMUL.FTZ R126, R126, R139 ;  /* 0x0000008b7e7e7220 */ /* 0x000fe20000410000 */
[----:B------:R-:W-:Y:S01]  /*1230*/  SHF.L.U32 R108, R108, 0x10, RZ ;  /* 0x000000106c6c7819 */ /* 0x000fe200000006ff */
[----:B------:R-:W-:Y:S01]  /*1240*/  FMUL.FTZ R44, R120, -1.4426950216293334961 ;  /* 0xbfb8aa3b782c7820 */ /* 0x000fe20000410000 */
[----:B------:R-:W-:Y:S01]  /*1250*/  FMUL.FTZ R139, R124, R137 ;  /* 0x000000897c8b7220 */ /* 0x000fe20000410000 */
[----:B------:R-:W0:Y:S01]  /*1260*/  MUFU.RCP R142, R48 ;  /* 0x00000030008e7308 */ /* 0x000e220000001000 */
[----:B-1----:R-:W-:Y:S01]  /*1270*/  FADD.FTZ R141, -R128, 1 ;  /* 0x3f800000808d7421 */ /* 0x002fe20000010100 */
[----:B------:R-:W-:Y:S01]  /*1280*/  FADD.FTZ R46, R46, 1 ;  /* 0x3f8000002e2e7421 */ /* 0x000fe20000010000 */
[----:B------:R-:W-:-:S02]  /*1290*/  SHF.L.U32 R137, R109, 0x10, RZ ;  /* 0x000000106d897819 */ /* 0x000fc400000006ff */
[----:B------:R-:W-:Y:S01]  /*12a0*/  FFMA.FTZ R141, R122, R141, 1 ;  /* 0x3f8000007a8d7423 */ /* 0x000fe2000001008d */
[----:B------:R-:W-:Y:S02]  /*12b0*/  FMUL.FTZ R134, R108, R139 ;  /* 0x0000008b6c867220 */ /* 0x000fe40000410000 */
[----:B------:R1:W-:Y:S01]  /*12c0*/  MUFU.EX2 R122, R44 ;  /* 0x0000002c007a7308 */ /* 0x0003e20000000800 */
[----:B------:R-:W-:Y:S02]  /*12d0*/  PRMT R53, R53, 0x7632, R53 ;  /* 0x0000763235357816 */ /* 0x000fe40000000035 */
[----:B------:R-:W-:Y:S02]  /*12e0*/  SHF.L.U32 R55, R115, 0x10, RZ ;  /* 0x0000001073377819 */ /* 0x000fe400000006ff */
[----:B-1----:R-:W-:Y:S02]  /*12f0*/  PRMT R44, R109, 0x7632, R44 ;  /* 0x000076326d2c7816 */ /* 0x002fe4000000002c */
[----:B------:R-:W4:Y:S01]  /*1300*/  LDG.E.64.CONSTANT R108, desc[UR10][R118.64+0x6400] ;  /* 0x0064000a766c7981 */ /* 0x000f22000c1e9b00 */
[----:B------:R-:W1:Y:S01]  /*1310*/  MUFU.RCP R147, R46 ;  /* 0x0000002e00937308 */ /* 0x000e620000001000 */
[----:B------:R-:W-:Y:S01]  /*1320*/  SHF.L.U32 R53, R53, 0x10, RZ ;  /* 0x0000001035357819 */ /* 0x000fe200000006ff */
[----:B------:R-:W-:Y:S01]  /*1330*/  FADD.FTZ R70, -R104, R55 ;  /* 0x0000003768467221 */ /* 0x000fe20000010100 */
[----:B------:R-:W-:Y:S01]  /*1340*/  SHF.L.U32 R55, R82, 0x10, RZ ;  /* 0x0000001052377819 */ /* 0x000fe200000006ff */
[----:B------:R-:W-:Y:S01]  /*1350*/  FMUL.FTZ R141, R128, R141 ;  /* 0x0000008d808d7220 */ /* 0x000fe20000410000 */
[----:B------:R-:W-:Y:S01]  /*1360*/  SHF.L.U32 R44, R44, 0x10, RZ ;  /* 0x000000102c2c7819 */ /* 0x000fe200000006ff */
[----:B------:R-:W-:Y:S01]  /*1370*/  FADD.FTZ R124, -R104, R53 ;  /* 0x00000035687c7221 */ /* 0x000fe20000010100 */
[----:B------:R-:W-:Y:S01]  /*1380*/  PRMT R82, R115, 0x7632, R82 ;  /* 0x0000763273527816 */ /* 0x000fe20000000052 */
[----:B0-----:R-:W-:Y:S01]  /*1390*/  FADD.FTZ R139, -R142, 1 ;  /* 0x3f8000008e8b7421 */ /* 0x001fe20000010100 */
[----:B------:R-:W-:Y:S01]  /*13a0*/  SHF.L.U32 R53, R95, 0x10, RZ ;  /* 0x000000105f357819 */ /* 0x000fe200000006ff */
[----:B------:R-:W-:Y:S01]  /*13b0*/  FMUL.FTZ R138, R138, R73 ;  /* 0x000000498a8a7220 */ /* 0x000fe20000410000 */
[----:B------:R-:W-:Y:S01]  /*13c0*/  FMUL.FTZ R73, R44, R141 ;  /* 0x0000008d2c497220 */ /* 0x000fe20000410000 */
[----:B------:R-:W-:Y:S01]  /*13d0*/  SHF.L.U32 R143, R82, 0x10, RZ ;  /* 0x00000010528f7819 */ /* 0x000fe200000006ff */
[----:B------:R-:W-:Y:S01]  /*13e0*/  FFMA.FTZ R141, R116, R139, 1 ;  /* 0x3f800000748d7423 */ /* 0x000fe2000001008b */
[----:B------:R-:W-:Y:S01]  /*13f0*/  PRMT R82, R82, 0x7632, R82 ;  /* 0x0000763252527816 */ /* 0x000fe20000000052 */
[----:B------:R-:W-:Y:S01]  /*1400*/  FMUL.FTZ R48, R51, R124 ;  /* 0x0000007c33307220 */ /* 0x000fe20000410000 */
[----:B------:R-:W-:Y:S01]  /*1410*/  FADD.FTZ R124, -R104, R53 ;  /* 0x00000035687c7221 */ /* 0x000fe20000010100 */
[----:B-1----:R-:W-:Y:S01]  /*1420*/  FADD.FTZ R139, -R147, 1 ;  /* 0x3f800000938b7421 */ /* 0x002fe20000010100 */
[----:B------:R-:W-:Y:S01]  /*1430*/  FMUL.FTZ R142, R142, R141 ;  /* 0x0000008d8e8e7220 */ /* 0x000fe20000410000 */
[----:B------:R-:W-:Y:S01]  /*1440*/  SHF.L.U32 R57, R83, 0x10, RZ ;  /* 0x0000001053397819 */ /* 0x000fe200000006ff */
[----:B------:R-:W-:Y:S01]  /*1450*/  FMUL.FTZ R46, R51, R124 ;  /* 0x0000007c332e7220 */ /* 0x000fe20000410000 */
[----:B------:R-:W-:-:S02]  /*1460*/  SHF.L.U32 R141, R82, 0x10, RZ ;  /* 0x00000010528d7819 */ /* 0x000fc400000006ff */
[----:B------:R-:W-:Y:S02]  /*1470*/  PRMT R92, R83, 0x7632, R92 ;  /* 0x00007632535c7816 */ /* 0x000fe4000000005c */
[----:B------:R-:W-:Y:S01]  /*1480*/  PRMT R112, R112, 0x7632, R112 ;  /* 0x0000763270707816 */ /* 0x000fe20000000070 */
[----:B------:R-:W5:Y:S01]  /*1490*/  LDG.E.64.CONSTANT R82, desc[UR10][R118.64+0x7800] ;  /* 0x0078000a76527981 */ /* 0x000f62000c1e9b00 */
[----:B------:R-:W-:Y:S01]  /*14a0*/  FFMA.FTZ R124, R42, R139, 1 ;  /* 0x3f8000002a7c7423 */ /* 0x000fe2000001008b */
[----:B------:R-:W-:Y:S01]  /*14b0*/  FADD.FTZ R42, -R104, R143 ;  /* 0x0000008f682a7221 */ /* 0x000fe20000010100 */
[----:B------:R-:W-:Y:S02]  /*14c0*/  SHF.L.U32 R143, R92, 0x10, RZ ;  /* 0x000000105c8f7819 */ /* 0x000fe400000006ff */
[----:B------:R-:W-:Y:S02]  /*14d0*/  PRMT R92, R113, 0x7632, R92 ;  /* 0x00007632715c7816 */ /* 0x000fe4000000005c */
[----:B------:R-:W-:-:S02]  /*14e0*/  SHF.L.U32 R151, R112, 0x10, RZ ;  /* 0x0000001070977819 */ /* 0x000fc400000006ff */
[----:B------:R0:W5:Y:S01]  /*14f0*/  LDG.E.64.CONSTANT R112, desc[UR10][R118.64+0x8c00] ;  /* 0x008c000a76707981 */ /* 0x000162000c1e9b00 */
[----:B------:R-:W-:Y:S01]  /*1500*/  FMUL.FTZ R72, R51, R72 ;  /* 0x0000004833487220 */ /* 0x000fe20000410000 */
[----:B------:R-:W-:Y:S01]  /*1510*/  PRMT R114, R114, 0x7632, R114 ;  /* 0x0000763272727816 */ /* 0x000fe20000000072 */
[----:B------:R-:W-:Y:S01]  /*1520*/  FADD.FTZ R158, R122, 1 ;  /* 0x3f8000007a9e7421 */ /* 0x000fe20000010000 */
[----:B------:R-:W-:Y:S01]  /*1530*/  FFMA.FTZ R122, R8, R48, R5 ;  /* 0x00000030087a7223 */ /* 0x000fe20000010005 */
[----:B------:R-:W-:Y:S01]  /*1540*/  FFMA.FTZ R59, R19, R72, R18 ;  /* 0x00000048133b7223 */ /* 0x000fe20000010012 */
[----:B------:R-:W-:Y:S01]  /*1550*/  SHF.L.U32 R53, R114, 0x10, RZ ;  /* 0x0000001072357819 */ /* 0x000fe200000006ff */
[----:B------:R-:W-:Y:S01]  /*1560*/  FMUL.FTZ R70, R51, R70 ;  /* 0x0000004633467220 */ /* 0x000fe20000410000 */
[----:B------:R-:W-:Y:S01]  /*1570*/  FMUL.FTZ R114, R122, -1.4426950216293334961 ;  /* 0xbfb8aa3b7a727820 */ /* 0x000fe20000410000 */
[----:B------:R-:W-:Y:S01]  /*1580*/  FMUL.FTZ R77, R59, -1.4426950216293334961 ;  /* 0xbfb8aa3b3b4d7820 */ /* 0x000fe20000410000 */
[----:B------:R-:W-:Y:S01]  /*1590*/  FADD.FTZ R68, -R104, R55 ;  /* 0x0000003768447221 */ /* 0x000fe20000010100 */
[----:B------:R-:W-:-:S03]  /*15a0*/  FFMA.FTZ R55, R20, R70, R17 ;  /* 0x0000004614377223 */ /* 0x000fc60000010011 */
[----:B------:R-:W1:Y:S01]  /*15b0*/  MUFU.EX2 R114, R114 ;  /* 0x0000007200727308 */ /* 0x000e620000000800 */
[----:B------:R-:W-:Y:S01]  /*15c0*/  FMUL.FTZ R71, R55, -1.4426950216293334961 ;  /* 0xbfb8aa3b37477820 */ /* 0x000fe20000410000 */
[----:B------:R-:W-:-:S06]  /*15d0*/  FMUL.FTZ R68, R51, R68 ;  /* 0x0000004433447220 */ /* 0x000fcc0000410000 */
[----:B------:R-:W0:Y:S01]  /*15e0*/  MUFU.EX2 R77, R77 ;  /* 0x0000004d004d7308 */ /* 0x000e220000000800 */
[----:B------:R-:W-:Y:S01]  /*15f0*/  FFMA.FTZ R65, R19, R68, R18 ;  /* 0x0000004413417223 */ /* 0x000fe20000010012 */
[----:B------:R-:W-:-:S06]  /*1600*/  FADD.FTZ R44, -R104, R53 ;  /* 0x00000035682c7221 */ /* 0x000fcc0000010100 */
[----:B------:R-:W0:Y:S01]  /*1610*/  MUFU.RCP R158, R158 ;  /* 0x0000009e009e7308 */ /* 0x000e220000001000 */
[----:B------:R-:W-:Y:S01]  /*1620*/  FMUL.FTZ R75, R65, -1.4426950216293334961 ;  /* 0xbfb8aa3b414b7820 */ /* 0x000fe20000410000 */
[----:B------:R-:W-:-:S06]  /*1630*/  FMUL.FTZ R44, R51, R44 ;  /* 0x0000002c332c7220 */ /* 0x000fcc0000410000 */
[----:B------:R-:W0:Y:S01]  /*1640*/  MUFU.EX2 R71, R71 ;  /* 0x0000004700477308 */ /* 0x000e220000000800 */
[----:B------:R-:W-:Y:S01]  /*1650*/  FFMA.FTZ R139, R7, R44, R6 ;  /* 0x0000002c078b7223 */ /* 0x000fe20000010006 */
[----:B-1----:R-:W-:Y:S01]  /*1660*/  FADD.FTZ R150, R114, 1 ;  /* 0x3f80000072967421 */ /* 0x002fe20000010000 */
[----:B0-----:R-:W-:Y:S01]  /*1670*/  FADD.FTZ R159, R77, 1 ;  /* 0x3f8000004d9f7421 */ /* 0x001fe20000010000 */
[----:B------:R-:W-:Y:S01]  /*1680*/  SHF.L.U32 R77, R100, 0x10, RZ ;  /* 0x00000010644d7819 */ /* 0x000fe200000006ff */
[----:B------:R-:W-:-:S03]  /*1690*/  FMUL.FTZ R140, R139, -1.4426950216293334961 ;  /* 0xbfb8aa3b8b8c7820 */ /* 0x000fc60000410000 */
[----:B------:R-:W0:Y:S01]  /*16a0*/  MUFU.EX2 R75, R75 ;  /* 0x0000004b004b7308 */ /* 0x000e220000000800 */
[----:B------:R-:W-:Y:S01]  /*16b0*/  FMUL.FTZ R42, R51, R42 ;  /* 0x0000002a332a7220 */ /* 0x000fe20000410000 */
[----:B------:R-:W-:Y:S01]  /*16c0*/  FADD.FTZ R149, -R158, 1 ;  /* 0x3f8000009e957421 */ /* 0x000fe20000010100 */
[----:B------:R-:W-:Y:S01]  /*16d0*/  FMUL.FTZ R142, R77, R142 ;  /* 0x0000008e4d8e7220 */ /* 0x000fe20000410000 */
[----:B------:R-:W-:Y:S01]  /*16e0*/  FADD.FTZ R114, -R104, R141 ;  /* 0x0000008d68727221 */ /* 0x000fe20000010100 */
[----:B------:R-:W-:-:S03]  /*16f0*/  FFMA.FTZ R141, R8, R42, R5 ;  /* 0x0000002a088d7223 */ /* 0x000fc60000010005 */
[----:B------:R-:W1:Y:S01]  /*1700*/  MUFU.RCP R150, R150 ;  /* 0x0000009600967308 */ /* 0x000e620000001000 */
[----:B------:R-:W-:Y:S01]  /*1710*/  FADD.FTZ R77, R71, 1 ;  /* 0x3f800000474d7421 */ /* 0x000fe20000010000 */
[----:B------:R-:W-:Y:S01]  /*1720*/  PRMT R71, R100, 0x7632, R71 ;  /* 0x0000763264477816 */ /* 0x000fe20000000047 */
[----:B------:R-:W-:-:S05]  /*1730*/  FFMA.FTZ R149, R120, R149, 1 ;  /* 0x3f80000078957423 */ /* 0x000fca0000010095 */
[----:B------:R-:W1:Y:S01]  /*1740*/  MUFU.EX2 R140, R140 ;  /* 0x0000008c008c7308 */ /* 0x000e620000000800 */
[----:B------:R-:W-:Y:S01]  /*1750*/  FMUL.FTZ R144, R141, -1.4426950216293334961 ;  /* 0xbfb8aa3b8d907820 */ /* 0x000fe20000410000 */
[----:B------:R-:W-:Y:S01]  /*1760*/  SHF.L.U32 R71, R71, 0x10, RZ ;  /* 0x0000001047477819 */ /* 0x000fe200000006ff */
[----:B------:R-:W-:Y:S01]  /*1770*/  FMUL.FTZ R158, R158, R149 ;  /* 0x000000959e9e7220 */ /* 0x000fe20000410000 */
[----:B------:R-:W-:-:S04]  /*1780*/  FMUL.FTZ R62, R51, R62 ;  /* 0x0000003e333e7220 */ /* 0x000fc80000410000 */
[----:B------:R-:W1:Y:S01]  /*1790*/  MUFU.RCP R159, R159 ;  /* 0x0000009f009f7308 */ /* 0x000e620000001000 */
[----:B0-----:R-:W-:Y:S01]  /*17a0*/  FADD.FTZ R160, R75, 1 ;  /* 0x3f8000004ba07421 */ /* 0x001fe20000010000 */
[----:B------:R-:W-:Y:S01]  /*17b0*/  FMUL.FTZ R75, R71, R158 ;  /* 0x0000009e474b7220 */ /* 0x000fe20000410000 */
[C-C-:B------:R-:W-:Y:S01]  /*17c0*/  FFMA.FTZ R69, R20.reuse, R62, R17.reuse ;  /* 0x0000003e14457223 */ /* 0x140fe20000010011 */
[C---:B------:R-:W-:Y:S01]  /*17d0*/  SHF.L.U32 R158, R101.reuse, 0x10, RZ ;  /* 0x00000010659e7819 */ /* 0x040fe200000006ff */
[----:B------:R-:W-:Y:S01]  /*17e0*/  FFMA.FTZ R53, R20, R46, R17 ;  /* 0x0000002e14357223 */ /* 0x000fe20000010011 */
[----:B------:R-:W-:Y:S02]  /*17f0*/  PRMT R101, R101, 0x7632, R101 ;  /* 0x0000763265657816 */ /* 0x000fe40000000065 */
[----:B------:R-:W0:Y:S01]  /*1800*/  MUFU.EX2 R144, R144 ;  /* 0x0000009000907308 */ /* 0x000e220000000800 */
[----:B------:R-:W-:Y:S01]  /*1810*/  FADD.FTZ R120, -R104, R151 ;  /* 0x0000009768787221 */ /* 0x000fe20000010100 */
[----:B------:R-:W-:Y:S01]  /*1820*/  FMUL.FTZ R105, R69, -1.4426950216293334961 ;  /* 0xbfb8aa3b45697820 */ /* 0x000fe20000410000 */
[----:B-1----:R-:W-:Y:S01]  /*1830*/  FADD.FTZ R151, -R150, 1 ;  /* 0x3f80000096977421 */ /* 0x002fe20000010100 */
[----:B------:R-:W-:-:S04]  /*1840*/  FMUL.FTZ R116, R53, -1.4426950216293334961 ;  /* 0xbfb8aa3b35747820 */ /* 0x000fc80000410000 */
[----:B------:R1:W0:Y:S01]  /*1850*/  MUFU.RCP R100, R77 ;  /* 0x0000004d00647308 */ /* 0x0002220000001000 */
[----:B------:R-:W-:Y:S01]  /*1860*/  FADD.FTZ R66, -R104, R57 ;  /* 0x0000003968427221 */ /* 0x000fe20000010100 */
[----:B------:R-:W-:Y:S01]  /*1870*/  FFMA.FTZ R151, R122, R151, 1 ;  /* 0x3f8000007a977423 */ /* 0x000fe20000010097 */
[----:B-1----:R-:W-:Y:S01]  /*1880*/  SHF.L.U32 R77, R101, 0x10, RZ ;  /* 0x00000010654d7819 */ /* 0x002fe200000006ff */
[----:B------:R-:W-:-:S04]  /*1890*/  FADD.FTZ R101, R140, 1 ;  /* 0x3f8000008c657421 */ /* 0x000fc80000010000 */
[----:B------:R1:W-:Y:S01]  /*18a0*/  MUFU.EX2 R115, R116 ;  /* 0x0000007400737308 */ /* 0x0003e20000000800 */
[----:B------:R-:W-:Y:S01]  /*18b0*/  FADD.FTZ R140, -R159, 1 ;  /* 0x3f8000009f8c7421 */ /* 0x000fe20000010100 */
[----:B------:R-:W-:Y:S01]  /*18c0*/  FMUL.FTZ R66, R51, R66 ;  /* 0x0000004233427220 */ /* 0x000fe20000410000 */
[----:B------:R-:W-:-:S05]  /*18d0*/  FMUL.FTZ R150, R150, R151 ;  /* 0x0000009796967220 */ /* 0x000fca0000410000 */
[----:B------:R-:W0:Y:S01]  /*18e0*/  MUFU.EX2 R105, R105 ;  /* 0x0000006900697308 */ /* 0x000e220000000800 */
[----:B-1----:R-:W-:Y:S01]  /*18f0*/  FADD.FTZ R116, -R104, R143 ;  /* 0x0000008f68747221 */ /* 0x002fe20000010100 */
[----:B------:R-:W-:Y:S01]  /*1900*/  FFMA.FTZ R140, R59, R140, 1 ;  /* 0x3f8000003b8c7423 */ /* 0x000fe2000001008c */
[----:B------:R-:W-:Y:S02]  /*1910*/  FFMA.FTZ R67, R20, R66, R17 ;  /* 0x0000004214437223 */ /* 0x000fe40000010011 */
[----:B------:R-:W-:-:S03]  /*1920*/  FMUL.FTZ R116, R51, R116 ;  /* 0x0000007433747220 */ /* 0x000fc60000410000 */
[----:B------:R-:W1:Y:S01]  /*1930*/  MUFU.RCP R101, R101 ;  /* 0x0000006500657308 */ /* 0x000e620000001000 */
[----:B------:R-:W-:Y:S01]  /*1940*/  FMUL.FTZ R77, R77, R150 ;  /* 0x000000964d4d7220 */ /* 0x000fe20000410000 */
[----:B0-----:R-:W-:Y:S01]  /*1950*/  FADD.FTZ R150, R144, 1 ;  /* 0x3f80000090967421 */ /* 0x001fe20000010000 */
[----:B------:R-:W-:Y:S01]  /*1960*/  FFMA.FTZ R146, R8, R116, R5 ;  /* 0x0000007408927223 */ /* 0x000fe20000010005 */
[----:B------:R-:W-:Y:S01]  /*1970*/  FMUL.FTZ R57, R67, -1.4426950216293334961 ;  /* 0xbfb8aa3b43397820 */ /* 0x000fe20000410000 */
[----:B------:R-:W-:Y:S01]  /*1980*/  FMUL.FTZ R159, R159, R140 ;  /* 0x0000008c9f9f7220 */ /* 0x000fe20000410000 */
[----:B------:R-:W-:Y:S01]  /*1990*/  FADD.FTZ R144, -R100, 1 ;  /* 0x3f80000064907421 */ /* 0x000fe20000010100 */
[----:B------:R-:W-:Y:S01]  /*19a0*/  FMUL.FTZ R147, R147, R124 ;  /* 0x0000007c93937220 */ /* 0x000fe20000410000 */
[----:B------:R-:W0:Y:S01]  /*19b0*/  MUFU.RCP R140, R150 ;  /* 0x00000096008c7308 */ /* 0x000e220000001000 */
[----:B------:R-:W-:Y:S01]  /*19c0*/  FMUL.FTZ R124, R146, -1.4426950216293334961 ;  /* 0xbfb8aa3b927c7820 */ /* 0x000fe20000410000 */
[----:B------:R-:W-:Y:S01]  /*19d0*/  SHF.L.U32 R153, R92, 0x10, RZ ;  /* 0x000000105c997819 */ /* 0x000fe200000006ff */
[----:B------:R-:W-:Y:S01]  /*19e0*/  FFMA.FTZ R55, R55, R144, 1 ;  /* 0x3f80000037377423 */ /* 0x000fe20000010090 */
[----:B------:R-:W-:Y:S01]  /*19f0*/  FMUL.FTZ R60, R51, R60 ;  /* 0x0000003c333c7220 */ /* 0x000fe20000410000 */
[----:B------:R-:W-:Y:S01]  /*1a00*/  FADD.FTZ R59, R105, 1 ;  /* 0x3f800000693b7421 */ /* 0x000fe20000010000 */
[----:B------:R-:W-:-:S02]  /*1a10*/  FMUL.FTZ R58, R51, R58 ;  /* 0x0000003a333a7220 */ /* 0x000fc40000410000 */
[----:B------:R-:W0:Y:S01]  /*1a20*/  MUFU.EX2 R57, R57 ;  /* 0x0000003900397308 */ /* 0x000e220000000800 */
[----:B------:R-:W-:Y:S01]  /*1a30*/  FADD.FTZ R118, -R104, R153 ;  /* 0x0000009968767221 */ /* 0x000fe20000010100 */
[----:B------:R-:W-:Y:S01]  /*1a40*/  FMUL.FTZ R105, R100, R55 ;  /* 0x0000003764697220 */ /* 0x000fe20000410000 */
[----:B-1----:R-:W-:Y:S01]  /*1a50*/  FADD.FTZ R100, -R101, 1 ;  /* 0x3f80000065647421 */ /* 0x002fe20000010100 */
[----:B------:R-:W-:-:S04]  /*1a60*/  FMUL.FTZ R114, R51, R114 ;  /* 0x0000007233727220 */ /* 0x000fc80000410000 */
[----:B------:R-:W1:Y:S01]  /*1a70*/  MUFU.EX2 R119, R124 ;  /* 0x0000007c00777308 */ /* 0x000e620000000800 */
[----:B------:R-:W-:Y:S01]  /*1a80*/  FFMA.FTZ R121, R19, R60, R18 ;  /* 0x0000003c13797223 */ /* 0x000fe20000010012 */
[----:B------:R-:W-:Y:S01]  /*1a90*/  FFMA.FTZ R125, R20, R58, R17 ;  /* 0x0000003a147d7223 */ /* 0x000fe20000010011 */
[----:B------:R-:W-:Y:S01]  /*1aa0*/  PRMT R93, R92, 0x7632, R93 ;  /* 0x000076325c5d7816 */ /* 0x000fe2000000005d */
[----:B------:R-:W-:Y:S01]  /*1ab0*/  FMUL.FTZ R118, R51, R118 ;  /* 0x0000007633767220 */ /* 0x000fe20000410000 */
[----:B------:R-:W-:Y:S01]  /*1ac0*/  FFMA.FTZ R100, R139, R100, 1 ;  /* 0x3f8000008b647423 */ /* 0x000fe20000010064 */
[----:B------:R-:W-:Y:S01]  /*1ad0*/  FFMA.FTZ R143, R7, R114, R6 ;  /* 0x00000072078f7223 */ /* 0x000fe20000010006 */
[----:B------:R-:W-:Y:S01]  /*1ae0*/  FMUL.FTZ R123, R121, -1.4426950216293334961 ;  /* 0xbfb8aa3b797b7820 */ /* 0x000fe20000410000 */
[----:B------:R-:W-:Y:S01]  /*1af0*/  FMUL.FTZ R117, R125, -1.4426950216293334961 ;  /* 0xbfb8aa3b7d757820 */ /* 0x000fe20000410000 */
[----:B------:R-:W-:Y:S01]  /*1b00*/  SHF.L.U32 R153, R93, 0x10, RZ ;  /* 0x000000105d997819 */ /* 0x000fe200000006ff */
[----:B------:R-:W-:Y:S01]  /*1b10*/  FFMA.FTZ R148, R8, R118, R5 ;  /* 0x0000007608947223 */ /* 0x000fe20000010005 */
[----:B------:R-:W-:Y:S01]  /*1b20*/  SHF.L.U32 R131, R94, 0x10, RZ ;  /* 0x000000105e837819 */ /* 0x000fe200000006ff */
[----:B------:R-:W-:Y:S01]  /*1b30*/  FMUL.FTZ R144, R101, R100 ;  /* 0x0000006465907220 */ /* 0x000fe20000410000 */
[----:B------:R-:W-:Y:S01]  /*1b40*/  FMUL.FTZ R145, R143, -1.4426950216293334961 ;  /* 0xbfb8aa3b8f917820 */ /* 0x000fe20000410000 */
[----:B------:R-:W-:Y:S01]  /*1b50*/  PRMT R94, R93, 0x7632, R94 ;  /* 0x000076325d5e7816 */ /* 0x000fe2000000005e */
[----:B------:R-:W2:Y:S01]  /*1b60*/  MUFU.RCP R71, R160 ;  /* 0x000000a000477308 */ /* 0x000ea20000001000 */
[----:B0-----:R-:W-:Y:S01]  /*1b70*/  FADD.FTZ R100, -R140, 1 ;  /* 0x3f8000008c647421 */ /* 0x001fe20000010100 */
[----:B------:R-:W-:Y:S01]  /*1b80*/  FMUL.FTZ R132, R148, -1.4426950216293334961 ;  /* 0xbfb8aa3b94847820 */ /* 0x000fe20000410000 */
[----:B------:R-:W-:Y:S01]  /*1b90*/  FADD.FTZ R122, -R104, R153 ;  /* 0x00000099687a7221 */ /* 0x000fe20000010100 */
[----:B------:R-:W-:Y:S01]  /*1ba0*/  SHF.L.U32 R153, R94, 0x10, RZ ;  /* 0x000000105e997819 */ /* 0x000fe200000006ff */
[----:B------:R-:W-:Y:S01]  /*1bb0*/  FFMA.FTZ R141, R141, R100, 1 ;  /* 0x3f8000008d8d7423 */ /* 0x000fe20000010064 */
[----:B------:R-:W-:-:S02]  /*1bc0*/  PRMT R94, R106, 0x7632, R94 ;  /* 0x000076326a5e7816 */ /* 0x000fc4000000005e */
[----:B------:R-:W0:Y:S01]  /*1bd0*/  MUFU.EX2 R123, R123 ;  /* 0x0000007b007b7308 */ /* 0x000e220000000800 */
[----:B------:R-:W-:Y:S01]  /*1be0*/  FADD.FTZ R57, R57, 1 ;  /* 0x3f80000039397421 */ /* 0x000fe20000010000 */
[----:B-1----:R-:W-:Y:S01]  /*1bf0*/  FADD.FTZ R119, R119, 1 ;  /* 0x3f80000077777421 */ /* 0x002fe20000010000 */
[----:B------:R-:W-:-:S05]  /*1c00*/  FMUL.FTZ R141, R140, R141 ;  /* 0x0000008d8c8d7220 */ /* 0x000fca0000410000 */
[----:B------:R-:W1:Y:S01]  /*1c10*/  MUFU.EX2 R117, R117 ;  /* 0x0000007500757308 */ /* 0x000e620000000800 */
[----:B------:R-:W-:Y:S01]  /*1c20*/  SHF.L.U32 R150, R89, 0x10, RZ ;  /* 0x0000001059967819 */ /* 0x000fe200000006ff */
[----:B------:R-:W-:-:S06]  /*1c30*/  FMUL.FTZ R64, R51, R64 ;  /* 0x0000004033407220 */ /* 0x000fcc0000410000 */
[----:B------:R-:W1:Y:S08]  /*1c40*/  MUFU.EX2 R145, R145 ;  /* 0x0000009100917308 */ /* 0x000e700000000800 */
[----:B------:R-:W1:Y:S01]  /*1c50*/  MUFU.EX2 R106, R132 ;  /* 0x00000084006a7308 */ /* 0x000e620000000800 */
[----:B------:R-:W-:-:S07]  /*1c60*/  FMUL.FTZ R120, R51, R120 ;  /* 0x0000007833787220 */ /* 0x000fce0000410000 */
[----:B------:R-:W3:Y:S01]  /*1c70*/  MUFU.RCP R140, R119 ;  /* 0x00000077008c7308 */ /* 0x000ee20000001000 */
[----:B------:R-:W-:Y:S01]  /*1c80*/  FFMA.FTZ R63, R19, R64, R18 ;  /* 0x00000040133f7223 */ /* 0x000fe20000010012 */
[----:B------:R-:W-:-:S06]  /*1c90*/  FMUL.FTZ R101, R150, R105 ;  /* 0x0000006996657220 */ /* 0x000fcc0000410000 */
[----:B------:R-:W3:Y:S01]  /*1ca0*/  MUFU.RCP R57, R57 ;  /* 0x0000003900397308 */ /* 0x000ee20000001000 */
[----:B------:R-:W-:Y:S01]  /*1cb0*/  FADD.FTZ R124, -R104, R153 ;  /* 0x00000099687c7221 */ /* 0x000fe20000010100 */
[C---:B------:R-:W-:Y:S01]  /*1cc0*/  SHF.L.U32 R100, R88.reuse, 0x10, RZ ;  /* 0x0000001058647819 */ /* 0x040fe200000006ff */
[----:B--2---:R-:W-:Y:S01]  /*1cd0*/  FADD.FTZ R150, -R71, 1 ;  /* 0x3f80000047967421 */ /* 0x004fe20000010100 */
[----:B------:R-:W-:Y:S01]  /*1ce0*/  PRMT R88, R88, 0x7632, R88 ;  /* 0x0000763258587816 */ /* 0x000fe20000000058 */
[----:B------:R-:W-:Y:S01]  /*1cf0*/  FFMA.FTZ R92, R7, R120, R6 ;  /* 0x00000078075c7223 */ /* 0x000fe20000010006 */
[----:B------:R-:W-:Y:S01]  /*1d00*/  FMUL.FTZ R61, R63, -1.4426950216293334961 ;  /* 0xbfb8aa3b3f3d7820 */ /* 0x000fe20000410000 */
[----:B0-----:R-:W-:Y:S01]  /*1d10*/  FADD.FTZ R55, R123, 1 ;  /* 0x3f8000007b377421 */ /* 0x001fe20000010000 */
[----:B------:R-:W-:Y:S01]  /*1d20*/  FMUL.FTZ R124, R51, R124 ;  /* 0x0000007c337c7220 */ /* 0x000fe20000410000 */
[----:B-1----:R-:W-:Y:S01]  /*1d30*/  FADD.FTZ R123, R117, 1 ;  /* 0x3f800000757b7421 */ /* 0x002fe20000010000 */
[----:B------:R-:W-:Y:S01]  /*1d40*/  FFMA.FTZ R150, R65, R150, 1 ;  /* 0x3f80000041967423 */ /* 0x000fe20000010096 */
[----:B------:R-:W-:Y:S01]  /*1d50*/  FMUL.FTZ R137, R137, R126 ;  /* 0x0000007e89897220 */ /* 0x000fe20000410000 */
[----:B------:R-:W-:Y:S01]  /*1d60*/  SHF.L.U32 R117, R88, 0x10, RZ ;  /* 0x0000001058757819 */ /* 0x000fe200000006ff */
[----:B------:R-:W-:Y:S01]  /*1d70*/  FMUL.FTZ R126, R92, -1.4426950216293334961 ;  /* 0xbfb8aa3b5c7e7820 */ /* 0x000fe20000410000 */
[----:B------:R-:W-:Y:S01]  /*1d80*/  SHF.L.U32 R151, R94, 0x10, RZ ;  /* 0x000000105e977819 */ /* 0x000fe200000006ff */
[----:B------:R-:W-:Y:S01]  /*1d90*/  FADD.FTZ R139, R145, 1 ;  /* 0x3f800000918b7421 */ /* 0x000fe20000010000 */
[----:B------:R-:W-:Y:S01]  /*1da0*/  FADD.FTZ R106, R106, 1 ;  /* 0x3f8000006a6a7421 */ /* 0x000fe20000010000 */
[----:B------:R-:W-:Y:S01]  /*1db0*/  PRMT R95, R107, 0x7632, R95 ;  /* 0x000076326b5f7816 */ /* 0x000fe2000000005f */
[----:B------:R-:W0:Y:S01]  /*1dc0*/  MUFU.RCP R59, R59 ;  /* 0x0000003b003b7308 */ /* 0x000e220000001000 */
[----:B------:R-:W-:Y:S01]  /*1dd0*/  FFMA.FTZ R107, R8, R124, R5 ;  /* 0x0000007c086b7223 */ /* 0x000fe20000010005 */
[----:B------:R-:W-:Y:S01]  /*1de0*/  FMUL.FTZ R65, R71, R150 ;  /* 0x0000009647417220 */ /* 0x000fe20000410000 */
[----:B---3--:R-:W-:Y:S01]  /*1df0*/  FADD.FTZ R71, -R140, 1 ;  /* 0x3f8000008c477421 */ /* 0x008fe20000010100 */
[----:B------:R-:W-:Y:S01]  /*1e00*/  FMUL.FTZ R117, R117, R144 ;  /* 0x0000009075757220 */ /* 0x000fe20000410000 */
[----:B------:R-:W-:-:S03]  /*1e10*/  FADD.FTZ R144, -R57, 1 ;  /* 0x3f80000039907421 */ /* 0x000fc60000010100 */
[----:B------:R-:W1:Y:S01]  /*1e20*/  MUFU.EX2 R61, R61 ;  /* 0x0000003d003d7308 */ /* 0x000e620000000800 */
[----:B------:R-:W-:Y:S01]  /*1e30*/  FFMA.FTZ R71, R146, R71, 1 ;  /* 0x3f80000092477423 */ /* 0x000fe20000010047 */
[----:B------:R-:W-:-:S06]  /*1e40*/  FFMA.FTZ R144, R67, R144, 1 ;  /* 0x3f80000043907423 */ /* 0x000fcc0000010090 */
[----:B------:R2:W-:Y:S01]  /*1e50*/  MUFU.EX2 R93, R126 ;  /* 0x0000007e005d7308 */ /* 0x0005e20000000800 */
[----:B------:R-:W-:Y:S01]  /*1e60*/  FMUL.FTZ R140, R140, R71 ;  /* 0x000000478c8c7220 */ /* 0x000fe20000410000 */
[----:B------:R-:W-:-:S06]  /*1e70*/  SHF.L.U32 R71, R103, 0x10, RZ ;  /* 0x0000001067477819 */ /* 0x000fcc00000006ff */
[----:B------:R-:W3:Y:S01]  /*1e80*/  MUFU.RCP R139, R139 ;  /* 0x0000008b008b7308 */ /* 0x000ee20000001000 */
[----:B--2---:R-:W-:Y:S01]  /*1e90*/  FADD.FTZ R126, -R104, R151 ;  /* 0x00000097687e7221 */ /* 0x004fe20000010100 */
[----:B------:R-:W-:-:S06]  /*1ea0*/  FMUL.FTZ R151, R107, -1.4426950216293334961 ;  /* 0xbfb8aa3b6b977820 */ /* 0x000fcc0000410000 */
[----:B------:R-:W2:Y:S01]  /*1eb0*/  MUFU.RCP R106, R106 ;  /* 0x0000006a006a7308 */ /* 0x000ea20000001000 */
[----:B------:R-:W-:Y:S01]  /*1ec0*/  FADD.FTZ R52, -R104, R131 ;  /* 0x0000008368347221 */ /* 0x000fe20000010100 */
[----:B------:R-:W-:Y:S01]  /*1ed0*/  PRMT R89, R89, 0x7632, R89 ;  /* 0x0000763259597816 */ /* 0x000fe20000000059 */
[----:B------:R-:W-:Y:S01]  /*1ee0*/  FMUL.FTZ R144, R57, R144 ;  /* 0x0000009039907220 */ /* 0x000fe20000410000 */
[----:B------:R-:W-:-:S04]  /*1ef0*/  PRMT R128, R94, 0x7632, R128 ;  /* 0x000076325e807816 */ /* 0x000fc80000000080 */
[----:B------:R-:W4:Y:S01]  /*1f00*/  MUFU.EX2 R151, R151 ;  /* 0x0000009700977308 */ /* 0x000f220000000800 */
[----:B------:R-:W-:Y:S01]  /*1f10*/  FMUL.FTZ R52, R51, R52 ;  /* 0x0000003433347220 */ /* 0x000fe20000410000 */
[----:B------:R-:W-:Y:S01]  /*1f20*/  SHF.L.U32 R88, R89, 0x10, RZ ;  /* 0x0000001059587819 */ /* 0x000fe200000006ff */
[----:B------:R-:W-:Y:S01]  /*1f30*/  FMUL.FTZ R71, R71, R144 ;  /* 0x0000009047477220 */ /* 0x000fe20000410000 */
[----:B0-----:R-:W-:Y:S01]  /*1f40*/  FADD.FTZ R144, -R59, 1 ;  /* 0x3f8000003b907421 */ /* 0x001fe20000010100 */
[----:B------:R-:W-:Y:S01]  /*1f50*/  PRMT R130, R95, 0x7632, R130 ;  /* 0x000076325f827816 */ /* 0x000fe20000000082 */
[----:B-1----:R-:W-:Y:S01]  /*1f60*/  FADD.FTZ R61, R61, 1 ;  /* 0x3f8000003d3d7421 */ /* 0x002fe20000010000 */
[----:B------:R-:W-:Y:S02]  /*1f70*/  SHF.L.U32 R153, R95, 0x10, RZ ;  /* 0x000000105f997819 */ /* 0x000fe400000006ff */
[----:B------:R-:W-:Y:S01]  /*1f80*/  SHF.L.U32 R155, R128, 0x10, RZ ;  /* 0x00000010809b7819 */ /* 0x000fe200000006ff */
[----:B------:R-:W-:Y:S01]  /*1f90*/  FFMA.FTZ R127, R19, R52, R18 ;  /* 0x00000034137f7223 */ /* 0x000fe20000010012 */
[----:B------:R-:W-:Y:S01]  /*1fa0*/  FMUL.FTZ R122, R51, R122 ;  /* 0x0000007a337a7220 */ /* 0x000fe20000410000 */
[----:B------:R-:W-:Y:S01]  /*1fb0*/  FMUL.FTZ R119, R88, R141 ;  /* 0x0000008d58777220 */ /* 0x000fe20000410000 */
[----:B------:R-:W-:Y:S01]  /*1fc0*/  FFMA.FTZ R144, R69, R144, 1 ;  /* 0x3f80000045907423 */ /* 0x000fe20000010090 */
[----:B------:R-:W-:Y:S01]  /*1fd0*/  SHF.L.U32 R157, R130, 0x10, RZ ;  /* 0x00000010829d7819 */ /* 0x000fe200000006ff */
[----:B---3--:R-:W-:Y:S01]  /*1fe0*/  FADD.FTZ R88, -R139, 1 ;  /* 0x3f8000008b587421 */ /* 0x008fe20000010100 */
[----:B--2---:R-:W-:Y:S01]  /*1ff0*/  FADD.FTZ R69, -R106, 1 ;  /* 0x3f8000006a457421 */ /* 0x004fe20000010100 */
[C---:B------:R-:W-:Y:S01]  /*2000*/  FADD.FTZ R132, -R104.reuse, R153 ;  /* 0x0000009968847221 */ /* 0x040fe20000010100 */
[----:B------:R-:W-:Y:S01]  /*2010*/  FADD.FTZ R130, -R104, R155 ;  /* 0x0000009b68827221 */ /* 0x000fe20000010100 */
[----:B------:R-:W-:Y:S01]  /*2020*/  FMUL.FTZ R129, R127, -1.4426950216293334961 ;  /* 0xbfb8aa3b7f817820 */ /* 0x000fe20000410000 */
[----:B------:R-:W-:Y:S01]  /*2030*/  FADD.FTZ R93, R93, 1 ;  /* 0x3f8000005d5d7421 */ /* 0x000fe20000010000 */
[----:B------:R-:W-:Y:S01]  /*2040*/  FFMA.FTZ R149, R7, R122, R6 ;  /* 0x0000007a07957223 */ /* 0x000fe20000010006 */
[----:B------:R-:W0:Y:S01]  /*2050*/  MUFU.RCP R61, R61 ;  /* 0x0000003d003d7308 */ /* 0x000e220000001000 */
[----:B------:R-:W-:Y:S01]  /*2060*/  FFMA.FTZ R136, R19, R56, R18 ;  /* 0x0000003813887223 */ /* 0x000fe20000010012 */
[----:B------:R-:W-:Y:S01]  /*2070*/  FFMA.FTZ R88, R143, R88, 1 ;  /* 0x3f8000008f587423 */ /* 0x000fe20000010058 */
[----:B------:R-:W-:Y:S01]  /*2080*/  FFMA.FTZ R69, R148, R69, 1 ;  /* 0x3f80000094457423 */ /* 0x000fe20000010045 */
[C---:B------:R-:W-:Y:S01]  /*2090*/  FMUL.FTZ R132, R51.reuse, R132 ;  /* 0x0000008433847220 */ /* 0x040fe20000410000 */
[----:B------:R-:W-:Y:S01]  /*20a0*/  FMUL.FTZ R130, R51, R130 ;  /* 0x0000008233827220 */ /* 0x000fe20000410000 */
[----:B----4-:R-:W-:Y:S01]  /*20b0*/  FADD.FTZ R151, R151, 1 ;  /* 0x3f80000097977421 */ /* 0x010fe20000010000 */
[----:B------:R-:W-:Y:S01]  /*20c0*/  FMUL.FTZ R152, R149, -1.4426950216293334961 ;  /* 0xbfb8aa3b95987820 */ /* 0x000fe20000410000 */
[----:B------:R-:W-:Y:S01]  /*20d0*/  FMUL.FTZ R54, R51, R54 ;  /* 0x0000003633367220 */ /* 0x000fe20000410000 */
[----:B------:R-:W-:Y:S01]  /*20e0*/  FMUL.FTZ R135, R136, -1.4426950216293334961 ;  /* 0xbfb8aa3b88877820 */ /* 0x000fe20000410000 */
[----:B------:R-:W1:Y:S01]  /*20f0*/  MUFU.EX2 R129, R129 ;  /* 0x0000008100817308 */ /* 0x000e620000000800 */
[----:B------:R-:W-:Y:S01]  /*2100*/  FMUL.FTZ R139, R139, R88 ;  /* 0x000000588b8b7220 */ /* 0x000fe20000410000 */
[----:B------:R-:W-:Y:S01]  /*2110*/  FMUL.FTZ R126, R51, R126 ;  /* 0x0000007e337e7220 */ /* 0x000fe20000410000 */
[----:B------:R-:W-:Y:S01]  /*2120*/  FFMA.FTZ R153, R8, R132, R5 ;  /* 0x0000008408997223 */ /* 0x000fe20000010005 */
[----:B------:R-:W-:Y:S01]  /*2130*/  FFMA.FTZ R154, R7, R130, R6 ;  /* 0x00000082079a7223 */ /* 0x000fe20000010006 */
[----:B------:R-:W-:Y:S01]  /*2140*/  SHF.L.U32 R88, R102, 0x10, RZ ;  /* 0x0000001066587819 */ /* 0x000fe200000006ff */
[----:B------:R-:W-:-:S02]  /*2150*/  FMUL.FTZ R106, R106, R69 ;  /* 0x000000456a6a7220 */ /* 0x000fc40000410000 */
[----:B------:R-:W2:Y:S01]  /*2160*/  MUFU.RCP R93, R93 ;  /* 0x0000005d005d7308 */ /* 0x000ea20000001000 */
[----:B------:R-:W-:Y:S01]  /*2170*/  PRMT R102, R102, 0x7632, R102 ;  /* 0x0000763266667816 */ /* 0x000fe20000000066 */
[----:B------:R-:W-:Y:S01]  /*2180*/  FFMA.FTZ R133, R20, R54, R17 ;  /* 0x0000003614857223 */ /* 0x000fe20000010011 */
[----:B------:R-:W-:Y:S01]  /*2190*/  FFMA.FTZ R95, R7, R126, R6 ;  /* 0x0000007e075f7223 */ /* 0x000fe20000010006 */
[----:B------:R-:W-:-:S04]  /*21a0*/  FMUL.FTZ R156, R154, -1.4426950216293334961 ;  /* 0xbfb8aa3b9a9c7820 */ /* 0x000fc80000410000 */
[----:B------:R-:W3:Y:S01]  /*21b0*/  MUFU.RCP R69, R151 ;  /* 0x0000009700457308 */ /* 0x000ee20000001000 */
[----:B------:R-:W-:Y:S01]  /*21c0*/  SHF.L.U32 R102, R102, 0x10, RZ ;  /* 0x0000001066667819 */ /* 0x000fe200000006ff */
[----:B------:R-:W-:Y:S01]  /*21d0*/  FMUL.FTZ R144, R59, R144 ;  /* 0x000000903b907220 */ /* 0x000fe20000410000 */
[----:B------:R-:W-:-:S05]  /*21e0*/  FMUL.FTZ R131, R133, -1.4426950216293334961 ;  /* 0xbfb8aa3b85837820 */ /* 0x000fca0000410000 */
[----:B------:R4:W5:Y:S01]  /*21f0*/  MUFU.EX2 R94, R152 ;  /* 0x00000098005e7308 */ /* 0x0009620000000800 */
[----:B------:R-:W-:Y:S01]  /*2200*/  FADD.FTZ R128, -R104, R157 ;  /* 0x0000009d68807221 */ /* 0x000fe20000010100 */
[----:B------:R-:W-:Y:S01]  /*2210*/  SHF.L.U32 R59, R111, 0x10, RZ ;  /* 0x000000106f3b7819 */ /* 0x000fe200000006ff */
[----:B------:R-:W-:Y:S01]  /*2220*/  FMUL.FTZ R104, R95, -1.4426950216293334961 ;  /* 0xbfb8aa3b5f687820 */ /* 0x000fe20000410000 */
[----:B------:R-:W-:-:S04]  /*2230*/  PRMT R111, R111, 0x7632, R111 ;  /* 0x000076326f6f7816 */ /* 0x000fc8000000006f */
[----:B------:R-:W5:Y:S01]  /*2240*/  MUFU.EX2 R135, R135 ;  /* 0x0000008700877308 */ /* 0x000f620000000800 */
[----:B----4-:R-:W-:Y:S01]  /*2250*/  FMUL.FTZ R152, R153, -1.4426950216293334961 ;  /* 0xbfb8aa3b99987820 */ /* 0x010fe20000410000 */
[----:B------:R-:W-:Y:S01]  /*2260*/  FMUL.FTZ R65, R88, R65 ;  /* 0x0000004158417220 */ /* 0x000fe20000410000 */
[----:B------:R-:W-:Y:S01]  /*2270*/  FMUL.FTZ R88, R102, R139 ;  /* 0x0000008b66587220 */ /* 0x000fe20000410000 */
[----:B0-----:R-:W-:Y:S01]  /*2280*/  FADD.FTZ R102, -R61, 1 ;  /* 0x3f8000003d667421 */ /* 0x001fe20000010100 */
[----:B------:R-:W-:-:S03]  /*2290*/  SHF.L.U32 R111, R111, 0x10, RZ ;  /* 0x000000106f6f7819 */ /* 0x000fc600000006ff */
[----:B------:R-:W-:Y:S01]  /*22a0*/  MUFU.RCP R55, R55 ;  /* 0x0000003700377308 */ /* 0x000fe20000001000 */
[----:B------:R-:W-:Y:S01]  /*22b0*/  PRMT R103, R103, 0x7632, R103 ;  /* 0x0000763267677816 */ /* 0x000fe20000000067 */
[----:B------:R-:W-:-:S06]  /*22c0*/  FFMA.FTZ R102, R63, R102, 1 ;  /* 0x3f8000003f667423 */ /* 0x000fcc0000010066 */
[----:B------:R-:W0:Y:S01]  /*22d0*/  MUFU.EX2 R152, R152 ;  /* 0x0000009800987308 */ /* 0x000e220000000800 */
[----:B-1----:R-:W-:Y:S01]  /*22e0*/  FADD.FTZ R67, R129, 1 ;  /* 0x3f80000081437421 */ /* 0x002fe20000010000 */
[----:B--2---:R-:W-:-:S06]  /*22f0*/  FADD.FTZ R63, -R93, 1 ;  /* 0x3f8000005d3f7421 */ /* 0x004fcc0000010100 */
[----:B------:R-:W1:Y:S01]  /*2300*/  MUFU.EX2 R156, R156 ;  /* 0x0000009c009c7308 */ /* 0x000e620000000800 */
[----:B------:R-:W-:Y:S01]  /*2310*/  FMUL.FTZ R129, R111, R106 ;  /* 0x0000006a6f817220 */ /* 0x000fe20000410000 */
[----:B---3--:R-:W-:-:S06]  /*2320*/  FADD.FTZ R106, -R69, 1 ;  /* 0x3f800000456a7421 */ /* 0x008fcc0000010100 */
[----:B------:R-:W2:Y:S01]  /*2330*/  MUFU.EX2 R131, R131 ;  /* 0x0000008300837308 */ /* 0x000ea20000000800 */
[----:B------:R-:W-:Y:S01]  /*2340*/  SHF.L.U32 R89, R103, 0x10, RZ ;  /* 0x0000001067597819 */ /* 0x000fe200000006ff */
[----:B-----5:R-:W-:-:S06]  /*2350*/  FADD.FTZ R94, R94, 1 ;  /* 0x3f8000005e5e7421 */ /* 0x020fcc0000010000 */
[----:B------:R-:W3:Y:S01]  /*2360*/  MUFU.EX2 R104, R104 ;  /* 0x0000006800687308 */ /* 0x000ee20000000800 */
[----:B------:R-:W-:Y:S01]  /*2370*/  FFMA.FTZ R92, R92, R63, 1 ;  /* 0x3f8000005c5c7423 */ /* 0x000fe2000001003f */
[----:B------:R-:W-:-:S06]  /*2380*/  SHF.L.U32 R103, R110, 0x10, RZ ;  /* 0x000000106e677819 */ /* 0x000fcc00000006ff */
[----:B------:R-:W4:Y:S01]  /*2390*/  MUFU.RCP R123, R123 ;  /* 0x0000007b007b7308 */ /* 0x000f220000001000 */
[----:B------:R-:W-:Y:S01]  /*23a0*/  PRMT R110, R110, 0x7632, R110 ;  /* 0x000076326e6e7816 */ /* 0x000fe2000000006e */
[----:B------:R-:W-:Y:S01]  /*23b0*/  FADD.FTZ R105, R135, 1 ;  /* 0x3f80000087697421 */ /* 0x000fe20000010000 */
[----:B------:R-:W-:Y:S01]  /*23c0*/  FMUL.FTZ R102, R61, R102 ;  /* 0x000000663d667220 */ /* 0x000fe20000410000 */
[----:B------:R-:W-:Y:S01]  /*23d0*/  FFMA.FTZ R106, R107, R106, 1 ;  /* 0x3f8000006b6a7423 */ /* 0x000fe2000001006a */
[----:B------:R-:W-:Y:S01]  /*23e0*/  FMUL.FTZ R93, R93, R92 ;  /* 0x0000005c5d5d7220 */ /* 0x000fe20000410000 */
[----:B------:R-:W-:Y:S02]  /*23f0*/  SHF.L.U32 R92, R110, 0x10, RZ ;  /* 0x000000106e5c7819 */ /* 0x000fe400000006ff */
[----:B------:R5:W4:Y:S01]  /*2400*/  MUFU.RCP R61, R94 ;  /* 0x0000005e003d7308 */ /* 0x000b220000001000 */
[----:B------:R-:W-:Y:S01]  /*2410*/  FMUL.FTZ R110, R69, R106 ;  /* 0x0000006a456e7220 */ /* 0x000fe20000410000 */
[----:B0-----:R-:W-:Y:S01]  /*2420*/  FADD.FTZ R152, R152, 1 ;  /* 0x3f80000098987421 */ /* 0x001fe20000010000 */
[----:B-1----:R-:W-:Y:S01]  /*2430*/  FADD.FTZ R106, R156, 1 ;  /* 0x3f8000009c6a7421 */ /* 0x002fe20000010000 */
[----:B--2---:R-:W-:Y:S01]  /*2440*/  FADD.FTZ R57, R131, 1 ;  /* 0x3f80000083397421 */ /* 0x004fe20000010000 */
[----:B-----5:R-:W-:-:S03]  /*2450*/  FADD.FTZ R94, -R55, 1 ;  /* 0x3f800000375e7421 */ /* 0x020fc60000010100 */
[----:B------:R-:W0:Y:S01]  /*2460*/  MUFU.RCP R105, R105 ;  /* 0x0000006900697308 */ /* 0x000e220000001000 */
[----:B------:R-:W-:Y:S01]  /*2470*/  FADD.FTZ R131, R115, 1 ;  /* 0x3f80000073837421 */ /* 0x000fe20000010000 */
[----:B---3--:R-:W-:Y:S01]  /*2480*/  FADD.FTZ R63, R104, 1 ;  /* 0x3f800000683f7421 */ /* 0x008fe20000010000 */
[----:B------:R-:W-:Y:S01]  /*2490*/  FFMA.FTZ R94, R121, R94, 1 ;  /* 0x3f800000795e7423 */ /* 0x000fe2000001005e */
[----:B------:R-:W-:Y:S01]  /*24a0*/  FMUL.FTZ R103, R103, R102 ;  /* 0x0000006667677220 */ /* 0x000fe20000410000 */
[----:B----4-:R-:W-:Y:S01]  /*24b0*/  FADD.FTZ R102, -R123, 1 ;  /* 0x3f8000007b667421 */ /* 0x010fe20000010100 */
[----:B------:R-:W-:Y:S01]  /*24c0*/  FMUL.FTZ R115, R59, R144 ;  /* 0x000000903b737220 */ /* 0x000fe20000410000 */
[----:B------:R-:W-:Y:S01]  /*24d0*/  FMUL.FTZ R94, R55, R94 ;  /* 0x0000005e375e7220 */ /* 0x000fe20000410000 */
[----:B------:R-:W1:Y:S01]  /*24e0*/  MUFU.RCP R152, R152 ;  /* 0x0000009800987308 */ /* 0x000e620000001000 */
[----:B------:R-:W-:Y:S01]  /*24f0*/  PRMT R55, R109, 0x7632, R55 ;  /* 0x000076326d377816 */ /* 0x000fe20000000037 */
[----:B------:R-:W-:-:S06]  /*2500*/  FFMA.FTZ R104, R125, R102, 1 ;  /* 0x3f8000007d687423 */ /* 0x000fcc0000010066 */
[----:B------:R-:W2:Y:S01]  /*2510*/  MUFU.RCP R106, R106 ;  /* 0x0000006a006a7308 */ /* 0x000ea20000001000 */
[----:B------:R-:W-:Y:S01]  /*2520*/  SHF.L.U32 R55, R55, 0x10, RZ ;  /* 0x0000001037377819 */ /* 0x000fe200000006ff */
[----:B------:R-:W-:-:S06]  /*2530*/  FADD.FTZ R102, -R61, 1 ;  /* 0x3f8000003d667421 */ /* 0x000fcc0000010100 */
[----:B------:R3:W4:Y:S01]  /*2540*/  MUFU.RCP R59, R131 ;  /* 0x00000083003b7308 */ /* 0x0007220000001000 */
[----:B------:R-:W-:Y:S01]  /*2550*/  FMUL.FTZ R104, R123, R104 ;  /* 0x000000687b687220 */ /* 0x000fe20000410000 */
[----:B------:R-:W-:-:S06]  /*2560*/  SHF.L.U32 R123, R108, 0x10, RZ ;  /* 0x000000106c7b7819 */ /* 0x000fcc00000006ff */
[----:B------:R-:W5:Y:S01]  /*2570*/  MUFU.RCP R57, R57 ;  /* 0x0000003900397308 */ /* 0x000f620000001000 */
[----:B------:R-:W-:-:S07]  /*2580*/  PRMT R108, R108, 0x7632, R108 ;  /* 0x000076326c6c7816 */ /* 0x000fce000000006c */
[----:B------:R-:W5:Y:S01]  /*2590*/  MUFU.RCP R63, R63 ;  /* 0x0000003f003f7308 */ /* 0x000f620000001000 */
[----:B------:R-:W-:Y:S01]  /*25a0*/  FFMA.FTZ R102, R149, R102, 1 ;  /* 0x3f80000095667423 */ /* 0x000fe20000010066 */
[----:B---3--:R-:W-:-:S06]  /*25b0*/  SHF.L.U32 R131, R109, 0x10, RZ ;  /* 0x000000106d837819 */ /* 0x008fcc00000006ff */
[----:B------:R-:W3:Y:S01]  /*25c0*/  MUFU.RCP R67, R67 ;  /* 0x0000004300437308 */ /* 0x000ee20000001000 */
[----:B------:R-:W-:Y:S01]  /*25d0*/  FMUL.FTZ R135, R55, R110 ;  /* 0x0000006e37877220 */ /* 0x000fe20000410000 */
[----:B0-----:R-:W-:Y:S01]  /*25e0*/  FADD.FTZ R55, -R105, 1 ;  /* 0x3f80000069377421 */ /* 0x001fe20000010100 */
[----:B------:R-:W-:Y:S01]  /*25f0*/  FMUL.FTZ R92, R92, R93 ;  /* 0x0000005d5c5c7220 */ /* 0x000fe20000410000 */
[----:B------:R-:W-:Y:S01]  /*2600*/  SHF.L.U32 R93, R108, 0x10, RZ ;  /* 0x000000106c5d7819 */ /* 0x000fe200000006ff */
[----:B------:R-:W-:Y:S01]  /*2610*/  FMUL.FTZ R102, R61, R102 ;  /* 0x000000663d667220 */ /* 0x000fe20000410000 */
[----:B------:R-:W-:Y:S01]  /*2620*/  FMUL.FTZ R131, R131, R104 ;  /* 0x0000006883837220 */ /* 0x000fe20000410000 */
[----:B------:R-:W-:Y:S01]  /*2630*/  FFMA.FTZ R136, R136, R55, 1 ;  /* 0x3f80000088887423 */ /* 0x000fe20000010037 */
[----:B-1----:R-:W-:Y:S01]  /*2640*/  FADD.FTZ R104, -R152, 1 ;  /* 0x3f80000098687421 */ /* 0x002fe20000010100 */
[----:B--2---:R-:W-:Y:S01]  /*2650*/  FADD.FTZ R55, -R106, 1 ;  /* 0x3f8000006a377421 */ /* 0x004fe20000010100 */
[----:B------:R-:W-:Y:S01]  /*2660*/  FMUL.FTZ R93, R93, R102 ;  /* 0x000000665d5d7220 */ /* 0x000fe20000410000 */
[----:B----4-:R-:W-:Y:S01]  /*2670*/  FADD.FTZ R108, -R59, 1 ;  /* 0x3f8000003b6c7421 */ /* 0x010fe20000010100 */
[----:B------:R-:W-:Y:S01]  /*2680*/  FMUL.FTZ R123, R123, R94 ;  /* 0x0000005e7b7b7220 */ /* 0x000fe20000410000 */
[----:B-----5:R-:W-:Y:S01]  /*2690*/  FADD.FTZ R102, -R57, 1 ;  /* 0x3f80000039667421 */ /* 0x020fe20000010100 */
[----:B------:R-:W-:Y:S01]  /*26a0*/  FADD.FTZ R94, -R63, 1 ;  /* 0x3f8000003f5e7421 */ /* 0x000fe20000010100 */
[----:B------:R-:W-:Y:S01]  /*26b0*/  FFMA.FTZ R153, R153, R104, 1 ;  /* 0x3f80000099997423 */ /* 0x000fe20000010068 */
[----:B------:R-:W-:Y:S01]  /*26c0*/  FFMA.FTZ R55, R154, R55, 1 ;  /* 0x3f8000009a377423 */ /* 0x000fe20000010037 */
[----:B---3--:R-:W-:Y:S01]  /*26d0*/  FADD.FTZ R104, -R67, 1 ;  /* 0x3f80000043687421 */ /* 0x008fe20000010100 */
[----:B------:R-:W-:Y:S01]  /*26e0*/  FFMA.FTZ R110, R53, R108, 1 ;  /* 0x3f800000356e7423 */ /* 0x000fe2000001006c */
[----:B------:R-:W-:Y:S01]  /*26f0*/  FFMA.FTZ R102, R133, R102, 1 ;  /* 0x3f80000085667423 */ /* 0x000fe20000010066 */
[----:B------:R-:W-:Y:S01]  /*2700*/  PRMT R53, R82, 0x7632, R53 ;  /* 0x0000763252357816 */ /* 0x000fe20000000035 */
[----:B------:R-:W-:Y:S01]  /*2710*/  FFMA.FTZ R94, R95, R94, 1 ;  /* 0x3f8000005f5e7423 */ /* 0x000fe2000001005e */
[----:B------:R-:W-:Y:S01]  /*2720*/  FMUL.FTZ R106, R106, R55 ;  /* 0x000000376a6a7220 */ /* 0x000fe20000410000 */
[----:B------:R-:W-:Y:S01]  /*2730*/  FFMA.FTZ R104, R127, R104, 1 ;  /* 0x3f8000007f687423 */ /* 0x000fe20000010068 */
[----:B------:R-:W-:Y:S01]  /*2740*/  PRMT R55, R83, 0x7632, R55 ;  /* 0x0000763253377816 */ /* 0x000fe20000000037 */
[----:B------:R-:W-:Y:S01]  /*2750*/  FMUL.FTZ R102, R57, R102 ;  /* 0x0000006639667220 */ /* 0x000fe20000410000 */
[----:B------:R-:W-:Y:S01]  /*2760*/  SHF.L.U32 R83, R83, 0x10, RZ ;  /* 0x0000001053537819 */ /* 0x000fe200000006ff */
[----:B------:R-:W-:Y:S01]  /*2770*/  FMUL.FTZ R94, R63, R94 ;  /* 0x0000005e3f5e7220 */ /* 0x000fe20000410000 */
[----:B------:R-:W-:Y:S01]  /*2780*/  SHF.L.U32 R53, R53, 0x10, RZ ;  /* 0x0000001035357819 */ /* 0x000fe200000006ff */
[----:B------:R-:W-:Y:S01]  /*2790*/  FMUL.FTZ R108, R67, R104 ;  /* 0x00000068436c7220 */ /* 0x000fe20000410000 */
[----:B------:R-:W-:Y:S01]  /*27a0*/  SHF.L.U32 R57, R112, 0x10, RZ ;  /* 0x0000001070397819 */ /* 0x000fe200000006ff */
[----:B------:R-:W-:Y:S01]  /*27b0*/  FMUL.FTZ R83, R83, R102 ;  /* 0x0000006653537220 */ /* 0x000fe20000410000 */
[----:B------:R-:W-:Y:S01]  /*27c0*/  SHF.L.U32 R82, R82, 0x10, RZ ;  /* 0x0000001052527819 */ /* 0x000fe200000006ff */
[----:B------:R-:W-:Y:S01]  /*27d0*/  FMUL.FTZ R102, R53, R94 ;  /* 0x0000005e35667220 */ /* 0x000fe20000410000 */
[----:B------:R-:W-:Y:S01]  /*27e0*/  FMUL.FTZ R61, R105, R136 ;  /* 0x00000088693d7220 */ /* 0x000fe20000410000 */
[----:B------:R-:W-:Y:S01]  /*27f0*/  FMUL.FTZ R94, R57, R108 ;  /* 0x0000006c395e7220 */ /* 0x000fe20000410000 */
[----:B------:R-:W-:Y:S01]  /*2800*/  FFMA.FTZ R57, R3, R138, R86 ;  /* 0x0000008a03397223 */ /* 0x000fe20000010056 */
[----:B------:R-:W-:Y:S01]  /*2810*/  FADD.FTZ R87, R138, R87 ;  /* 0x000000578a577221 */ /* 0x000fe20000010000 */
[----:B------:R-:W-:Y:S01]  /*2820*/  FMUL.FTZ R82, R82, R61 ;  /* 0x0000003d52527220 */ /* 0x000fe20000410000 */
[----:B------:R-:W-:Y:S01]  /*2830*/  FMUL.FTZ R147, R158, R147 ;  /* 0x000000939e937220 */ /* 0x000fe20000410000 */
[----:B------:R-:W-:Y:S01]  /*2840*/  FMUL.FTZ R100, R100, R159 ;  /* 0x0000009f64647220 */ /* 0x000fe20000410000 */
[----:B------:R-:W-:Y:S01]  /*2850*/  FADD.FTZ R86, R137, R97 ;  /* 0x0000006189567221 */ /* 0x000fe20000010000 */
[----:B------:R-:W-:Y:S01]  /*2860*/  FFMA.FTZ R61, R76, R142, R57 ;  /* 0x0000008e4c3d7223 */ /* 0x000fe20000010039 */
[----:B------:R-:W-:Y:S01]  /*2870*/  FADD.FTZ R87, R87, R142 ;  /* 0x0000008e57577221 */ /* 0x000fe20000010000 */
[----:B------:R-:W-:Y:S01]  /*2880*/  FFMA.FTZ R97, R47, R134, R84 ;  /* 0x000000862f617223 */ /* 0x000fe20000010054 */
[----:B------:R-:W-:Y:S01]  /*2890*/  FADD.FTZ R86, R86, R147 ;  /* 0x0000009356567221 */ /* 0x000fe20000010000 */
[----:B------:R-:W-:Y:S01]  /*28a0*/  FFMA.FTZ R67, R72, R100, R61 ;  /* 0x0000006448437223 */ /* 0x000fe2000001003d */
[----:B------:R-:W-:Y:S01]  /*28b0*/  FADD.FTZ R84, R87, R100 ;  /* 0x0000006457547221 */ /* 0x000fe20000010000 */
[----:B------:R-:W-:Y:S01]  /*28c0*/  FMUL.FTZ R53, R19, R138 ;  /* 0x0000008a13357220 */ /* 0x000fe20000410000 */
[----:B------:R-:W-:Y:S01]  /*28d0*/  SHF.L.U32 R55, R55, 0x10, RZ ;  /* 0x0000001037377819 */ /* 0x000fe200000006ff */
[----:B------:R-:W-:Y:S01]  /*28e0*/  FMUL.FTZ R61, R19, R100 ;  /* 0x00000064133d7220 */ /* 0x000fe20000410000 */
[----:B------:R-:W-:Y:S01]  /*28f0*/  FMUL.FTZ R152, R152, R153 ;  /* 0x0000009998987220 */ /* 0x000fe20000410000 */
        /* <DEDUP_REMOVED lines=24> */
[C---:B------:R-:W-:Y:S01]  /*2a80*/  FMUL.FTZ R75, R7.reuse, R75 ;  /* 0x0000004b074b7220 */ /* 0x040fe20000410000 */
[----:B------:R-:W-:Y:S01]  /*2a90*/  FADD.FTZ R84, R84, R57 ;  /* 0x0000003954547221 */ /* 0x000fe20000010000 */
[----:B------:R-:W-:Y:S01]  /*2aa0*/  FFMA.FTZ R87, R76, R57, R87 ;  /* 0x000000394c577223 */ /* 0x000fe20000010057 */
[-C--:B------:R-:W-:Y:S01]  /*2ab0*/  FFMA.FTZ R63, R74, R147.reuse, R59 ;  /* 0x000000934a3f7223 */ /* 0x080fe2000001003b */
[----:B------:R-:W-:Y:S01]  /*2ac0*/  FMUL.FTZ R59, R20, R147 ;  /* 0x00000093143b7220 */ /* 0x000fe20000410000 */
[----:B------:R-:W-:Y:S01]  /*2ad0*/  FADD.FTZ R86, R84, R75 ;  /* 0x0000004b54567221 */ /* 0x000fe20000010000 */
[----:B------:R-:W-:Y:S01]  /*2ae0*/  FFMA.FTZ R97, R50, R75, R87 ;  /* 0x0000004b32617223 */ /* 0x000fe20000010057 */
        /* <DEDUP_REMOVED lines=10> */
[----:B------:R-:W-:Y:S01]  /*2b90*/  FFMA.FTZ R99, R44, R117, R99 ;  /* 0x000000752c637223 */ /* 0x000fe20000010063 */
[----:B------:R-:W-:Y:S01]  /*2ba0*/  FFMA.FTZ R87, R62, R115, R101 ;  /* 0x000000733e577223 */ /* 0x000fe20000010065 */
[----:B------:R-:W-:Y:S01]  /*2bb0*/  FADD.FTZ R101, R96, R117 ;  /* 0x0000007560657221 */ /* 0x000fe20000010000 */
[----:B------:R-:W-:Y:S01]  /*2bc0*/  FMUL.FTZ R117, R7, R117 ;  /* 0x0000007507757220 */ /* 0x000fe20000410000 */
[----:B------:R-:W-:Y:S01]  /*2bd0*/  FADD.FTZ R86, R86, R61 ;  /* 0x0000003d56567221 */ /* 0x000fe20000010000 */
[----:B------:R-:W-:-:S03]  /*2be0*/  FFMA.FTZ R97, R72, R61, R97 ;  /* 0x0000003d48617223 */ /* 0x000fc60000010061 */
[----:B------:R-:W-:Y:S01]  /*2bf0*/  FADD.FTZ R86, R86, R117 ;  /* 0x0000007556567221 */ /* 0x000fe20000010000 */
[----:B------:R-:W-:Y:S01]  /*2c00*/  FFMA.FTZ R97, R44, R117, R97 ;  /* 0x000000752c617223 */ /* 0x000fe20000010061 */
        /* <DEDUP_REMOVED lines=8> */
[C---:B------:R-:W-:Y:S01]  /*2c90*/  FMUL.FTZ R71, R19.reuse, R103 ;  /* 0x0000006713477220 */ /* 0x040fe20000410000 */
[-C--:B------:R-:W-:Y:S01]  /*2ca0*/  FFMA.FTZ R103, R114, R88.reuse, R99 ;  /* 0x0000005872677223 */ /* 0x080fe20000010063 */
[----:B------:R-:W-:Y:S01]  /*2cb0*/  FMUL.FTZ R65, R19, R65 ;  /* 0x0000004113417220 */ /* 0x000fe20000410000 */
[----:B------:R-:W-:Y:S01]  /*2cc0*/  FADD.FTZ R86, R86, R119 ;  /* 0x0000007756567221 */ /* 0x000fe20000010000 */
[----:B------:R-:W-:Y:S01]  /*2cd0*/  FFMA.FTZ R99, R42, R119, R97 ;  /* 0x000000772a637223 */ /* 0x000fe20000010061 */
[----:B------:R-:W-:-:S02]  /*2ce0*/  FMUL.FTZ R121, R7, R88 ;  /* 0x0000005807797220 */ /* 0x000fc40000410000 */
[----:B------:R-:W-:Y:S01]  /*2cf0*/  FADD.FTZ R86, R86, R65 ;  /* 0x0000004156567221 */ /* 0x000fe20000010000 */
[----:B------:R-:W-:Y:S01]  /*2d00*/  FFMA.FTZ R99, R68, R65, R99 ;  /* 0x0000004144637223 */ /* 0x000fe20000010063 */
[----:B------:R-:W-:Y:S01]  /*2d10*/  FMUL.FTZ R128, R51, R128 ;  /* 0x0000008033807220 */ /* 0x000fe20000410000 */
[----:B------:R-:W-:Y:S01]  /*2d20*/  FMUL.FTZ R89, R89, R140 ;  /* 0x0000008c59597220 */ /* 0x000fe20000410000 */
[----:B------:R-:W-:Y:S01]  /*2d30*/  FADD.FTZ R86, R86, R121 ;  /* 0x0000007956567221 */ /* 0x000fe20000010000 */
[----:B------:R-:W-:Y:S01]  /*2d40*/  FFMA.FTZ R99, R114, R121, R99 ;  /* 0x0000007972637223 */ /* 0x000fe20000010063 */
[C---:B------:R-:W-:Y:S01]  /*2d50*/  FFMA.FTZ R155, R8.reuse, R128, R5 ;  /* 0x00000080089b7223 */ /* 0x040fe20000010005 */
[----:B------:R-:W-:Y:S01]  /*2d60*/  FMUL.FTZ R125, R8, R89 ;  /* 0x00000059087d7220 */ /* 0x000fe20000410000 */
[----:B------:R-:W-:Y:S01]  /*2d70*/  FADD.FTZ R86, R86, R69 ;  /* 0x0000004556567221 */ /* 0x000fe20000010000 */
[----:B------:R-:W-:Y:S01]  /*2d80*/  FFMA.FTZ R99, R66, R69, R99 ;  /* 0x0000004542637223 */ /* 0x000fe20000010063 */
[----:B------:R-:W-:-:S02]  /*2d90*/  FMUL.FTZ R157, R155, -1.4426950216293334961 ;  /* 0xbfb8aa3b9b9d7820 */ /* 0x000fc40000410000 */
[----:B------:R-:W-:Y:S01]  /*2da0*/  FADD.FTZ R86, R86, R125 ;  /* 0x0000007d56567221 */ /* 0x000fe20000010000 */
[----:B------:R-:W-:Y:S01]  /*2db0*/  FFMA.FTZ R99, R116, R125, R99 ;  /* 0x0000007d74637223 */ /* 0x000fe20000010063 */
[-C--:B------:R-:W-:Y:S02]  /*2dc0*/  FMUL.FTZ R127, R7, R92.reuse ;  /* 0x0000005c077f7220 */ /* 0x080fe40000410000 */
[----:B------:R-:W0:Y:S01]  /*2dd0*/  MUFU.EX2 R157, R157 ;  /* 0x0000009d009d7308 */ /* 0x000e220000000800 */
[----:B------:R-:W-:Y:S01]  /*2de0*/  FADD.FTZ R86, R86, R71 ;  /* 0x0000004756567221 */ /* 0x000fe20000010000 */
[----:B------:R-:W-:Y:S01]  /*2df0*/  FFMA.FTZ R99, R64, R71, R99 ;  /* 0x0000004740637223 */ /* 0x000fe20000010063 */
[----:B------:R-:W-:Y:S01]  /*2e00*/  FADD.FTZ R84, R100, R115 ;  /* 0x0000007364547221 */ /* 0x000fe20000010000 */
[----:B------:R-:W-:Y:S01]  /*2e10*/  FFMA.FTZ R107, R116, R89, R107 ;  /* 0x00000059746b7223 */ /* 0x000fe2000001006b */
[----:B------:R-:W-:Y:S01]  /*2e20*/  FADD.FTZ R98, R98, R89 ;  /* 0x0000005962627221 */ /* 0x000fe20000010000 */
[----:B------:R-:W-:Y:S01]  /*2e30*/  FMUL.FTZ R115, R20, R115 ;  /* 0x0000007314737220 */ /* 0x000fe20000410000 */
[----:B------:R-:W-:Y:S01]  /*2e40*/  FADD.FTZ R86, R86, R127 ;  /* 0x0000007f56567221 */ /* 0x000fe20000010000 */
[----:B------:R-:W-:Y:S01]  /*2e50*/  FFMA.FTZ R99, R120, R127, R99 ;  /* 0x0000007f78637223 */ /* 0x000fe20000010063 */
[----:B------:R-:W-:Y:S01]  /*2e60*/  FADD.FTZ R101, R101, R88 ;  /* 0x0000005865657221 */ /* 0x000fe20000010000 */
[-C--:B------:R-:W-:Y:S01]  /*2e70*/  FFMA.FTZ R107, R118, R129.reuse, R107 ;  /* 0x00000081766b7223 */ /* 0x080fe2000001006b */
[----:B------:R-:W-:Y:S01]  /*2e80*/  FADD.FTZ R98, R98, R129 ;  /* 0x0000008162627221 */ /* 0x000fe20000010000 */
        /* <DEDUP_REMOVED lines=13> */
[----:B0-----:R-:W-:Y:S01]  /*2f60*/  FADD.FTZ R157, R157, 1 ;  /* 0x3f8000009d9d7421 */ /* 0x001fe20000010000 */
[----:B------:R-:W-:Y:S01]  /*2f70*/  FFMA.FTZ R103, R120, R92, R103 ;  /* 0x0000005c78677223 */ /* 0x000fe20000010067 */
[-C--:B------:R-:W-:Y:S01]  /*2f80*/  FFMA.FTZ R87, R58, R131.reuse, R87 ;  /* 0x000000833a577223 */ /* 0x080fe20000010057 */
[----:B------:R-:W-:Y:S01]  /*2f90*/  FADD.FTZ R84, R84, R131 ;  /* 0x0000008354547221 */ /* 0x000fe20000010000 */
[----:B------:R-:W-:Y:S01]  /*2fa0*/  FMUL.FTZ R131, R20, R131 ;  /* 0x0000008314837220 */ /* 0x000fe20000410000 */
[----:B------:R-:W-:Y:S01]  /*2fb0*/  FADD.FTZ R88, R88, R133 ;  /* 0x0000008558587221 */ /* 0x000fe20000010000 */
[C---:B------:R-:W-:Y:S01]  /*2fc0*/  FFMA.FTZ R101, R122.reuse, R133, R101 ;  /* 0x000000857a657223 */ /* 0x040fe20000010065 */
[----:B------:R-:W-:Y:S01]  /*2fd0*/  FFMA.FTZ R99, R122, R93, R103 ;  /* 0x0000005d7a637223 */ /* 0x000fe20000010067 */
[----:B------:R-:W0:Y:S01]  /*2fe0*/  MUFU.RCP R157, R157 ;  /* 0x0000009d009d7308 */ /* 0x000e220000001000 */
        /* <DEDUP_REMOVED lines=13> */
[----:B------:R-:W-:Y:S01]  /*30c0*/  FADD.FTZ R88, R88, R139 ;  /* 0x0000008b58587221 */ /* 0x000fe20000010000 */
[----:B------:R-:W-:Y:S01]  /*30d0*/  FFMA.FTZ R101, R126, R139, R101 ;  /* 0x0000008b7e657223 */ /* 0x000fe20000010065 */
[----:B------:R-:W-:Y:S01]  /*30e0*/  FFMA.FTZ R109, R56, R82, R109 ;  /* 0x00000052386d7223 */ /* 0x000fe2000001006d */
[--C-:B------:R-:W-:Y:S01]  /*30f0*/  FADD.FTZ R97, R97, R82.reuse ;  /* 0x0000005261617221 */ /* 0x100fe20000010000 */
[----:B------:R-:W-:Y:S01]  /*3100*/  SHF.L.U32 R85, R112, 0x10, RZ ;  /* 0x0000001070557819 */ /* 0x000fe200000006ff */
[----:B0-----:R-:W-:Y:S01]  /*3110*/  FADD.FTZ R136, -R157, 1 ;  /* 0x3f8000009d887421 */ /* 0x001fe20000010100 */
[C---:B------:R-:W-:Y:S01]  /*3120*/  PRMT R82, R113.reuse, 0x7632, R82 ;  /* 0x0000763271527816 */ /* 0x040fe20000000052 */
[----:B------:R-:W-:Y:S01]  /*3130*/  FADD.FTZ R88, R88, R141 ;  /* 0x0000008d58587221 */ /* 0x000fe20000010000 */
[----:B------:R-:W-:Y:S01]  /*3140*/  SHF.L.U32 R92, R113, 0x10, RZ ;  /* 0x00000010715c7819 */ /* 0x000fe200000006ff */
[----:B------:R-:W-:Y:S01]  /*3150*/  FMUL.FTZ R113, R8, R95 ;  /* 0x0000005f08717220 */ /* 0x000fe20000410000 */
[----:B------:R-:W-:Y:S01]  /*3160*/  FFMA.FTZ R101, R54, R141, R101 ;  /* 0x0000008d36657223 */ /* 0x000fe20000010065 */
[----:B------:R-:W-:Y:S01]  /*3170*/  FFMA.FTZ R136, R155, R136, 1 ;  /* 0x3f8000009b887423 */ /* 0x000fe20000010088 */
[----:B------:R-:W-:Y:S01]  /*3180*/  FMUL.FTZ R106, R85, R106 ;  /* 0x0000006a556a7220 */ /* 0x000fe20000410000 */
[----:B------:R-:W-:Y:S01]  /*3190*/  FMUL.FTZ R143, R19, R94 ;  /* 0x0000005e138f7220 */ /* 0x000fe20000410000 */
[----:B------:R-:W-:Y:S01]  /*31a0*/  FADD.FTZ R88, R88, R113 ;  /* 0x0000007158587221 */ /* 0x000fe20000010000 */
[----:B------:R-:W-:Y:S01]  /*31b0*/  FFMA.FTZ R101, R132, R113, R101 ;  /* 0x0000007184657223 */ /* 0x000fe20000010065 */
[----:B------:R-:W-:Y:S01]  /*31c0*/  IADD3 R15, P1, PT, R15, 0x12, RZ ;  /* 0x000000120f0f7810 */ /* 0x000fe20007f3e0ff */
[----:B------:R-:W-:Y:S01]  /*31d0*/  FMUL.FTZ R104, R157, R136 ;  /* 0x000000889d687220 */ /* 0x000fe20000410000 */
[----:B------:R-:W-:Y:S01]  /*31e0*/  SHF.L.U32 R85, R82, 0x10, RZ ;  /* 0x0000001052557819 */ /* 0x000fe200000006ff */
[----:B------:R-:W-:Y:S01]  /*31f0*/  FMUL.FTZ R105, R92, R105 ;  /* 0x000000695c697220 */ /* 0x000fe20000410000 */
[----:B------:R-:W-:Y:S01]  /*3200*/  FMUL.FTZ R145, R7, R106 ;  /* 0x0000006a07917220 */ /* 0x000fe20000410000 */
[----:B------:R-:W-:Y:S01]  /*3210*/  FADD.FTZ R88, R88, R143 ;  /* 0x0000008f58587221 */ /* 0x000fe20000010000 */
[----:B------:R-:W-:Y:S01]  /*3220*/  FFMA.FTZ R101, R52, R143, R101 ;  /* 0x0000008f34657223 */ /* 0x000fe20000010065 */
[----:B------:R-:W-:-:S02]  /*3230*/  ISETP.GE.U32.AND P0, PT, R15, UR9, PT ;  /* 0x000000090f007c0c */ /* 0x000fc4000bf06070 */
[----:B------:R-:W-:Y:S01]  /*3240*/  IADD3.X R14, PT, PT, RZ, R14, RZ, P1, !PT ;  /* 0x0000000eff0e7210 */ /* 0x000fe20000ffe4ff */
[----:B------:R-:W-:Y:S01]  /*3250*/  FMUL.FTZ R104, R85, R104 ;  /* 0x0000006855687220 */ /* 0x000fe20000410000 */
[----:B------:R-:W-:Y:S01]  /*3260*/  FMUL.FTZ R147, R20, R105 ;  /* 0x0000006914937220 */ /* 0x000fe20000410000 */
[----:B------:R-:W-:Y:S01]  /*3270*/  FADD.FTZ R88, R88, R145 ;  /* 0x0000009158587221 */ /* 0x000fe20000010000 */
[----:B------:R-:W-:Y:S01]  /*3280*/  FFMA.FTZ R101, R130, R145, R101 ;  /* 0x0000009182657223 */ /* 0x000fe20000010065 */
[----:B------:R-:W-:Y:S01]  /*3290*/  ISETP.GE.AND.EX P0, PT, R14, UR7, PT, P0 ;  /* 0x000000070e007c0c */ /* 0x000fe2000bf06300 */
[----:B------:R-:W-:Y:S01]  /*32a0*/  FMUL.FTZ R149, R8, R104 ;  /* 0x0000006808957220 */ /* 0x000fe20000410000 */
[----:B------:R-:W-:Y:S01]  /*32b0*/  FADD.FTZ R82, R88, R147 ;  /* 0x0000009358527221 */ /* 0x000fe20000010000 */
        /* <DEDUP_REMOVED lines=9> */
[----:B------:R0:W-:Y:S01]  /*3350*/  STS.64 [R21], R82 ;  /* 0x0000005215007388 */ /* 0x0001e20000000a00 */
[----:B------:R-:W-:Y:S01]  /*3360*/  FADD.FTZ R87, R97, R94 ;  /* 0x0000005e61577221 */ /* 0x000fe20000010000 */
[----:B------:R-:W-:Y:S01]  /*3370*/  FADD.FTZ R97, R84, R105 ;  /* 0x0000006954617221 */ /* 0x000fe20000010000 */
[----:B------:R-:W-:Y:S01]  /*3380*/  FFMA.FTZ R96, R46, R105, R85 ;  /* 0x000000692e607223 */ /* 0x000fe20000010055 */
[----:B------:R-:W-:Y:S01]  /*3390*/  FFMA.FTZ R84, R130, R106, R99 ;  /* 0x0000006a82547223 */ /* 0x000fe20000010063 */
[----:B------:R-:W-:Y:S01]  /*33a0*/  FFMA.FTZ R86, R52, R94, R109 ;  /* 0x0000005e34567223 */ /* 0x000fe2000001006d */
[----:B------:R-:W-:Y:S01]  /*33b0*/  BAR.SYNC.DEFER_BLOCKING 0x0 ;  /* 0x0000000000007b1d */ /* 0x000fe20000010000 */
[----:B------:R-:W-:Y:S01]  /*33c0*/  ISETP.GT.U32.AND P1, PT, R39, 0x1f, PT ;  /* 0x0000001f2700780c */ /* 0x000fe20003f24070 */
[----:B------:R-:W-:Y:S01]  /*33d0*/  FADD.FTZ R85, R89, R106 ;  /* 0x0000006a59557221 */ /* 0x000fe20000010000 */
[----:B------:R-:W-:Y:S01]  /*33e0*/  FFMA.FTZ R98, R128, R104, R93 ;  /* 0x0000006880627223 */ /* 0x000fe2000001005d */
[----:B------:R-:W-:Y:S01]  /*33f0*/  FADD.FTZ R99, R95, R104 ;  /* 0x000000685f637221 */ /* 0x000fe20000010000 */
[----:B------:R-:W-:Y:S01]  /*3400*/  CS2R R110, SRZ ;  /* 0x00000000006e7805 */ /* 0x000fe2000001ff00 */
[----:B0-----:R-:W-:Y:S08]  /*3410*/  @!P0 BRA `(.L_x_352) ;  /* 0x0000000000488947 */ /* 0x001ff00003800000 */
        /* <DEDUP_REMOVED lines=18> */
.L_x_352:
        /* <DEDUP_REMOVED lines=32> */
.L_x_354:
[----:B------:R-:W-:Y:S05]  /*3740*/  BSYNC.RECONVERGENT B0 ;  /* 0x0000000000007941 */ /* 0x000fea0003800200 */
.L_x_353:
[----:B------:R-:W1:Y:S01]  /*3750*/  SHFL.BFLY PT, R83, R110, 0x2, 0x1f ;  /* 0x0c401f006e537f89 */ /* 0x000e6200000e0000 */
[----:B------:R-:W-:-:S03]  /*3760*/  LOP3.LUT P0, RZ, R39, 0x3e3, RZ, 0xc0, !PT ;  /* 0x000003e327ff7812 */ /* 0x000fc6000780c0ff */
[----:B------:R-:W2:Y:S10]  /*3770*/  SHFL.BFLY PT, R82, R111, 0x2, 0x1f ;  /* 0x0c401f006f527f89 */ /* 0x000eb400000e0000 */
[----:B0-----:R-:W-:-:S05]  /*3780*/  @!P0 IMAD R95, R16, UR5, R43 ;  /* 0x00000005105f8c24 */ /* 0x001fca000f8e022b */
[----:B------:R-:W-:Y:S01]  /*3790*/  @!P0 LEA R95, R95, R10, 0x7 ;  /* 0x0000000a5f5f8211 */ /* 0x000fe200078e38ff */
[----:B-1----:R-:W-:Y:S01]  /*37a0*/  FADD.FTZ R92, R83, R110 ;  /* 0x0000006e535c7221 */ /* 0x002fe20000010000 */
[----:B--2---:R-:W-:-:S04]  /*37b0*/  FADD.FTZ R93, R82, R111 ;  /* 0x0000006f525d7221 */ /* 0x004fc80000010000 */
[----:B------:R-:W0:Y:S01]  /*37c0*/  SHFL.BFLY PT, R89, R92, 0x1, 0x1f ;  /* 0x0c201f005c597f89 */ /* 0x000e2200000e0000 */
[----:B------:R-:W1:Y:S03]  /*37d0*/  @!P0 LDC.64 R82, c[0x0][0x3d0] ;  /* 0x0000f400ff528b82 */ /* 0x000e660000000a00 */
[----:B------:R-:W2:Y:S01]  /*37e0*/  SHFL.BFLY PT, R94, R93, 0x1, 0x1f ;  /* 0x0c201f005d5e7f89 */ /* 0x000ea200000e0000 */
[----:B0-----:R-:W-:Y:S01]  /*37f0*/  FADD.FTZ R88, R92, R89 ;  /* 0x000000595c587221 */ /* 0x001fe20000010000 */
[----:B-1----:R-:W-:-:S04]  /*3800*/  @!P0 IMAD.WIDE.U32 R82, R95, 0x4, R82 ;  /* 0x000000045f528825 */ /* 0x002fc800078e0052 */
[----:B--2---:R-:W-:-:S05]  /*3810*/  FADD.FTZ R89, R93, R94 ;  /* 0x0000005e5d597221 */ /* 0x004fca0000010000 */
        /* <DEDUP_REMOVED lines=11> */
.L_x_357:
[----:B------:R-:W2:Y:S04]  /*38d0*/  LD.E.STRONG.GPU R83, desc[UR10][R90.64+0x48] ;  /* 0x0000480a5a537980 */ /* 0x000ea8000c10f900 */
[----:B--2---:R-:W-:Y:S01]  /*38e0*/  CCTL.IVALL ;  /* 0x00000000ff00798f */ /* 0x004fe20002000000 */
[----:B------:R-:W-:Y:S05]  /*38f0*/  YIELD ;  /* 0x0000000000007946 */ /* 0x000fea0003800000 */
[----:B-----5:R-:W-:-:S04]  /*3900*/  LOP3.LUT R83, R83, R82, RZ, 0x3c, !PT ;  /* 0x0000005253537212 */ /* 0x020fc800078e3cff */
[----:B------:R-:W-:-:S13]  /*3910*/  ISETP.GT.AND P1, PT, R83, -0x1, PT ;  /* 0xffffffff5300780c */ /* 0x000fda0003f24270 */
[----:B------:R-:W-:Y:S05]  /*3920*/  @P1 BRA `(.L_x_357) ;  /* 0xfffffffc00e81947 */ /* 0x000fea000383ffff */
.L_x_356:
[----:B------:R-:W-:Y:S05]  /*3930*/  WARPSYNC.ALL ;  /* 0x0000000000007948 */ /* 0x000fea0003800000 */
[----:B------:R-:W-:Y:S06]  /*3940*/  BAR.SYNC.DEFER_BLOCKING 0x0 ;  /* 0x0000000000007b1d */ /* 0x000fec0000010000 */
[----:B------:R-:W-:Y:S05]  /*3950*/  BRA `(.L_x_358) ;  /* 0x00000000003c7947 */ /* 0x000fea0003800000 */
.L_x_355:
[----:B------:R-:W-:Y:S01]  /*3960*/  BAR.SYNC.DEFER_BLOCKING 0x0 ;  /* 0x0000000000007b1d */ /* 0x000fe20000010000 */
[----:B------:R-:W-:-:S13]  /*3970*/  ISETP.NE.AND P1, PT, R39, RZ, PT ;  /* 0x000000ff2700720c */ /* 0x000fda0003f25270 */
[----:B------:R-:W-:Y:S05]  /*3980*/  @P1 BRA `(.L_x_359) ;  /* 0x0000000000281947 */ /* 0x000fea0003800000 */
[----:B------:R-:W-:Y:S06]  /*3990*/  MEMBAR.ALL.GPU ;  /* 0x0000000000007992 */ /* 0x000fec000000a000 */
[----:B------:R-:W-:-:S00]  /*39a0*/  ERRBAR ;  /* 0x00000000000079ab */ /* 0x000fc00000000000 */
[----:B------:R-:W-:Y:S06]  /*39b0*/  CGAERRBAR ;  /* 0x00000000000075ab */ /* 0x000fec0000000000 */
[----:B------:R0:W5:Y:S02]  /*39c0*/  ATOM.E.ADD.STRONG.GPU PT, R82, desc[UR10][R78.64], R13 ;  /* 0x8000000d4e52798a */ /* 0x00016400081ef10a */
.L_x_360:
[----:B------:R-:W2:Y:S04]  /*39d0*/  LD.E.STRONG.GPU R83, desc[UR10][R78.64] ;  /* 0x0000000a4e537980 */ /* 0x000ea8000c10f900 */
[----:B--2---:R-:W-:Y:S01]  /*39e0*/  CCTL.IVALL ;  /* 0x00000000ff00798f */ /* 0x004fe20002000000 */
[----:B------:R-:W-:Y:S05]  /*39f0*/  YIELD ;  /* 0x0000000000007946 */ /* 0x000fea0003800000 */
[----:B-----5:R-:W-:-:S04]  /*3a00*/  LOP3.LUT R83, R83, R82, RZ, 0x3c, !PT ;  /* 0x0000005253537212 */ /* 0x020fc800078e3cff */
[----:B------:R-:W-:-:S13]  /*3a10*/  ISETP.GT.AND P1, PT, R83, -0x1, PT ;  /* 0xffffffff5300780c */ /* 0x000fda0003f24270 */
[----:B------:R-:W-:Y:S05]  /*3a20*/  @P1 BRA `(.L_x_360) ;  /* 0xfffffffc00e81947 */ /* 0x000fea000383ffff */
.L_x_359:
[----:B------:R-:W-:Y:S05]  /*3a30*/  WARPSYNC.ALL ;  /* 0x0000000000007948 */ /* 0x000fea0003800000 */
[----:B------:R-:W-:Y:S06]  /*3a40*/  BAR.SYNC.DEFER_BLOCKING 0x0 ;  /* 0x0000000000007b1d */ /* 0x000fec0000010000 */
.L_x_358:
        /* <DEDUP_REMOVED lines=11> */
.L_x_362:
[----:B------:R-:W-:Y:S05]  /*3b00*/  BSYNC.RECONVERGENT B0 ;  /* 0x0000000000007941 */ /* 0x000fea0003800200 */
.L_x_361:
        /* <DEDUP_REMOVED lines=33> */
[-C--:B------:R-:W-:Y:S01]  /*3d20*/  FFMA.FTZ R76, R76, -R89.reuse, R57 ;  /* 0x800000594c4c7223 */ /* 0x080fe20000010039 */
[-C--:B------:R-:W-:Y:S01]  /*3d30*/  FFMA.FTZ R50, R50, -R89.reuse, R75 ;  /* 0x8000005932327223 */ /* 0x080fe2000001004b */
[--C-:B------:R-:W-:Y:S01]  /*3d40*/  FADD.FTZ R102, R73, -R88.reuse ;  /* 0x8000005849667221 */ /* 0x100fe20000010000 */
[-C--:B------:R-:W-:Y:S01]  /*3d50*/  FFMA.FTZ R74, R74, -R89.reuse, R59 ;  /* 0x800000594a4a7223 */ /* 0x080fe2000001003b */
[-C--:B------:R-:W-:Y:S01]  /*3d60*/  FFMA.FTZ R48, R48, -R89.reuse, R77 ;  /* 0x8000005930307223 */ /* 0x080fe2000001004d */
        /* <DEDUP_REMOVED lines=27> */
[C---:B------:R-:W-:Y:S01]  /*3f20*/  FMUL.FTZ R46, R51.reuse, R76 ;  /* 0x0000004c332e7220 */ /* 0x040fe20000410000 */
[----:B------:R-:W-:Y:S01]  /*3f30*/  FMUL.FTZ R47, R51, R50 ;  /* 0x00000032332f7220 */ /* 0x000fe20000410000 */
[-C--:B------:R-:W-:Y:S01]  /*3f40*/  FFMA.FTZ R102, R45, -R89.reuse, R102 ;  /* 0x800000592d667223 */ /* 0x080fe20000010066 */
        /* <DEDUP_REMOVED lines=27> */
[----:B------:R-:W-:Y:S01]  /*4100*/  F2FP.BF16.F32.PACK_AB R46, R47, R46 ;  /* 0x0000002e2f2e723e */ /* 0x000fe200000010ff */
[----:B------:R-:W-:Y:S01]  /*4110*/  FMUL.FTZ R102, R51, R102 ;  /* 0x0000006633667220 */ /* 0x000fe20000410000 */
[----:B------:R-:W-:Y:S01]  /*4120*/  F2FP.BF16.F32.PACK_AB R47, R49, R74 ;  /* 0x0000004a312f723e */ /* 0x000fe200000010ff */
[----:B------:R-:W-:Y:S01]  /*4130*/  FMUL.FTZ R68, R51, R68 ;  /* 0x0000004433447220 */ /* 0x000fe20000410000 */
[----:B------:R-:W-:Y:S01]  /*4140*/  F2FP.BF16.F32.PACK_AB R44, R45, R44 ;  /* 0x0000002c2d2c723e */ /* 0x000fe200000010ff */
[----:B------:R-:W-:Y:S01]  /*4150*/  FMUL.FTZ R45, R51, R100 ;  /* 0x00000064332d7220 */ /* 0x000fe20000410000 */
[----:B------:R-:W-:Y:S01]  /*4160*/  F2FP.BF16.F32.PACK_AB R48, R53, R48 ;  /* 0x000000303530723e */ /* 0x000fe200000010ff */
[----:B------:R-:W-:Y:S01]  /*4170*/  FMUL.FTZ R53, R51, R114 ;  /* 0x0000007233357220 */ /* 0x000fe20000410000 */
[----:B------:R-:W-:Y:S01]  /*4180*/  F2FP.BF16.F32.PACK_AB R49, R55, R70 ;  /* 0x000000463731723e */ /* 0x000fe200000010ff */
        /* <DEDUP_REMOVED lines=29> */
[----:B------:R1:W-:Y:S01]  /*4360*/  STG.E.64 desc[UR10][R2.64+0x2800], R48 ;  /* 0x0028003002007986 */ /* 0x0003e2000c101b0a */
[----:B------:R-:W-:Y:S02]  /*4370*/  F2FP.BF16.F32.PACK_AB R57, R67, R54 ;  /* 0x000000364339723e */ /* 0x000fe400000010ff */
[----:B------:R-:W-:Y:S01]  /*4380*/  F2FP.BF16.F32.PACK_AB R50, R69, R52 ;  /* 0x000000344532723e */ /* 0x000fe200000010ff */
[----:B------:R1:W-:Y:S01]  /*4390*/  STG.E.64 desc[UR10][R2.64+0x3c00], R70 ;  /* 0x003c004602007986 */ /* 0x0003e2000c101b0a */
[----:B------:R-:W-:-:S03]  /*43a0*/  F2FP.BF16.F32.PACK_AB R51, R51, R88 ;  /* 0x000000583333723e */ /* 0x000fc600000010ff */
[----:B------:R1:W-:Y:S04]  /*43b0*/  STG.E.64 desc[UR10][R2.64+0x5000], R72 ;  /* 0x0050004802007986 */ /* 0x0003e8000c101b0a */
[----:B------:R1:W-:Y:S04]  /*43c0*/  STG.E.64 desc[UR10][R2.64+0x6400], R60 ;  /* 0x0064003c02007986 */ /* 0x0003e8000c101b0a */
[----:B------:R1:W-:Y:S04]  /*43d0*/  STG.E.64 desc[UR10][R2.64+0x7800], R56 ;  /* 0x0078003802007986 */ /* 0x0003e8000c101b0a */
[----:B------:R1:W-:Y:S01]  /*43e0*/  STG.E.64 desc[UR10][R2.64+0x8c00], R50 ;  /* 0x008c003202007986 */ /* 0x0003e2000c101b0a */
[----:B------:R-:W-:Y:S05]  /*43f0*/  @!P0 BRA `(.L_x_363) ;  /* 0xffffffc400b88947 */ /* 0x000fea000383ffff */
.L_x_351:
[----:B------:R-:W-:Y:S01]  /*4400*/  SHF.L.U32 R43, R43, 0x2, RZ ;  /* 0x000000022b2b7819 */ /* 0x000fe200000006ff */
[----:B------:R-:W-:-:S03]  /*4410*/  IMAD R15, R41, 0x140, RZ ;  /* 0x00000140290f7824 */ /* 0x000fc600078e02ff */
[----:B------:R-:W-:Y:S02]  /*4420*/  LOP3.LUT R43, R43, 0x3fff8, RZ, 0xc0, !PT ;  /* 0x0003fff82b2b7812 */ /* 0x000fe400078ec0ff */
[----:B------:R-:W-:Y:S02]  /*4430*/  IADD3 R0, PT, PT, R15, 0x140, RZ ;  /* 0x000001400f007810 */ /* 0x000fe40007ffe0ff */
[----:B------:R-:W-:-:S04]  /*4440*/  IADD3 R40, PT, PT, R43, R40, RZ ;  /* 0x000000282b287210 */ /* 0x000fc80007ffe0ff */
        /* <DEDUP_REMOVED lines=40> */
[----:B------:R-:W-:Y:S02]  /*46d0*/  LEA.HI.X R42, R3, RZ, RZ, 0x1d, P1 ;  /* 0x000000ff032a7211 */ /* 0x000fe400008fecff */
[----:B------:R-:W-:Y:S02]  /*46e0*/  ISETP.GE.U32.AND P0, PT, R2, 0x3, PT ;  /* 0x000000030200780c */ /* 0x000fe40003f06070 */
[----:B------:R-:W-:Y:S02]  /*46f0*/  SHF.L.U32 R2, R17, 0x7, RZ ;  /* 0x0000000711027819 */ /* 0x000fe400000006ff */
[----:B------:R-:W-:Y:S02]  /*4700*/  IADD3.X R11, PT, PT, RZ, -0x1, RZ, P2, !PT ;  /* 0xffffffffff0b7810 */ /* 0x000fe400017fe4ff */
[----:B------:R-:W-:Y:S01]  /*4710*/  LOP3.LUT R12, R2, 0x780, RZ, 0xc0, !PT ;  /* 0x00000780020c7812 */ /* 0x000fe200078ec0ff */
[----:B------:R-:W-:Y:S01]  /*4720*/  IMAD.WIDE.U32 R2, R4, 0x280, RZ ;  /* 0x0000028004027825 */ /* 0x000fe200078e00ff */
[----:B------:R-:W-:-:S02]  /*4730*/  ISETP.GE.U32.AND.EX P0, PT, R11, RZ, PT, P0 ;  /* 0x000000ff0b00720c */ /* 0x000fc40003f06100 */
[----:B------:R-:W-:Y:S02]  /*4740*/  MOV R11, R15 ;  /* 0x0000000f000b7202 */ /* 0x000fe40000000f00 */
[----:B------:R-:W-:Y:S02]  /*4750*/  IADD3 R21, PT, PT, R12, UR6, RZ ;  /* 0x000000060c157c10 */ /* 0x000fe4000fffe0ff */
[----:B------:R-:W-:Y:S02]  /*4760*/  LOP3.LUT R40, R2, 0x1f, R17, 0xf8, !PT ;  /* 0x0000001f02287812 */ /* 0x000fe400078ef811 */
[----:B------:R-:W-:Y:S02]  /*4770*/  LOP3.LUT R41, R46, 0xfffffff8, RZ, 0xc0, !PT ;  /* 0xfffffff82e297812 */ /* 0x000fe400078ec0ff */
[----:B------:R-:W-:-:S07]  /*4780*/  LOP3.LUT R42, R42, 0x3fffffff, RZ, 0xc0, !PT ;  /* 0x3fffffff2a2a7812 */ /* 0x000fce00078ec0ff */
.L_x_375:
        /* <DEDUP_REMOVED lines=25> */
.L_x_368:
        /* <DEDUP_REMOVED lines=33> */
.L_x_367:
[----:B------:R-:W-:Y:S05]  /*4b30*/  BSYNC.RECONVERGENT B1 ;  /* 0x0000000000017941 */ /* 0x000fea0003800200 */
.L_x_366:
        /* <DEDUP_REMOVED lines=25> */
.L_x_370:
[----:B------:R-:W-:Y:S05]  /*4cd0*/  BSYNC.RECONVERGENT B1 ;  /* 0x0000000000017941 */ /* 0x000fea0003800200 */
.L_x_369:
        /* <DEDUP_REMOVED lines=9> */
[----:B------:R-:W-:Y:S02]  /*4d70*/  @P2 IADD3 R39, P3, PT, R39, 0x14, RZ ;  /* 0x0000001427272810 */ /* 0x000fe40007f7e0ff */
[----:B------:R-:W-:Y:S02]  /*4d80*/  @!P1 MOV R12, R16 ;  /* 0x00000010000c9202 */ /* 0x000fe40000000f00 */
[----:B------:R-:W-:Y:S02]  /*4d90*/  @P2 IADD3.X R38, PT, PT, RZ, R38, RZ, P3, !PT ;  /* 0x00000026ff262210 */ /* 0x000fe40001ffe4ff */
[----:B------:R-:W-:Y:S02]  /*4da0*/  @!P1 MOV R13, R17 ;  /* 0x00000011000d9202 */ /* 0x000fe40000000f00 */
[----:B------:R-:W-:Y:S01]  /*4db0*/  @P2 IADD3 R19, PT, PT, R15, R19, RZ ;  /* 0x000000130f132210 */ /* 0x000fe20007ffe0ff */
[----:B------:R-:W-:-:S02]  /*4dc0*/  @!P1 IMAD R15, R38, 0x280, RZ ;  /* 0x00000280260f9824 */ /* 0x000fc400078e02ff */
[----:B------:R-:W-:Y:S01]  /*4dd0*/  @!P1 IMAD.WIDE.U32 R12, R39, 0x280, R12 ;  /* 0x00000280270c9825 */ /* 0x000fe200078e000c */
        /* <DEDUP_REMOVED lines=14> */
.L_x_365:
[----:B------:R-:W-:Y:S05]  /*4ec0*/  BSYNC.RECONVERGENT B0 ;  /* 0x0000000000007941 */ /* 0x000fea0003800200 */
.L_x_364:
[----:B------:R0:W-:Y:S01]  /*4ed0*/  STS [R10], R23 ;  /* 0x000000170a007388 */ /* 0x0001e20000000800 */
[----:B------:R-:W1:Y:S01]  /*4ee0*/  LDC.64 R16, c[0x0][0x388] ;  /* 0x0000e200ff107b82 */ /* 0x000e620000000a00 */
[----:B------:R-:W-:Y:S02]  /*4ef0*/  ISETP.GT.U32.AND P1, PT, R48, 0x9, PT ;  /* 0x000000093000780c */ /* 0x000fe40003f24070 */
[----:B------:R0:W-:Y:S01]  /*4f00*/  STS [R10+0x500], R22 ;  /* 0x000500160a007388 */ /* 0x0001e20000000800 */
[----:B------:R-:W-:-:S04]  /*4f10*/  MOV R24, R9 ;  /* 0x0000000900187202 */ /* 0x000fc80000000f00 */
[----:B------:R-:W2:Y:S08]  /*4f20*/  LDC.64 R18, c[0x0][0x390] ;  /* 0x0000e400ff127b82 */ /* 0x000eb00000000a00 */
[----:B0-----:R-:W-:Y:S06]  /*4f30*/  BAR.SYNC.DEFER_BLOCKING 0x0 ;  /* 0x0000000000007b1d */ /* 0x001fec0000010000 */
.L_x_374:
        /* <DEDUP_REMOVED lines=31> */
.L_x_385:
        /* <DEDUP_REMOVED lines=11> */
.L_x_373:
[----:B------:R-:W-:Y:S05]  /*51e0*/  BSYNC.RECONVERGENT B0 ;  /* 0x0000000000007941 */ /* 0x000fea0003800200 */
.L_x_372:
        /* <DEDUP_REMOVED lines=9> */
.L_x_371:
        /* <DEDUP_REMOVED lines=8> */
.L_x_377:
[----:B------:R-:W-:Y:S05]  /*5300*/  BSYNC B0 ;  /* 0x0000000000007941 */ /* 0x000fea0003800000 */
.L_x_376:
        /* <DEDUP_REMOVED lines=8> */
.L_x_378:
[----:B------:R-:W-:Y:S01]  /*5390*/  FADD.FTZ R15, R15, R12 ;  /* 0x0000000c0f0f7221 */ /* 0x000fe20000010000 */
[----:B------:R-:W-:-:S04]  /*53a0*/  HFMA2 R29, -RZ, RZ, 0, 2.384185791015625e-07 ;  /* 0x00000004ff1d7431 */ /* 0x000fc800000001ff */
[----:B------:R-:W-:Y:S02]  /*53b0*/  MOV R30, R15 ;  /* 0x0000000f001e7202 */ /* 0x000fe40000000f00 */
[----:B------:R-:W-:-:S07]  /*53c0*/  MOV R14, R28 ;  /* 0x0000001c000e7202 */ /* 0x000fce0000000f00 */
[----:B------:R-:W-:Y:S05]  /*53d0*/  WARPSYNC.COLLECTIVE R27, `(.L_x_379) ;  /* 0x000000001b087348 */ /* 0x000fea0003c00000 */
[----:B------:R0:W1:Y:S02]  /*53e0*/  SHFL.BFLY P3, R28, R30, R29, R32 ;  /* 0x0c00001d1e1c7389 */ /* 0x0000640000060020 */
[----:B01----:R-:W-:Y:S05]  /*53f0*/  ENDCOLLECTIVE ;  /* 0x000000000000791b */ /* 0x003fea0003800000 */
.L_x_379:
[----:B------:R-:W-:-:S05]  /*5400*/  FADD.FTZ R14, R14, R13 ;  /* 0x0000000d0e0e7221 */ /* 0x000fca0000010000 */
[----:B------:R-:W-:Y:S02]  /*5410*/  MOV R30, R14 ;  /* 0x0000000e001e7202 */ /* 0x000fe40000000f00 */
[----:B------:R-:W-:-:S07]  /*5420*/  MOV R22, R28 ;  /* 0x0000001c00167202 */ /* 0x000fce0000000f00 */
[----:B------:R-:W-:Y:S05]  /*5430*/  WARPSYNC.COLLECTIVE R27, `(.L_x_380) ;  /* 0x000000001b087348 */ /* 0x000fea0003c00000 */
[----:B------:R0:W1:Y:S02]  /*5440*/  SHFL.BFLY P3, R28, R30, R29, R32 ;  /* 0x0c00001d1e1c7389 */ /* 0x0000640000060020 */
[----:B01----:R-:W-:Y:S05]  /*5450*/  ENDCOLLECTIVE ;  /* 0x000000000000791b */ /* 0x003fea0003800000 */
.L_x_380:
[----:B------:R-:W-:Y:S01]  /*5460*/  FADD.FTZ R22, R15, R22 ;  /* 0x000000160f167221 */ /* 0x000fe20000010000 */
[----:B------:R-:W-:-:S04]  /*5470*/  HFMA2 R29, -RZ, RZ, 0, 1.1920928955078125e-07 ;  /* 0x00000002ff1d7431 */ /* 0x000fc800000001ff */
[----:B------:R-:W-:Y:S02]  /*5480*/  MOV R30, R22 ;  /* 0x00000016001e7202 */ /* 0x000fe40000000f00 */
[----:B------:R-:W-:-:S07]  /*5490*/  MOV R23, R28 ;  /* 0x0000001c00177202 */ /* 0x000fce0000000f00 */
[----:B------:R-:W-:Y:S05]  /*54a0*/  WARPSYNC.COLLECTIVE R27, `(.L_x_381) ;  /* 0x000000001b087348 */ /* 0x000fea0003c00000 */
[----:B------:R0:W1:Y:S02]  /*54b0*/  SHFL.BFLY P3, R28, R30, R29, R32 ;  /* 0x0c00001d1e1c7389 */ /* 0x0000640000060020 */
[----:B01----:R-:W-:Y:S05]  /*54c0*/  ENDCOLLECTIVE ;  /* 0x000000000000791b */ /* 0x003fea0003800000 */
.L_x_381:
[----:B------:R-:W-:-:S05]  /*54d0*/  FADD.FTZ R23, R14, R23 ;  /* 0x000000170e177221 */ /* 0x000fca0000010000 */
[----:B------:R-:W-:Y:S02]  /*54e0*/  MOV R30, R23 ;  /* 0x00000017001e7202 */ /* 0x000fe40000000f00 */
[----:B------:R-:W-:-:S07]  /*54f0*/  MOV R25, R28 ;  /* 0x0000001c00197202 */ /* 0x000fce0000000f00 */
[----:B------:R-:W-:Y:S05]  /*5500*/  WARPSYNC.COLLECTIVE R27, `(.L_x_382) ;  /* 0x000000001b087348 */ /* 0x000fea0003c00000 */
[----:B------:R0:W1:Y:S02]  /*5510*/  SHFL.BFLY P3, R28, R30, R29, R32 ;  /* 0x0c00001d1e1c7389 */ /* 0x0000640000060020 */
[----:B01----:R-:W-:Y:S05]  /*5520*/  ENDCOLLECTIVE ;  /* 0x000000000000791b */ /* 0x003fea0003800000 */
.L_x_382:
[----:B------:R-:W-:Y:S01]  /*5530*/  FADD.FTZ R25, R22, R25 ;  /* 0x0000001916197221 */ /* 0x000fe20000010000 */
[----:B------:R-:W-:-:S04]  /*5540*/  HFMA2 R29, -RZ, RZ, 0, 5.9604644775390625e-08 ;  /* 0x00000001ff1d7431 */ /* 0x000fc800000001ff */
[----:B------:R-:W-:Y:S02]  /*5550*/  MOV R30, R25 ;  /* 0x00000019001e7202 */ /* 0x000fe40000000f00 */
[----:B------:R-:W-:-:S07]  /*5560*/  MOV R12, R28 ;  /* 0x0000001c000c7202 */ /* 0x000fce0000000f00 */
[----:B------:R-:W-:Y:S05]  /*5570*/  WARPSYNC.COLLECTIVE R27, `(.L_x_383) ;  /* 0x000000001b087348 */ /* 0x000fea0003c00000 */
[----:B------:R0:W1:Y:S02]  /*5580*/  SHFL.BFLY P3, R28, R30, R29, R32 ;  /* 0x0c00001d1e1c7389 */ /* 0x0000640000060020 */
[----:B01----:R-:W-:Y:S05]  /*5590*/  ENDCOLLECTIVE ;  /* 0x000000000000791b */ /* 0x003fea0003800000 */
.L_x_383:
[----:B------:R-:W-:-:S05]  /*55a0*/  FADD.FTZ R12, R23, R12 ;  /* 0x0000000c170c7221 */ /* 0x000fca0000010000 */
[----:B------:R-:W-:Y:S02]  /*55b0*/  MOV R30, R12 ;  /* 0x0000000c001e7202 */ /* 0x000fe40000000f00 */
[----:B------:R-:W-:-:S07]  /*55c0*/  MOV R26, R28 ;  /* 0x0000001c001a7202 */ /* 0x000fce0000000f00 */
[----:B------:R-:W-:Y:S05]  /*55d0*/  WARPSYNC.COLLECTIVE R27, `(.L_x_384) ;  /* 0x000000001b087348 */ /* 0x000fea0003c00000 */
[----:B------:R0:W1:Y:S02]  /*55e0*/  SHFL.BFLY P3, R28, R30, R29, R32 ;  /* 0x0c00001d1e1c7389 */ /* 0x0000640000060020 */
[----:B01----:R-:W-:Y:S05]  /*55f0*/  ENDCOLLECTIVE ;  /* 0x000000000000791b */ /* 0x003fea0003800000 */
.L_x_384:
[----:B------:R-:W-:Y:S01]  /*5600*/  FADD.FTZ R26, R25, R26 ;  /* 0x0000001a191a7221 */ /* 0x000fe20000010000 */
[----:B------:R-:W-:Y:S01]  /*5610*/  MOV R13, R28 ;  /* 0x0000001c000d7202 */ /* 0x000fe20000000f00 */
[----:B------:R-:W-:Y:S06]  /*5620*/  BRA `(.L_x_385) ;  /* 0xfffffff800c07947 */ /* 0x000fec000383ffff */
.L_x_386:
        /* <DEDUP_REMOVED lines=13> */
.L_x_1047:


//--------------------- .text._ZN13group_norm_v218gn_bwd_cuda_kernelI13__nv_bfloat16Li320ELi3ELi16ELi40ELi256ELb1ELb1ELi32ELi320ELi320ELi4ELb1ELi42ELb0ELb0ELNS_15WgradSyncMethodE3ENS_16CompileConditionILi1000EEEEEvPT_S6_S6_PKS5_S8_S8_S8_PKfflPfPj --------------------------
	.section	.text._ZN13group_norm_v218gn_bwd_cuda_kernelI13__nv_bfloat16Li320ELi3ELi16ELi40ELi256ELb1ELb1ELi32ELi320ELi320ELi4ELb1ELi42ELb0ELb0ELNS_15WgradSyncMethodE3ENS_16CompileConditionILi1000EEEEEvPT_S6_S6_PKS5_S8_S8_S8_PKfflPfPj,"ax",@progbits
	.align	128
        .global         _ZN13group_norm_v218gn_bwd_cuda_kernelI13__nv_bfloat16Li320ELi3ELi16ELi40ELi256ELb1ELb1ELi32ELi320ELi320ELi4ELb1ELi42ELb0ELb0ELNS_15WgradSyncMethodE3ENS_16CompileConditionILi1000EEEEEvPT_S6_S6_PKS5_S8_S8_S8_PKfflPfPj
        .type           _ZN13group_norm_v218gn_bwd_cuda_kernelI13__nv_bfloat16Li320ELi3ELi16ELi40ELi256ELb1ELb1ELi32ELi320ELi320ELi4ELb1ELi42ELb0ELb0ELNS_15WgradSyncMethodE3ENS_16CompileConditionILi1000EEEEEvPT_S6_S6_PKS5_S8_S8_S8_PKfflPfPj,@function
        .size           _ZN13group_norm_v218gn_bwd_cuda_kernelI13__nv_bfloat16Li320ELi3ELi16ELi40ELi256ELb1ELb1ELi32ELi320ELi320ELi4ELb1ELi42ELb0ELb0ELNS_15WgradSyncMethodE3ENS_16CompileConditionILi1000EEEEEvPT_S6_S6_PKS5_S8_S8_S8_PKfflPfPj,(.L_x_1048 - _ZN13group_norm_v218gn_bwd_cuda_kernelI13__nv_bfloat16Li320ELi3ELi16ELi40ELi256ELb1ELb1ELi32ELi320ELi320ELi4ELb1ELi42ELb0ELb0ELNS_15WgradSyncMethodE3ENS_16CompileConditionILi1000EEEEEvPT_S6_S6_PKS5_S8_S8_S8_PKfflPfPj)
        .other          _ZN13group_norm_v218gn_bwd_cuda_kernelI13__nv_bfloat16Li320ELi3ELi16ELi40ELi256ELb1ELb1ELi32ELi320ELi320ELi4ELb1ELi42ELb0ELb0ELNS_15WgradSyncMethodE3ENS_16CompileConditionILi1000EEEEEvPT_S6_S6_PKS5_S8_S8_S8_PKfflPfPj,@"STO_CUDA_ENTRY STV_DEFAULT"
_ZN13group_norm_v218gn_bwd_cuda_kernelI13__nv_bfloat16Li320ELi3ELi16ELi40ELi256ELb1ELb1ELi32ELi320ELi320ELi4ELb1ELi42ELb0ELb0ELNS_15WgradSyncMethodE3ENS_16CompileConditionILi1000EEEEEvPT_S6_S6_PKS5_S8_S8_S8_PKfflPfPj:
.text._ZN13group_norm_v218gn_bwd_cuda_kernelI13__nv_bfloat16Li320ELi3ELi16ELi40ELi256ELb1ELb1ELi32ELi320ELi320ELi4ELb1ELi42ELb0ELb0ELNS_15WgradSyncMethodE3ENS_16CompileConditionILi1000EEEEEvPT_S6_S6_PKS5_S8_S8_S8_PKfflPfPj:
[----:B------:R-:W0:Y:S08]  /*0000*/  LDC R1, c[0x0][0x37c] ;  /* 0x0000df00ff017b82 */ /* 0x000e300000000800 */
[----:B------:R-:W1:Y:S01]  /*0010*/  S2UR UR8, SR_CTAID.Y ;  /* 0x00000000000879c3 */ /* 0x000e620000002600 */
[----:B------:R-:W2:Y:S01]  /*0020*/  LDCU.64 UR16, c[0x0][0x3c8] ;  /* 0x00007900ff1077ac */ /* 0x000ea20008000a00 */
[----:B0-----:R-:W-:Y:S01]  /*0030*/  IADD3 R1, PT, PT, R1, -0xf8, RZ ;  /* 0xffffff0801017810 */ /* 0x001fe20007ffe0ff */
[----:B------:R-:W0:Y:S01]  /*0040*/  LDCU.64 UR14, c[0x0][0x358] ;  /* 0x00006b00ff0e77ac */ /* 0x000e220008000a00 */
[----:B--2---:R-:W-:-:S02]  /*0050*/  USHF.L.U32 UR4, UR16, 0x1, URZ ;  /* 0x0000000110047899 */ /* 0x004fc400080006ff */
[----:B------:R-:W-:Y:S02]  /*0060*/  USHF.L.U64.HI UR5, UR16, 0x1, UR17 ;  /* 0x0000000110057899 */ /* 0x000fe40008010211 */
[----:B-1----:R-:W-:Y:S02]  /*0070*/  UISETP.GT.U32.AND UP0, UPT, UR4, UR8, UPT ;  /* 0x000000080400728c */ /* 0x002fe4000bf04070 */
[----:B------:R-:W-:Y:S02]  /*0080*/  ULOP3.LUT UR11, UR8, 0x1, URZ, 0xc0, !UPT ;  /* 0x00000001080b7892 */ /* 0x000fe4000f8ec0ff */
[----:B------:R-:W-:Y:S01]  /*0090*/  UISETP.GT.AND.EX UP0, UPT, UR5, URZ, UPT, UP0 ;  /* 0x000000ff0500728c */ /* 0x000fe2000bf04300 */
[----:B------:R-:W-:Y:S02]  /*00a0*/  UMOV UR10, UR8 ;  /* 0x00000008000a7c82 */ /* 0x000fe40008000000 */
[----:B------:R-:W-:-:S06]  /*00b0*/  UMOV UR5, URZ ;  /* 0x000000ff00057c82 */ /* 0x000fcc0008000000 */
[----:B0-----:R-:W-:Y:S05]  /*00c0*/  BRA.U UP0, `(.L_x_387) ;  /* 0x0000000100687547 */ /* 0x001fea000b800000 */
        /* <DEDUP_REMOVED lines=17> */
.L_x_389:
[----:B0-----:R-:W2:Y:S04]  /*01e0*/  LD.E.STRONG.GPU R5, desc[UR14][R2.64+0xa8] ;  /* 0x0000a80e02057980 */ /* 0x001ea8000c10f900 */
[----:B--2---:R-:W-:Y:S01]  /*01f0*/  CCTL.IVALL ;  /* 0x00000000ff00798f */ /* 0x004fe20002000000 */
[----:B------:R-:W-:Y:S05]  /*0200*/  YIELD ;  /* 0x0000000000007946 */ /* 0x000fea0003800000 */
[----:B-----5:R-:W-:-:S04]  /*0210*/  LOP3.LUT R5, R5, R0, RZ, 0x3c, !PT ;  /* 0x0000000005057212 */ /* 0x020fc800078e3cff */
[----:B------:R-:W-:-:S13]  /*0220*/  ISETP.GT.AND P0, PT, R5, -0x1, PT ;  /* 0xffffffff0500780c */ /* 0x000fda0003f04270 */
[----:B------:R-:W-:Y:S05]  /*0230*/  @P0 BRA `(.L_x_389) ;  /* 0xfffffffc00e80947 */ /* 0x000fea000383ffff */
.L_x_388:
[----:B------:R-:W-:Y:S05]  /*0240*/  WARPSYNC.ALL ;  /* 0x0000000000007948 */ /* 0x000fea0003800000 */
[----:B------:R-:W-:Y:S06]  /*0250*/  BAR.SYNC.DEFER_BLOCKING 0x0 ;  /* 0x0000000000007b1d */ /* 0x000fec0000010000 */
[----:B------:R-:W-:Y:S05]  /*0260*/  BRA `(.L_x_390) ;  /* 0x0000004c00d87947 */ /* 0x000fea0003800000 */
.L_x_387:
        /* <DEDUP_REMOVED lines=19> */
[----:B------:R-:W-:Y:S01]  /*03a0*/  LOP3.LUT R5, R5, 0xffff, RZ, 0xc0, !PT ;  /* 0x0000ffff05057812 */ /* 0x000fe200078ec0ff */
[----:B------:R-:W-:Y:S02]  /*03b0*/  UMOV UR4, URZ ;  /* 0x000000ff00047c82 */ /* 0x000fe40008000000 */
[----:B------:R-:W-:Y:S02]  /*03c0*/  STL [R1+0x44], RZ ;  /* 0x000044ff01007387 */ /* 0x000fe40000100800 */
[----:B------:R-:W-:-:S02]  /*03d0*/  IMAD R5, R5, 0x667, RZ ;  /* 0x0000066705057824 */ /* 0x000fc400078e02ff */
[----:B------:R-:W-:Y:S04]  /*03e0*/  STL [R1+0x54], RZ ;  /* 0x000054ff01007387 */ /* 0x000fe80000100800 */
[----:B------:R-:W-:Y:S04]  /*03f0*/  STL [R1+0x3c], RZ ;  /* 0x00003cff01007387 */ /* 0x000fe80000100800 */
[----:B------:R-:W-:Y:S04]  /*0400*/  STL [R1+0x4c], RZ ;  /* 0x00004cff01007387 */ /* 0x000fe80000100800 */
[----:B------:R-:W-:Y:S04]  /*0410*/  STL [R1+0x40], RZ ;  /* 0x000040ff01007387 */ /* 0x000fe80000100800 */
[----:B------:R-:W-:Y:S04]  /*0420*/  STL [R1+0x50], RZ ;  /* 0x000050ff01007387 */ /* 0x000fe80000100800 */
[----:B------:R-:W-:Y:S04]  /*0430*/  STL [R1+0x38], RZ ;  /* 0x000038ff01007387 */ /* 0x000fe80000100800 */
[----:B------:R-:W-:Y:S01]  /*0440*/  STL [R1+0x48], RZ ;  /* 0x000048ff01007387 */ /* 0x000fe20000100800 */
[----:B--2---:R-:W-:-:S02]  /*0450*/  PRMT R11, R7, 0x7632, R11 ;  /* 0x00007632070b7816 */ /* 0x004fc4000000000b */
[----:B------:R-:W-:Y:S02]  /*0460*/  SHF.L.U32 R2, R7, 0x10, RZ ;  /* 0x0000001007027819 */ /* 0x000fe400000006ff */
[----:B------:R-:W-:Y:S02]  /*0470*/  SHF.R.U32.HI R7, RZ, 0x10, R5 ;  /* 0x00000010ff077819 */ /* 0x000fe40000011605 */
[----:B------:R-:W-:Y:S02]  /*0480*/  PRMT R10, R6, 0x7632, R10 ;  /* 0x00007632060a7816 */ /* 0x000fe4000000000a */
[----:B---3--:R-:W-:Y:S01]  /*0490*/  PRMT R12, R8, 0x7632, R12 ;  /* 0x00007632080c7816 */ /* 0x008fe2000000000c */
[----:B------:R0:W-:Y:S01]  /*04a0*/  STL [R1+0xa0], R7 ;  /* 0x0000a00701007387 */ /* 0x0001e20000100800 */
[----:B------:R-:W-:Y:S02]  /*04b0*/  PRMT R13, R9, 0x7632, R13 ;  /* 0x00007632090d7816 */ /* 0x000fe4000000000d */
[----:B------:R-:W-:-:S02]  /*04c0*/  SHF.L.U32 R0, R6, 0x10, RZ ;  /* 0x0000001006007819 */ /* 0x000fc400000006ff */
[----:B------:R-:W-:Y:S02]  /*04d0*/  SHF.L.U32 R3, R8, 0x10, RZ ;  /* 0x0000001008037819 */ /* 0x000fe400000006ff */
[----:B------:R-:W-:Y:S02]  /*04e0*/  SHF.L.U32 R4, R9, 0x10, RZ ;  /* 0x0000001009047819 */ /* 0x000fe400000006ff */
[----:B------:R-:W-:Y:S02]  /*04f0*/  SHF.L.U32 R5, R10, 0x10, RZ ;  /* 0x000000100a057819 */ /* 0x000fe400000006ff */
[----:B------:R-:W-:Y:S02]  /*0500*/  SHF.L.U32 R6, R11, 0x10, RZ ;  /* 0x000000100b067819 */ /* 0x000fe400000006ff */
[----:B0-----:R-:W-:Y:S02]  /*0510*/  SHF.L.U32 R7, R12, 0x10, RZ ;  /* 0x000000100c077819 */ /* 0x001fe400000006ff */
[----:B------:R-:W-:-:S07]  /*0520*/  SHF.L.U32 R8, R13, 0x10, RZ ;  /* 0x000000100d087819 */ /* 0x000fce00000006ff */
.L_x_402:
[----:B-1----:R-:W2:Y:S01]  /*0530*/  LDL R16, [R1+0xa0] ;  /* 0x0000a00001107983 */ /* 0x002ea20000100800 */
[----:B------:R-:W0:Y:S01]  /*0540*/  S2UR UR8, SR_CTAID.Y ;  /* 0x00000000000879c3 */ /* 0x000e220000002600 */
[----:B------:R-:W-:Y:S01]  /*0550*/  USHF.R.U64 UR13, UR10, 0x1, UR5 ;  /* 0x000000010a0d7899 */ /* 0x000fe20008001205 */
[----:B------:R-:W-:Y:S01]  /*0560*/  HFMA2 R13, -RZ, RZ, 0, 0 ;  /* 0x00000000ff0d7431 */ /* 0x000fe200000001ff */
[----:B------:R-:W1:Y:S01]  /*0570*/  S2R R53, SR_TID.X ;  /* 0x0000000000357919 */ /* 0x000e620000002100 */
[----:B------:R-:W-:Y:S01]  /*0580*/  USHF.R.U32.HI UR6, URZ, 0x1, UR5 ;  /* 0x00000001ff067899 */ /* 0x000fe20008011605 */
[----:B------:R-:W3:Y:S02]  /*0590*/  LDCU.64 UR16, c[0x0][0x3b8] ;  /* 0x00007700ff1077ac */ /* 0x000ee40008000a00 */
[----:B------:R-:W-:Y:S01]  /*05a0*/  MOV R15, UR13 ;  /* 0x0000000d000f7c02 */ /* 0x000fe20008000f00 */
[----:B------:R-:W4:Y:S01]  /*05b0*/  S2UR UR18, SR_CTAID.X ;  /* 0x00000000001279c3 */ /* 0x000f220000002500 */
[----:B------:R-:W-:-:S02]  /*05c0*/  USHF.L.U32 UR9, UR13, 0x5, URZ ;  /* 0x000000050d097899 */ /* 0x000fc400080006ff */
[----:B------:R-:W-:Y:S01]  /*05d0*/  USHF.L.U64.HI UR12, UR13, 0x5, UR6 ;  /* 0x000000050d0c7899 */ /* 0x000fe20008010206 */
[----:B------:R-:W3:Y:S05]  /*05e0*/  LDCU.64 UR20, c[0x0][0x3a0] ;  /* 0x00007400ff1477ac */ /* 0x000eea0008000a00 */
[----:B------:R-:W-:Y:S01]  /*05f0*/  MOV R11, UR12 ;  /* 0x0000000c000b7c02 */ /* 0x000fe20008000f00 */
[----:B------:R-:W-:Y:S02]  /*0600*/  UIMAD UR6, UR6, 0x28000, URZ ;  /* 0x00028000060678a4 */ /* 0x000fe4000f8e02ff */
[----:B0-----:R-:W-:Y:S02]  /*0610*/  ULOP3.LUT UR11, UR8, 0x1, URZ, 0xc0, !UPT ;  /* 0x00000001080b7892 */ /* 0x001fe4000f8ec0ff */
[----:B----4-:R-:W-:Y:S01]  /*0620*/  USHF.L.U32 UR7, UR18, 0x5, URZ ;  /* 0x0000000512077899 */ /* 0x010fe200080006ff */
[----:B-1----:R-:W-:-:S05]  /*0630*/  LOP3.LUT R9, R53, 0xffff, RZ, 0xc0, !PT ;  /* 0x0000ffff35097812 */ /* 0x002fca00078ec0ff */
[----:B------:R-:W-:Y:S01]  /*0640*/  MOV R14, UR7 ;  /* 0x00000007000e7c02 */ /* 0x000fe20008000f00 */
        /* <DEDUP_REMOVED lines=9> */
[----:B------:R-:W-:Y:S01]  /*06e0*/  IMAD R9, R10, 0x50, R9 ;  /* 0x000000500a097824 */ /* 0x000fe200078e0209 */
[----:B------:R-:W-:-:S04]  /*06f0*/  MOV R10, UR9 ;  /* 0x00000009000a7c02 */ /* 0x000fc80008000f00 */
[----:B------:R-:W-:Y:S02]  /*0700*/  SHF.L.U32 R12, R9, 0x2, RZ ;  /* 0x00000002090c7819 */ /* 0x000fe400000006ff */
[----:B------:R-:W-:-:S03]  /*0710*/  LOP3.LUT R9, R51, 0xe0, R14, 0xf8, !PT ;  /* 0x000000e033097812 */ /* 0x000fc600078ef80e */
[----:B------:R-:W-:-:S04]  /*0720*/  IMAD.WIDE.U32 R12, R15, 0x28000, R12 ;  /* 0x000280000f0c7825 */ /* 0x000fc800078e000c */
[----:B------:R-:W-:-:S05]  /*0730*/  IMAD R9, R9, 0x280, RZ ;  /* 0x0000028009097824 */ /* 0x000fca00078e02ff */
[----:B------:R-:W-:-:S04]  /*0740*/  IADD3 R9, P1, PT, R9, R12, RZ ;  /* 0x0000000c09097210 */ /* 0x000fc80007f3e0ff */
[----:B------:R-:W-:Y:S01]  /*0750*/  IADD3.X R12, PT, PT, R13, UR6, RZ, P1, !PT ;  /* 0x000000060d0c7c10 */ /* 0x000fe20008ffe4ff */
[----:B------:R-:W0:Y:S01]  /*0760*/  LDCU.64 UR6, c[0x0][0x398] ;  /* 0x00007300ff0677ac */ /* 0x000e220008000a00 */
[C---:B------:R-:W-:Y:S02]  /*0770*/  SHF.L.U32 R22, R9.reuse, 0x1, RZ ;  /* 0x0000000109167819 */ /* 0x040fe400000006ff */
[----:B------:R-:W-:-:S03]  /*0780*/  SHF.L.U64.HI R14, R9, 0x1, R12 ;  /* 0x00000001090e7819 */ /* 0x000fc6000001020c */
[----:B------:R0:W-:Y:S01]  /*0790*/  STL [R1+0x94], R22 ;  /* 0x0000941601007387 */ /* 0x0001e20000100800 */
[----:B--2---:R-:W-:-:S03]  /*07a0*/  IMAD.WIDE.U32 R10, R16, 0x2, R10 ;  /* 0x00000002100a7825 */ /* 0x004fc600078e000a */
[----:B---3--:R-:W-:-:S04]  /*07b0*/  LEA R16, P0, R10, UR16, 0x2 ;  /* 0x000000100a107c11 */ /* 0x008fc8000f8010ff */
[----:B------:R-:W-:Y:S01]  /*07c0*/  LEA.HI.X R17, R10, UR17, R11, 0x2, P0 ;  /* 0x000000110a117c11 */ /* 0x000fe200080f140b */
[----:B------:R1:W-:Y:S01]  /*07d0*/  STL [R1+0x98], R14 ;  /* 0x0000980e01007387 */ /* 0x0003e20000100800 */
[----:B------:R-:W-:Y:S01]  /*07e0*/  IADD3 R36, P0, PT, R22, UR20, RZ ;  /* 0x0000001416247c10 */ /* 0x000fe2000ff1e0ff */
[----:B------:R-:W2:Y:S03]  /*07f0*/  LDCU.64 UR16, c[0x0][0x3c8] ;  /* 0x00007900ff1077ac */ /* 0x000ea60008000a00 */
[----:B------:R-:W3:Y:S01]  /*0800*/  LDG.E.64.CONSTANT R16, desc[UR14][R16.64] ;  /* 0x0000000e10107981 */ /* 0x000ee2000c1e9b00 */
[----:B------:R-:W-:-:S05]  /*0810*/  IADD3.X R37, PT, PT, R14, UR21, RZ, P0, !PT ;  /* 0x000000150e257c10 */ /* 0x000fca00087fe4ff */
[----:B------:R-:W4:Y:S01]  /*0820*/  LDG.E.64.CONSTANT R18, desc[UR14][R36.64] ;  /* 0x0000000e24127981 */ /* 0x000f22000c1e9b00 */
[----:B0-----:R-:W-:Y:S01]  /*0830*/  IADD3 R22, P0, PT, R22, UR6, RZ ;  /* 0x0000000616167c10 */ /* 0x001fe2000ff1e0ff */
[----:B------:R-:W3:Y:S02]  /*0840*/  LDCU UR6, c[0x0][0x3c0] ;  /* 0x00007800ff0677ac */ /* 0x000ee40008000800 */
[----:B------:R-:W2:Y:S01]  /*0850*/  LDG.E.64.CONSTANT R32, desc[UR14][R36.64+0x1400] ;  /* 0x0014000e24207981 */ /* 0x000ea2000c1e9b00 */
[----:B------:R-:W-:-:S03]  /*0860*/  IADD3.X R23, PT, PT, R14, UR7, RZ, P0, !PT ;  /* 0x000000070e177c10 */ /* 0x000fc600087fe4ff */
[----:B------:R-:W2:Y:S04]  /*0870*/  LDG.E.64.CONSTANT R20, desc[UR14][R36.64+0x2800] ;  /* 0x0028000e24147981 */ /* 0x000ea8000c1e9b00 */
[----:B------:R-:W2:Y:S04]  /*0880*/  LDG.E.64.CONSTANT R24, desc[UR14][R22.64] ;  /* 0x0000000e16187981 */ /* 0x000ea8000c1e9b00 */
[----:B------:R-:W2:Y:S04]  /*0890*/  LDG.E.64.CONSTANT R30, desc[UR14][R36.64+0x3c00] ;  /* 0x003c000e241e7981 */ /* 0x000ea8000c1e9b00 */
[----:B------:R-:W2:Y:S01]  /*08a0*/  LDG.E.64.CONSTANT R10, desc[UR14][R36.64+0x5000] ;  /* 0x0050000e240a7981 */ /* 0x000ea2000c1e9b00 */
[----:B------:R-:W0:Y:S01]  /*08b0*/  S2R R61, SR_CgaCtaId ;  /* 0x00000000003d7919 */ /* 0x000e220000008800 */
[----:B------:R-:W-:-:S02]  /*08c0*/  MOV R57, 0x400 ;  /* 0x0000040000397802 */ /* 0x000fc40000000f00 */
[----:B------:R-:W2:Y:S02]  /*08d0*/  LDG.E.64.CONSTANT R26, desc[UR14][R22.64+0x1400] ;  /* 0x0014000e161a7981 */ /* 0x000ea4000c1e9b00 */
[----:B------:R-:W-:Y:S02]  /*08e0*/  IADD3 R57, PT, PT, R57, 0x2800, RZ ;  /* 0x0000280039397810 */ /* 0x000fe40007ffe0ff */
[----:B------:R-:W2:Y:S04]  /*08f0*/  LDG.E.64.CONSTANT R34, desc[UR14][R22.64+0x2800] ;  /* 0x0028000e16227981 */ /* 0x000ea8000c1e9b00 */
[----:B------:R-:W2:Y:S04]  /*0900*/  LDG.E.64.CONSTANT R38, desc[UR14][R22.64+0x3c00] ;  /* 0x003c000e16267981 */ /* 0x000ea8000c1e9b00 */
[----:B------:R-:W2:Y:S01]  /*0910*/  LDG.E.64.CONSTANT R42, desc[UR14][R36.64+0x6400] ;  /* 0x0064000e242a7981 */ /* 0x000ea2000c1e9b00 */
[----:B---3--:R-:W-:-:S06]  /*0920*/  FADD.FTZ R9, R17, UR6 ;  /* 0x0000000611097e21 */ /* 0x008fcc0008010000 */
[----:B------:R-:W1:Y:S01]  /*0930*/  MUFU.RSQ R9, R9 ;  /* 0x0000000900097308 */ /* 0x000e620000001400 */
[----:B----4-:R-:W-:-:S05]  /*0940*/  SHF.L.U32 R13, R18, 0x10, RZ ;  /* 0x00000010120d7819 */ /* 0x010fca00000006ff */
[C---:B------:R-:W-:Y:S01]  /*0950*/  FADD.FTZ R12, -R16.reuse, R13 ;  /* 0x0000000d100c7221 */ /* 0x040fe20000010100 */
[----:B------:R-:W-:Y:S01]  /*0960*/  SHF.L.U32 R13, R19, 0x10, RZ ;  /* 0x00000010130d7819 */ /* 0x000fe200000006ff */
[----:B--2---:R-:W-:Y:S02]  /*0970*/  STL [R1+0xf0], R25 ;  /* 0x0000f01901007387 */ /* 0x004fe40000100800 */
[C---:B-1----:R-:W-:Y:S02]  /*0980*/  FMUL.FTZ R14, R9.reuse, R12 ;  /* 0x0000000c090e7220 */ /* 0x042fe40000410000 */
[----:B------:R-:W-:Y:S01]  /*0990*/  FADD.FTZ R12, -R16, R13 ;  /* 0x0000000d100c7221 */ /* 0x000fe20000010100 */
[----:B------:R-:W-:Y:S01]  /*09a0*/  SHF.L.U32 R13, R32, 0x10, RZ ;  /* 0x00000010200d7819 */ /* 0x000fe200000006ff */
[----:B-----5:R-:W-:Y:S01]  /*09b0*/  FFMA.FTZ R52, R0, R14, R3 ;  /* 0x0000000e00347223 */ /* 0x020fe20000010003 */
[----:B------:R1:W-:Y:S02]  /*09c0*/  STL [R1+0x5c], R14 ;  /* 0x00005c0e01007387 */ /* 0x0003e40000100800 */
[----:B-1----:R-:W-:Y:S01]  /*09d0*/  FMUL.FTZ R14, R9, R12 ;  /* 0x0000000c090e7220 */ /* 0x002fe20000410000 */
[----:B------:R-:W-:Y:S01]  /*09e0*/  FADD.FTZ R12, -R16, R13 ;  /* 0x0000000d100c7221 */ /* 0x000fe20000010100 */
[----:B------:R-:W-:-:S02]  /*09f0*/  SHF.L.U32 R13, R33, 0x10, RZ ;  /* 0x00000010210d7819 */ /* 0x000fc400000006ff */
[----:B------:R-:W-:Y:S01]  /*0a00*/  FFMA.FTZ R48, R2, R14, R4 ;  /* 0x0000000e02307223 */ /* 0x000fe20000010004 */
[----:B------:R1:W-:Y:S02]  /*0a10*/  STL [R1+0x70], R14 ;  /* 0x0000700e01007387 */ /* 0x0003e40000100800 */
[----:B-1----:R-:W-:Y:S01]  /*0a20*/  FMUL.FTZ R14, R9, R12 ;  /* 0x0000000c090e7220 */ /* 0x002fe20000410000 */
[----:B------:R-:W-:Y:S01]  /*0a30*/  FADD.FTZ R12, -R16, R13 ;  /* 0x0000000d100c7221 */ /* 0x000fe20000010100 */
[----:B------:R-:W-:-:S03]  /*0a40*/  SHF.L.U32 R13, R20, 0x10, RZ ;  /* 0x00000010140d7819 */ /* 0x000fc600000006ff */
[C---:B------:R-:W-:Y:S02]  /*0a50*/  FMUL.FTZ R17, R9.reuse, R12 ;  /* 0x0000000c09117220 */ /* 0x040fe40000410000 */
[----:B------:R-:W-:Y:S01]  /*0a60*/  FADD.FTZ R12, -R16, R13 ;  /* 0x0000000d100c7221 */ /* 0x000fe20000010100 */
[----:B------:R-:W-:Y:S03]  /*0a70*/  STL [R1+0x74], R14 ;  /* 0x0000740e01007387 */ /* 0x000fe60000100800 */
[----:B------:R-:W-:Y:S01]  /*0a80*/  FMUL.FTZ R12, R9, R12 ;  /* 0x0000000c090c7220 */ /* 0x000fe20000410000 */
[----:B------:R-:W-:Y:S01]  /*0a90*/  STL [R1+0x80], R17 ;  /* 0x0000801101007387 */ /* 0x000fe20000100800 */
[----:B------:R-:W-:Y:S02]  /*0aa0*/  SHF.L.U32 R13, R21, 0x10, RZ ;  /* 0x00000010150d7819 */ /* 0x000fe400000006ff */
[----:B------:R-:W-:Y:S01]  /*0ab0*/  FFMA.FTZ R29, R0, R12, R3 ;  /* 0x0000000c001d7223 */ /* 0x000fe20000010003 */
[----:B------:R1:W-:Y:S02]  /*0ac0*/  STL [R1+0x8c], R12 ;  /* 0x00008c0c01007387 */ /* 0x0003e40000100800 */
[----:B------:R-:W-:Y:S01]  /*0ad0*/  FADD.FTZ R13, -R16, R13 ;  /* 0x0000000d100d7221 */ /* 0x000fe20000010100 */
[----:B-1----:R-:W-:Y:S01]  /*0ae0*/  SHF.L.U32 R12, R30, 0x10, RZ ;  /* 0x000000101e0c7819 */ /* 0x002fe200000006ff */
[----:B------:R-:W-:-:S02]  /*0af0*/  FFMA.FTZ R28, R2, R17, R4 ;  /* 0x00000011021c7223 */ /* 0x000fc40000010004 */
[----:B------:R-:W-:Y:S02]  /*0b00*/  FMUL.FTZ R13, R9, R13 ;  /* 0x0000000d090d7220 */ /* 0x000fe40000410000 */
[----:B------:R-:W-:-:S04]  /*0b10*/  FADD.FTZ R12, -R16, R12 ;  /* 0x0000000c100c7221 */ /* 0x000fc80000010100 */
[----:B------:R-:W-:Y:S01]  /*0b20*/  FMUL.FTZ R17, R9, R12 ;  /* 0x0000000c09117220 */ /* 0x000fe20000410000 */
[----:B------:R-:W-:Y:S01]  /*0b30*/  STL [R1+0x90], R13 ;  /* 0x0000900d01007387 */ /* 0x000fe20000100800 */
[----:B------:R-:W-:Y:S01]  /*0b40*/  FMUL.FTZ R56, R52, -1.4426950216293334961 ;  /* 0xbfb8aa3b34387820 */ /* 0x000fe20000410000 */
[----:B------:R-:W-:Y:S01]  /*0b50*/  SHF.L.U32 R44, R31, 0x10, RZ ;  /* 0x000000101f2c7819 */ /* 0x000fe200000006ff */
[----:B------:R-:W-:Y:S01]  /*0b60*/  FFMA.FTZ R41, R0, R17, R3 ;  /* 0x0000001100297223 */ /* 0x000fe20000010003 */
[----:B------:R1:W-:Y:S03]  /*0b70*/  STL [R1+0x88], R17 ;  /* 0x0000881101007387 */ /* 0x0003e60000100800 */
[----:B------:R-:W-:Y:S01]  /*0b80*/  FADD.FTZ R44, -R16, R44 ;  /* 0x0000002c102c7221 */ /* 0x000fe20000010100 */
[----:B------:R-:W2:Y:S01]  /*0b90*/  MUFU.EX2 R56, R56 ;  /* 0x0000003800387308 */ /* 0x000ea20000000800 */
[----:B-1----:R-:W-:-:S02]  /*0ba0*/  SHF.L.U32 R17, R10, 0x10, RZ ;  /* 0x000000100a117819 */ /* 0x002fc400000006ff */
[----:B------:R-:W-:Y:S01]  /*0bb0*/  PRMT R10, R18, 0x7632, R10 ;  /* 0x00007632120a7816 */ /* 0x000fe2000000000a */
[----:B------:R-:W-:-:S03]  /*0bc0*/  FMUL.FTZ R55, R48, -1.4426950216293334961 ;  /* 0xbfb8aa3b30377820 */ /* 0x000fc60000410000 */
[----:B------:R-:W-:Y:S01]  /*0bd0*/  SHF.L.U32 R54, R10, 0x10, RZ ;  /* 0x000000100a367819 */ /* 0x000fe200000006ff */
[----:B------:R-:W-:-:S04]  /*0be0*/  FMUL.FTZ R25, R9, R44 ;  /* 0x0000002c09197220 */ /* 0x000fc80000410000 */
[----:B------:R-:W-:Y:S01]  /*0bf0*/  FADD.FTZ R54, -R16, R54 ;  /* 0x0000003610367221 */ /* 0x000fe20000010100 */
[----:B------:R-:W1:Y:S01]  /*0c00*/  MUFU.EX2 R55, R55 ;  /* 0x0000003700377308 */ /* 0x000e620000000800 */
[----:B------:R3:W-:Y:S01]  /*0c10*/  STL [R1+0x84], R25 ;  /* 0x0000841901007387 */ /* 0x0007e20000100800 */
[----:B------:R-:W-:Y:S01]  /*0c20*/  FFMA.FTZ R44, R2, R25, R4 ;  /* 0x00000019022c7223 */ /* 0x000fe20000010004 */
[----:B--2---:R-:W-:Y:S01]  /*0c30*/  FADD.FTZ R56, R56, 1 ;  /* 0x3f80000038387421 */ /* 0x004fe20000010000 */
[----:B---3--:R-:W-:-:S04]  /*0c40*/  FMUL.FTZ R25, R9, R54 ;  /* 0x0000003609197220 */ /* 0x008fc80000410000 */
[----:B------:R-:W-:Y:S01]  /*0c50*/  FFMA.FTZ R59, R5, R25, R7 ;  /* 0x00000019053b7223 */ /* 0x000fe20000010007 */
[----:B------:R-:W-:-:S03]  /*0c60*/  PRMT R10, R32, 0x7632, R10 ;  /* 0x00007632200a7816 */ /* 0x000fc6000000000a */
[----:B------:R-:W-:Y:S01]  /*0c70*/  FMUL.FTZ R58, R59, -1.4426950216293334961 ;  /* 0xbfb8aa3b3b3a7820 */ /* 0x000fe20000410000 */
[----:B0-----:R-:W-:Y:S02]  /*0c80*/  LEA R32, R61, R57, 0x18 ;  /* 0x000000393d207211 */ /* 0x001fe400078ec0ff */
[----:B------:R0:W-:Y:S01]  /*0c90*/  MUFU.RCP R57, R56 ;  /* 0x0000003800397308 */ /* 0x0001e20000001000 */
[----:B------:R-:W-:Y:S01]  /*0ca0*/  SHF.L.U32 R18, R11, 0x10, RZ ;  /* 0x000000100b127819 */ /* 0x000fe200000006ff */
[----:B-1----:R-:W-:Y:S01]  /*0cb0*/  FADD.FTZ R55, R55, 1 ;  /* 0x3f80000037377421 */ /* 0x002fe20000010000 */
[----:B------:R-:W-:-:S05]  /*0cc0*/  PRMT R19, R19, 0x7632, R19 ;  /* 0x0000763213137816 */ /* 0x000fca0000000013 */
[----:B------:R-:W1:Y:S01]  /*0cd0*/  MUFU.EX2 R58, R58 ;  /* 0x0000003a003a7308 */ /* 0x000e620000000800 */
[----:B0-----:R-:W-:Y:S02]  /*0ce0*/  LOP3.LUT R56, R53, 0xffff, RZ, 0xc0, !PT ;  /* 0x0000ffff35387812 */ /* 0x001fe400078ec0ff */
[----:B------:R-:W-:Y:S01]  /*0cf0*/  SHF.L.U32 R53, R10, 0x10, RZ ;  /* 0x000000100a357819 */ /* 0x000fe200000006ff */
[----:B------:R-:W-:Y:S02]  /*0d00*/  FADD.FTZ R17, -R16, R17 ;  /* 0x0000001110117221 */ /* 0x000fe40000010100 */
[----:B------:R-:W-:Y:S02]  /*0d10*/  IMAD R32, R56, 0x28, R32 ;  /* 0x0000002838207824 */ /* 0x000fe400078e0220 */
[C---:B------:R-:W-:Y:S01]  /*0d20*/  FADD.FTZ R18, -R16.reuse, R18 ;  /* 0x0000001210127221 */ /* 0x040fe20000010100 */
[C---:B------:R-:W-:Y:S01]  /*0d30*/  FADD.FTZ R56, -R16.reuse, R53 ;  /* 0x0000003510387221 */ /* 0x040fe20000010100 */
[----:B------:R-:W-:Y:S01]  /*0d40*/  SHF.L.U32 R19, R19, 0x10, RZ ;  /* 0x0000001013137819 */ /* 0x000fe200000006ff */
[----:B------:R1:W0:Y:S01]  /*0d50*/  MUFU.RCP R53, R55 ;  /* 0x0000003700357308 */ /* 0x0002220000001000 */
[C---:B------:R-:W-:Y:S01]  /*0d60*/  FMUL.FTZ R17, R9.reuse, R17 ;  /* 0x0000001109117220 */ /* 0x040fe20000410000 */
[----:B------:R-:W-:Y:S01]  /*0d70*/  FMUL.FTZ R18, R9, R18 ;  /* 0x0000001209127220 */ /* 0x000fe20000410000 */
[----:B------:R-:W-:Y:S01]  /*0d80*/  PRMT R61, R33, 0x7632, R61 ;  /* 0x00007632213d7816 */ /* 0x000fe2000000003d */
[----:B------:R-:W-:-:S02]  /*0d90*/  FADD.FTZ R19, -R16, R19 ;  /* 0x0000001310137221 */ /* 0x000fc40000010100 */
[----:B------:R-:W-:Y:S01]  /*0da0*/  STL [R1+0x7c], R17 ;  /* 0x00007c1101007387 */ /* 0x000fe20000100800 */
[----:B------:R-:W-:Y:S01]  /*0db0*/  SHF.L.U32 R61, R61, 0x10, RZ ;  /* 0x000000103d3d7819 */ /* 0x000fe200000006ff */
[----:B------:R-:W-:Y:S02]  /*0dc0*/  FMUL.FTZ R19, R9, R19 ;  /* 0x0000001309137220 */ /* 0x000fe40000410000 */
[----:B------:R-:W-:Y:S01]  /*0dd0*/  STL [R1+0x78], R18 ;  /* 0x0000781201007387 */ /* 0x000fe20000100800 */
[----:B-1----:R-:W-:Y:S01]  /*0de0*/  FADD.FTZ R55, R58, 1 ;  /* 0x3f8000003a377421 */ /* 0x002fe20000010000 */
[----:B------:R-:W-:Y:S02]  /*0df0*/  FADD.FTZ R58, -R57, 1 ;  /* 0x3f800000393a7421 */ /* 0x000fe40000010100 */
[----:B------:R1:W-:Y:S01]  /*0e00*/  STL [R1+0x6c], R25 ;  /* 0x00006c1901007387 */ /* 0x0003e20000100800 */
[----:B------:R-:W-:Y:S01]  /*0e10*/  PRMT R10, R20, 0x7632, R10 ;  /* 0x00007632140a7816 */ /* 0x000fe2000000000a */
[----:B------:R-:W-:Y:S01]  /*0e20*/  FADD.FTZ R20, -R16, R61 ;  /* 0x0000003d10147221 */ /* 0x000fe20000010100 */
[----:B------:R-:W-:Y:S01]  /*0e30*/  LEA R32, R51, R32, 0x3 ;  /* 0x0000002033207211 */ /* 0x000fe200078e18ff */
[----:B------:R-:W-:Y:S01]  /*0e40*/  STL [R1+0x68], R19 ;  /* 0x0000681301007387 */ /* 0x000fe20000100800 */
[----:B------:R-:W-:Y:S01]  /*0e50*/  FFMA.FTZ R52, R52, R58, 1 ;  /* 0x3f80000034347423 */ /* 0x000fe2000001003a */
[----:B-1----:R-:W-:Y:S01]  /*0e60*/  FMUL.FTZ R25, R9, R56 ;  /* 0x0000003809197220 */ /* 0x002fe20000410000 */
[----:B0-----:R-:W-:-:S03]  /*0e70*/  FADD.FTZ R58, -R53, 1 ;  /* 0x3f800000353a7421 */ /* 0x001fc60000010100 */
[----:B------:R-:W-:Y:S01]  /*0e80*/  FFMA.FTZ R51, R5, R25, R7 ;  /* 0x0000001905337223 */ /* 0x000fe20000010007 */
[----:B------:R0:W-:Y:S04]  /*0e90*/  STL [R1+0x64], R25 ;  /* 0x0000641901007387 */ /* 0x0001e80000100800 */
[----:B------:R1:W-:Y:S01]  /*0ea0*/  STL [R1+0x9c], R32 ;  /* 0x00009c2001007387 */ /* 0x0003e20000100800 */
[----:B0-----:R-:W-:Y:S01]  /*0eb0*/  FMUL.FTZ R25, R9, R20 ;  /* 0x0000001409197220 */ /* 0x001fe20000410000 */
[----:B------:R-:W-:Y:S01]  /*0ec0*/  FFMA.FTZ R20, R48, R58, 1 ;  /* 0x3f80000030147423 */ /* 0x000fe2000001003a */
[----:B------:R-:W-:Y:S02]  /*0ed0*/  FFMA.FTZ R40, R2, R13, R4 ;  /* 0x0000000d02287223 */ /* 0x000fe40000010004 */
[----:B------:R-:W2:Y:S01]  /*0ee0*/  LDG.E.64.CONSTANT R12, desc[UR14][R22.64+0x5000] ;  /* 0x0050000e160c7981 */ /* 0x000ea2000c1e9b00 */
[----:B------:R-:W-:-:S03]  /*0ef0*/  MOV R58, R25 ;  /* 0x00000019003a7202 */ /* 0x000fc60000000f00 */
[----:B------:R0:W-:Y:S01]  /*0f00*/  STL [R1+0x60], R25 ;  /* 0x0000601901007387 */ /* 0x0001e20000100800 */
[----:B------:R-:W-:-:S03]  /*0f10*/  FFMA.FTZ R47, R0, R14, R3 ;  /* 0x0000000e002f7223 */ /* 0x000fc60000010003 */
[----:B------:R-:W3:Y:S01]  /*0f20*/  LDG.E.64.CONSTANT R14, desc[UR14][R36.64+0x7800] ;  /* 0x0078000e240e7981 */ /* 0x000ee2000c1e9b00 */
[----:B------:R-:W-:-:S03]  /*0f30*/  FFMA.FTZ R19, R6, R19, R8 ;  /* 0x0000001306137223 */ /* 0x000fc60000010008 */
[----:B-1----:R-:W4:Y:S04]  /*0f40*/  LDG.E.64.CONSTANT R32, desc[UR14][R22.64+0x6400] ;  /* 0x0064000e16207981 */ /* 0x002f28000c1e9b00 */
[----:B0-----:R-:W2:Y:S01]  /*0f50*/  LDL.LU R25, [R1+0xf0] ;  /* 0x0000f00001197983 */ /* 0x001ea20000300800 */
[----:B------:R-:W-:Y:S01]  /*0f60*/  FMUL.FTZ R54, R19, -1.4426950216293334961 ;  /* 0xbfb8aa3b13367820 */ /* 0x000fe20000410000 */
[----:B------:R-:W-:Y:S01]  /*0f70*/  FMUL.FTZ R50, R47, -1.4426950216293334961 ;  /* 0xbfb8aa3b2f327820 */ /* 0x000fe20000410000 */
[----:B------:R-:W-:Y:S01]  /*0f80*/  FMUL.FTZ R57, R57, R52 ;  /* 0x0000003439397220 */ /* 0x000fe20000410000 */
[----:B------:R-:W4:Y:S03]  /*0f90*/  LDG.E.64.CONSTANT R36, desc[UR14][R36.64+0x8c00] ;  /* 0x008c000e24247981 */ /* 0x000f26000c1e9b00 */
[----:B------:R-:W0:Y:S01]  /*0fa0*/  MUFU.EX2 R54, R54 ;  /* 0x0000003600367308 */ /* 0x000e220000000800 */
[----:B------:R-:W-:Y:S01]  /*0fb0*/  FFMA.FTZ R52, R6, R58, R8 ;  /* 0x0000003a06347223 */ /* 0x000fe20000010008 */
[----:B------:R-:W-:-:S06]  /*0fc0*/  SHF.L.U32 R61, R10, 0x10, RZ ;  /* 0x000000100a3d7819 */ /* 0x000fcc00000006ff */
[----:B------:R-:W-:Y:S01]  /*0fd0*/  MUFU.EX2 R50, R50 ;  /* 0x0000003200327308 */ /* 0x000fe20000000800 */
[----:B0-----:R-:W-:-:S07]  /*0fe0*/  FADD.FTZ R54, R54, 1 ;  /* 0x3f80000036367421 */ /* 0x001fce0000010000 */
[----:B------:R0:W1:Y:S01]  /*0ff0*/  MUFU.RCP R58, R54 ;  /* 0x00000036003a7308 */ /* 0x0000620000001000 */
[----:B------:R-:W-:Y:S01]  /*1000*/  FMUL.FTZ R49, R28, -1.4426950216293334961 ;  /* 0xbfb8aa3b1c317820 */ /* 0x000fe20000410000 */
[----:B------:R-:W-:Y:S01]  /*1010*/  FMUL.FTZ R56, R51, -1.4426950216293334961 ;  /* 0xbfb8aa3b33387820 */ /* 0x000fe20000410000 */
[----:B------:R-:W-:-:S05]  /*1020*/  FADD.FTZ R61, -R16, R61 ;  /* 0x0000003d103d7221 */ /* 0x000fca0000010100 */
[----:B------:R-:W1:Y:S01]  /*1030*/  MUFU.RCP R55, R55 ;  /* 0x0000003700377308 */ /* 0x000e620000001000 */
[----:B------:R-:W-:Y:S01]  /*1040*/  FMUL.FTZ R20, R53, R20 ;  /* 0x0000001435147220 */ /* 0x000fe20000410000 */
[----:B0-----:R-:W-:Y:S01]  /*1050*/  FMUL.FTZ R54, R9, R61 ;  /* 0x0000003d09367220 */ /* 0x001fe20000410000 */
[----:B------:R-:W-:-:S05]  /*1060*/  FMUL.FTZ R53, R52, -1.4426950216293334961 ;  /* 0xbfb8aa3b34357820 */ /* 0x000fca0000410000 */
[----:B------:R-:W0:Y:S01]  /*1070*/  MUFU.EX2 R49, R49 ;  /* 0x0000003100317308 */ /* 0x000e220000000800 */
[----:B-1----:R-:W-:Y:S01]  /*1080*/  FADD.FTZ R61, -R58, 1 ;  /* 0x3f8000003a3d7421 */ /* 0x002fe20000010100 */
[----:B------:R-:W-:-:S06]  /*1090*/  FADD.FTZ R50, R50, 1 ;  /* 0x3f80000032327421 */ /* 0x000fcc0000010000 */
[----:B------:R-:W1:Y:S01]  /*10a0*/  MUFU.EX2 R56, R56 ;  /* 0x0000003800387308 */ /* 0x000e620000000800 */
[----:B------:R-:W-:Y:S01]  /*10b0*/  FFMA.FTZ R19, R19, R61, 1 ;  /* 0x3f80000013137423 */ /* 0x000fe2000001003d */
[----:B------:R-:W-:-:S03]  /*10c0*/  FADD.FTZ R48, -R55, 1 ;  /* 0x3f80000037307421 */ /* 0x000fc60000010100 */
[----:B------:R-:W-:-:S03]  /*10d0*/  FMUL.FTZ R58, R58, R19 ;  /* 0x000000133a3a7220 */ /* 0x000fc60000410000 */
[----:B------:R-:W1:Y:S01]  /*10e0*/  MUFU.EX2 R53, R53 ;  /* 0x0000003500357308 */ /* 0x000e620000000800 */
[----:B------:R-:W-:Y:S01]  /*10f0*/  SHF.L.U32 R19, R24, 0x10, RZ ;  /* 0x0000001018137819 */ /* 0x000fe200000006ff */
[----:B------:R-:W-:Y:S01]  /*1100*/  FFMA.FTZ R59, R59, R48, 1 ;  /* 0x3f8000003b3b7423 */ /* 0x000fe20000010030 */
[----:B------:R-:W-:-:S05]  /*1110*/  PRMT R24, R21, 0x7632, R24 ;  /* 0x0000763215187816 */ /* 0x000fca0000000018 */
[----:B------:R-:W-:Y:S01]  /*1120*/  MUFU.RCP R50, R50 ;  /* 0x0000003200327308 */ /* 0x000fe20000001000 */
[C---:B------:R-:W-:Y:S01]  /*1130*/  PRMT R10, R24.reuse, 0x7632, R10 ;  /* 0x00007632180a7816 */ /* 0x040fe2000000000a */
[----:B------:R-:W-:Y:S01]  /*1140*/  FMUL.FTZ R59, R55, R59 ;  /* 0x0000003b373b7220 */ /* 0x000fe20000410000 */
[----:B------:R-:W-:Y:S01]  /*1150*/  SHF.L.U32 R24, R24, 0x10, RZ ;  /* 0x0000001018187819 */ /* 0x000fe200000006ff */
[----:B0-----:R-:W-:Y:S01]  /*1160*/  FADD.FTZ R49, R49, 1 ;  /* 0x3f80000031317421 */ /* 0x001fe20000010000 */
[----:B-1----:R-:W-:Y:S01]  /*1170*/  FADD.FTZ R55, R56, 1 ;  /* 0x3f80000038377421 */ /* 0x002fe20000010000 */
[----:B------:R-:W-:Y:S01]  /*1180*/  FMUL.FTZ R45, R40, -1.4426950216293334961 ;  /* 0xbfb8aa3b282d7820 */ /* 0x000fe20000410000 */
[----:B------:R-:W-:Y:S01]  /*1190*/  FMUL.FTZ R21, R19, R57 ;  /* 0x0000003913157220 */ /* 0x000fe20000410000 */
[----:B------:R-:W-:Y:S01]  /*11a0*/  FADD.FTZ R24, -R16, R24 ;  /* 0x0000001810187221 */ /* 0x000fe20000010100 */
[----:B------:R-:W-:Y:S01]  /*11b0*/  SHF.L.U32 R56, R10, 0x10, RZ ;  /* 0x000000100a387819 */ /* 0x000fe200000006ff */
[----:B------:R-:W-:Y:S01]  /*11c0*/  FFMA.FTZ R48, R5, R54, R7 ;  /* 0x0000003605307223 */ /* 0x000fe20000010007 */
[----:B------:R-:W0:Y:S01]  /*11d0*/  MUFU.RCP R49, R49 ;  /* 0x0000003100317308 */ /* 0x000e220000001000 */
[----:B------:R-:W-:Y:S01]  /*11e0*/  FADD.FTZ R53, R53, 1 ;  /* 0x3f80000035357421 */ /* 0x000fe20000010000 */
[----:B------:R-:W-:Y:S01]  /*11f0*/  FMUL.FTZ R61, R9, R24 ;  /* 0x00000018093d7220 */ /* 0x000fe20000410000 */
[----:B------:R1:W-:Y:S05]  /*1200*/  STL [R1+0x58], R54 ;  /* 0x0000583601007387 */ /* 0x0003ea0000100800 */
[----:B------:R-:W-:Y:S01]  /*1210*/  MUFU.RCP R55, R55 ;  /* 0x0000003700377308 */ /* 0x000fe20000001000 */
[----:B-1----:R-:W-:-:S07]  /*1220*/  FMUL.FTZ R54, R48, -1.4426950216293334961 ;  /* 0xbfb8aa3b30367820 */ /* 0x002fce0000410000 */
[----:B------:R-:W1:Y:S01]  /*1230*/  MUFU.EX2 R45, R45 ;  /* 0x0000002d002d7308 */ /* 0x000e620000000800 */
[----:B0-----:R-:W-:-:S07]  /*1240*/  FADD.FTZ R57, -R49, 1 ;  /* 0x3f80000031397421 */ /* 0x001fce0000010100 */
[----:B------:R-:W0:Y:S01]  /*1250*/  MUFU.EX2 R54, R54 ;  /* 0x0000003600367308 */ /* 0x000e220000000800 */
[----:B------:R-:W-:Y:S01]  /*1260*/  FMUL.FTZ R46, R29, -1.4426950216293334961 ;  /* 0xbfb8aa3b1d2e7820 */ /* 0x000fe20000410000 */
[----:B------:R-:W-:Y:S01]  /*1270*/  PRMT R10, R30, 0x7632, R10 ;  /* 0x000076321e0a7816 */ /* 0x000fe2000000000a */
[----:B------:R-:W-:Y:S01]  /*1280*/  FFMA.FTZ R28, R28, R57, 1 ;  /* 0x3f8000001c1c7423 */ /* 0x000fe20000010039 */
[----:B-1----:R-:W-:-:S04]  /*1290*/  FADD.FTZ R45, R45, 1 ;  /* 0x3f8000002d2d7421 */ /* 0x002fc80000010000 */
[----:B------:R-:W1:Y:S01]  /*12a0*/  MUFU.EX2 R46, R46 ;  /* 0x0000002e002e7308 */ /* 0x000e620000000800 */
[----:B------:R-:W-:-:S07]  /*12b0*/  FMUL.FTZ R49, R49, R28 ;  /* 0x0000001c31317220 */ /* 0x000fce0000410000 */
[----:B------:R0:W-:Y:S02]  /*12c0*/  MUFU.RCP R30, R45 ;  /* 0x0000002d001e7308 */ /* 0x0001e40000001000 */
[----:B0-----:R-:W-:Y:S02]  /*12d0*/  SHF.L.U32 R45, R10, 0x10, RZ ;  /* 0x000000100a2d7819 */ /* 0x001fe400000006ff */
[----:B------:R-:W-:Y:S01]  /*12e0*/  PRMT R10, R31, 0x7632, R10 ;  /* 0x000076321f0a7816 */ /* 0x000fe2000000000a */
[----:B------:R-:W-:-:S06]  /*12f0*/  FADD.FTZ R31, R54, 1 ;  /* 0x3f800000361f7421 */ /* 0x000fcc0000010000 */
[----:B------:R-:W-:Y:S01]  /*1300*/  MUFU.RCP R31, R31 ;  /* 0x0000001f001f7308 */ /* 0x000fe20000001000 */
[----:B-1----:R-:W-:Y:S01]  /*1310*/  FADD.FTZ R46, R46, 1 ;  /* 0x3f8000002e2e7421 */ /* 0x002fe20000010000 */
[----:B------:R0:W-:Y:S01]  /*1320*/  STL [R1+0x34], R61 ;  /* 0x0000343d01007387 */ /* 0x0001e20000100800 */
[----:B------:R-:W-:-:S05]  /*1330*/  FADD.FTZ R45, -R16, R45 ;  /* 0x0000002d102d7221 */ /* 0x000fca0000010100 */
[----:B------:R-:W1:Y:S01]  /*1340*/  MUFU.RCP R46, R46 ;  /* 0x0000002e002e7308 */ /* 0x000e620000001000 */
[----:B------:R-:W-:Y:S01]  /*1350*/  FMUL.FTZ R60, R44, -1.4426950216293334961 ;  /* 0xbfb8aa3b2c3c7820 */ /* 0x000fe20000410000 */
[----:B------:R-:W-:-:S06]  /*1360*/  FFMA.FTZ R17, R0, R17, R3 ;  /* 0x0000001100117223 */ /* 0x000fcc0000010003 */
[----:B------:R-:W-:Y:S01]  /*1370*/  MUFU.EX2 R60, R60 ;  /* 0x0000003c003c7308 */ /* 0x000fe20000000800 */
[----:B-1----:R-:W-:-:S04]  /*1380*/  FADD.FTZ R54, -R46, 1 ;  /* 0x3f8000002e367421 */ /* 0x002fc80000010100 */
[----:B------:R-:W-:-:S04]  /*1390*/  FFMA.FTZ R29, R29, R54, 1 ;  /* 0x3f8000001d1d7423 */ /* 0x000fc80000010036 */
[----:B------:R-:W-:Y:S01]  /*13a0*/  FMUL.FTZ R29, R46, R29 ;  /* 0x0000001d2e1d7220 */ /* 0x000fe20000410000 */
[----:B------:R-:W-:Y:S01]  /*13b0*/  FFMA.FTZ R18, R2, R18, R4 ;  /* 0x0000001202127223 */ /* 0x000fe20000010004 */
[----:B------:R-:W-:Y:S02]  /*13c0*/  PRMT R11, R34, 0x7632, R11 ;  /* 0x00007632220b7816 */ /* 0x000fe4000000000b */
[C---:B--2---:R-:W-:Y:S02]  /*13d0*/  SHF.L.U32 R19, R25.reuse, 0x10, RZ ;  /* 0x0000001019137819 */ /* 0x044fe400000006ff */
[----:B------:R-:W-:-:S03]  /*13e0*/  PRMT R24, R25, 0x7632, R24 ;  /* 0x0000763219187816 */ /* 0x000fc60000000018 */
[----:B------:R-:W-:Y:S01]  /*13f0*/  FMUL.FTZ R19, R19, R20 ;  /* 0x0000001413137220 */ /* 0x000fe20000410000 */
[----:B------:R-:W-:Y:S01]  /*1400*/  FMUL.FTZ R20, R56, R59 ;  /* 0x0000003b38147220 */ /* 0x000fe20000410000 */
[----:B------:R-:W-:Y:S01]  /*1410*/  FADD.FTZ R56, -R50, 1 ;  /* 0x3f80000032387421 */ /* 0x000fe20000010100 */
[----:B------:R1:W2:Y:S03]  /*1420*/  MUFU.RCP R25, R53 ;  /* 0x0000003500197308 */ /* 0x0002a60000001000 */
[----:B------:R-:W-:Y:S01]  /*1430*/  FFMA.FTZ R56, R47, R56, 1 ;  /* 0x3f8000002f387423 */ /* 0x000fe20000010038 */
[----:B-1----:R-:W-:-:S04]  /*1440*/  FFMA.FTZ R53, R6, R61, R8 ;  /* 0x0000003d06357223 */ /* 0x002fc80000010008 */
[----:B------:R-:W-:Y:S01]  /*1450*/  FMUL.FTZ R47, R53, -1.4426950216293334961 ;  /* 0xbfb8aa3b352f7820 */ /* 0x000fe20000410000 */
[----:B------:R-:W-:Y:S01]  /*1460*/  FMUL.FTZ R50, R50, R56 ;  /* 0x0000003832327220 */ /* 0x000fe20000410000 */
[----:B------:R-:W-:-:S04]  /*1470*/  FADD.FTZ R56, -R55, 1 ;  /* 0x3f80000037387421 */ /* 0x000fc80000010100 */
[----:B------:R-:W1:Y:S01]  /*1480*/  MUFU.EX2 R47, R47 ;  /* 0x0000002f002f7308 */ /* 0x000e620000000800 */
[----:B------:R-:W-:Y:S01]  /*1490*/  FFMA.FTZ R56, R51, R56, 1 ;  /* 0x3f80000033387423 */ /* 0x000fe20000010038 */
[----:B--2---:R-:W-:-:S04]  /*14a0*/  FADD.FTZ R51, -R25, 1 ;  /* 0x3f80000019337421 */ /* 0x004fc80000010100 */
[----:B------:R-:W-:Y:S01]  /*14b0*/  FFMA.FTZ R28, R52, R51, 1 ;  /* 0x3f800000341c7423 */ /* 0x000fe20000010033 */
[----:B------:R-:W-:Y:S02]  /*14c0*/  SHF.L.U32 R51, R26, 0x10, RZ ;  /* 0x000000101a337819 */ /* 0x000fe400000006ff */
[----:B------:R-:W-:Y:S01]  /*14d0*/  SHF.L.U32 R52, R10, 0x10, RZ ;  /* 0x000000100a347819 */ /* 0x000fe200000006ff */
[----:B------:R-:W-:Y:S02]  /*14e0*/  FMUL.FTZ R28, R25, R28 ;  /* 0x0000001c191c7220 */ /* 0x000fe40000410000 */
[----:B------:R-:W-:Y:S01]  /*14f0*/  FMUL.FTZ R25, R51, R50 ;  /* 0x0000003233197220 */ /* 0x000fe20000410000 */
[----:B-1----:R-:W-:Y:S01]  /*1500*/  FADD.FTZ R51, R47, 1 ;  /* 0x3f8000002f337421 */ /* 0x002fe20000010000 */
[--C-:B------:R-:W-:Y:S01]  /*1510*/  FADD.FTZ R47, -R16, R52.reuse ;  /* 0x00000034102f7221 */ /* 0x100fe20000010100 */
[----:B------:R-:W-:-:S04]  /*1520*/  PRMT R52, R27, 0x7632, R52 ;  /* 0x000076321b347816 */ /* 0x000fc80000000034 */
[----:B------:R-:W-:Y:S01]  /*1530*/  SHF.L.U32 R52, R52, 0x10, RZ ;  /* 0x0000001034347819 */ /* 0x000fe200000006ff */
[----:B0-----:R-:W-:-:S04]  /*1540*/  FMUL.FTZ R61, R41, -1.4426950216293334961 ;  /* 0xbfb8aa3b293d7820 */ /* 0x001fc80000410000 */
[----:B------:R-:W-:Y:S01]  /*1550*/  FMUL.FTZ R28, R52, R28 ;  /* 0x0000001c341c7220 */ /* 0x000fe20000410000 */
[----:B------:R-:W-:-:S04]  /*1560*/  FADD.FTZ R52, -R30, 1 ;  /* 0x3f8000001e347421 */ /* 0x000fc80000010100 */
[----:B------:R-:W-:Y:S01]  /*1570*/  FFMA.FTZ R40, R40, R52, 1 ;  /* 0x3f80000028287423 */ /* 0x000fe20000010034 */
[----:B------:R-:W-:Y:S01]  /*1580*/  FADD.FTZ R52, -R31, 1 ;  /* 0x3f8000001f347421 */ /* 0x000fe20000010100 */
[----:B------:R-:W0:Y:S01]  /*1590*/  MUFU.EX2 R61, R61 ;  /* 0x0000003d003d7308 */ /* 0x000e220000000800 */
[C---:B------:R-:W-:Y:S02]  /*15a0*/  FMUL.FTZ R59, R9.reuse, R45 ;  /* 0x0000002d093b7220 */ /* 0x040fe40000410000 */
[----:B------:R-:W-:Y:S01]  /*15b0*/  FFMA.FTZ R52, R48, R52, 1 ;  /* 0x3f80000030347423 */ /* 0x000fe20000010034 */
[----:B------:R-:W-:Y:S01]  /*15c0*/  FMUL.FTZ R47, R9, R47 ;  /* 0x0000002f092f7220 */ /* 0x000fe20000410000 */
[----:B------:R-:W-:Y:S01]  /*15d0*/  FMUL.FTZ R40, R30, R40 ;  /* 0x000000281e287220 */ /* 0x000fe20000410000 */
[----:B------:R-:W-:Y:S01]  /*15e0*/  FFMA.FTZ R45, R5, R59, R7 ;  /* 0x0000003b052d7223 */ /* 0x000fe20000010007 */
[----:B------:R-:W-:Y:S01]  /*15f0*/  FMUL.FTZ R52, R31, R52 ;  /* 0x000000341f347220 */ /* 0x000fe20000410000 */
[----:B------:R-:W1:Y:S01]  /*1600*/  MUFU.RCP R51, R51 ;  /* 0x0000003300337308 */ /* 0x000e620000001000 */
[----:B------:R-:W2:Y:S01]  /*1610*/  LDG.E.64.CONSTANT R30, desc[UR14][R22.64+0x7800] ;  /* 0x0078000e161e7981 */ /* 0x000ea2000c1e9b00 */
[----:B------:R-:W-:Y:S01]  /*1620*/  PRMT R10, R26, 0x7632, R10 ;  /* 0x000076321a0a7816 */ /* 0x000fe2000000000a */
[----:B------:R-:W-:Y:S01]  /*1630*/  FMUL.FTZ R50, R45, -1.4426950216293334961 ;  /* 0xbfb8aa3b2d327820 */ /* 0x000fe20000410000 */
[----:B------:R-:W-:Y:S01]  /*1640*/  SHF.L.U32 R26, R27, 0x10, RZ ;  /* 0x000000101b1a7819 */ /* 0x000fe200000006ff */
[----:B------:R-:W-:Y:S04]  /*1650*/  STL [R1+0x30], R59 ;  /* 0x0000303b01007387 */ /* 0x000fe80000100800 */
[----:B------:R3:W-:Y:S01]  /*1660*/  STL [R1+0x28], R47 ;  /* 0x0000282f01007387 */ /* 0x0007e20000100800 */
[----:B------:R-:W-:Y:S01]  /*1670*/  FMUL.FTZ R26, R26, R49 ;  /* 0x000000311a1a7220 */ /* 0x000fe20000410000 */
[----:B------:R-:W4:Y:S01]  /*1680*/  MUFU.EX2 R50, R50 ;  /* 0x0000003200327308 */ /* 0x000f220000000800 */
[----:B0-----:R-:W-:Y:S01]  /*1690*/  FADD.FTZ R54, R61, 1 ;  /* 0x3f8000003d367421 */ /* 0x001fe20000010000 */
[----:B------:R-:W-:Y:S01]  /*16a0*/  FMUL.FTZ R55, R55, R56 ;  /* 0x0000003837377220 */ /* 0x000fe20000410000 */
[----:B------:R-:W-:Y:S01]  /*16b0*/  FADD.FTZ R48, R60, 1 ;  /* 0x3f8000003c307421 */ /* 0x000fe20000010000 */
[----:B------:R-:W-:Y:S01]  /*16c0*/  SHF.L.U32 R57, R43, 0x10, RZ ;  /* 0x000000102b397819 */ /* 0x000fe200000006ff */
[----:B------:R-:W2:Y:S01]  /*16d0*/  LDG.E.64.CONSTANT R22, desc[UR14][R22.64+0x8c00] ;  /* 0x008c000e16167981 */ /* 0x000ea2000c1e9b00 */
[----:B---3--:R-:W-:Y:S01]  /*16e0*/  FFMA.FTZ R47, R6, R47, R8 ;  /* 0x0000002f062f7223 */ /* 0x008fe20000010008 */
[----:B------:R-:W-:-:S03]  /*16f0*/  SHF.L.U32 R27, R10, 0x10, RZ ;  /* 0x000000100a1b7819 */ /* 0x000fc600000006ff */
[----:B------:R-:W-:Y:S01]  /*1700*/  FMUL.FTZ R49, R47, -1.4426950216293334961 ;  /* 0xbfb8aa3b2f317820 */ /* 0x000fe20000410000 */
[----:B------:R-:W-:Y:S01]  /*1710*/  FMUL.FTZ R61, R17, -1.4426950216293334961 ;  /* 0xbfb8aa3b113d7820 */ /* 0x000fe20000410000 */
[----:B------:R-:W-:Y:S01]  /*1720*/  FMUL.FTZ R27, R27, R55 ;  /* 0x000000371b1b7220 */ /* 0x000fe20000410000 */
[----:B-1----:R-:W-:-:S03]  /*1730*/  FADD.FTZ R55, -R51, 1 ;  /* 0x3f80000033377421 */ /* 0x002fc60000010100 */
[----:B------:R-:W0:Y:S01]  /*1740*/  MUFU.EX2 R49, R49 ;  /* 0x0000003100317308 */ /* 0x000e220000000800 */
[----:B------:R-:W-:Y:S01]  /*1750*/  PRMT R10, R10, 0x7632, R10 ;  /* 0x000076320a0a7816 */ /* 0x000fe2000000000a */
[----:B------:R-:W-:-:S06]  /*1760*/  FFMA.FTZ R53, R53, R55, 1 ;  /* 0x3f80000035357423 */ /* 0x000fcc0000010037 */
[----:B------:R-:W1:Y:S01]  /*1770*/  MUFU.EX2 R61, R61 ;  /* 0x0000003d003d7308 */ /* 0x000e620000000800 */
[----:B------:R-:W-:Y:S01]  /*1780*/  SHF.L.U32 R10, R10, 0x10, RZ ;  /* 0x000000100a0a7819 */ /* 0x000fe200000006ff */
[----:B------:R-:W-:Y:S01]  /*1790*/  FMUL.FTZ R53, R51, R53 ;  /* 0x0000003533357220 */ /* 0x000fe20000410000 */
[----:B----4-:R-:W-:-:S03]  /*17a0*/  FADD.FTZ R50, R50, 1 ;  /* 0x3f80000032327421 */ /* 0x010fc60000010000 */
[----:B------:R-:W-:Y:S02]  /*17b0*/  FADD.FTZ R51, -R16, R10 ;  /* 0x0000000a10337221 */ /* 0x000fe40000010100 */
[----:B------:R3:W-:Y:S01]  /*17c0*/  MUFU.RCP R46, R54 ;  /* 0x00000036002e7308 */ /* 0x0007e20000001000 */
[----:B------:R4:W-:Y:S07]  /*17d0*/  STL [R1+0xec], R27 ;  /* 0x0000ec1b01007387 */ /* 0x0009ee0000100800 */
[----:B------:R-:W1:Y:S01]  /*17e0*/  MUFU.RCP R48, R48 ;  /* 0x0000003000307308 */ /* 0x000e620000001000 */
[----:B---3--:R-:W-:Y:S01]  /*17f0*/  SHF.L.U32 R54, R34, 0x10, RZ ;  /* 0x0000001022367819 */ /* 0x008fe200000006ff */
[----:B----4-:R-:W-:Y:S01]  /*1800*/  FMUL.FTZ R27, R9, R51 ;  /* 0x00000033091b7220 */ /* 0x010fe20000410000 */
[----:B0-----:R-:W-:-:S03]  /*1810*/  FADD.FTZ R51, R49, 1 ;  /* 0x3f80000031337421 */ /* 0x001fc60000010000 */
[----:B------:R-:W-:Y:S02]  /*1820*/  FMUL.FTZ R29, R54, R29 ;  /* 0x0000001d361d7220 */ /* 0x000fe40000410000 */
[----:B------:R-:W0:Y:S01]  /*1830*/  MUFU.RCP R50, R50 ;  /* 0x0000003200327308 */ /* 0x000e220000001000 */
[----:B-1----:R-:W-:Y:S01]  /*1840*/  FADD.FTZ R54, R61, 1 ;  /* 0x3f8000003d367421 */ /* 0x002fe20000010000 */
[----:B------:R-:W-:Y:S01]  /*1850*/  FMUL.FTZ R61, R18, -1.4426950216293334961 ;  /* 0xbfb8aa3b123d7820 */ /* 0x000fe20000410000 */
[C---:B------:R-:W-:Y:S02]  /*1860*/  PRMT R10, R35.reuse, 0x7632, R10 ;  /* 0x00007632230a7816 */ /* 0x040fe4000000000a */
[----:B------:R-:W-:Y:S02]  /*1870*/  SHF.L.U32 R34, R35, 0x10, RZ ;  /* 0x0000001023227819 */ /* 0x000fe400000006ff */
[C---:B------:R-:W-:Y:S01]  /*1880*/  SHF.L.U32 R35, R11.reuse, 0x10, RZ ;  /* 0x000000100b237819 */ /* 0x040fe200000006ff */
[----:B------:R-:W1:Y:S01]  /*1890*/  MUFU.RCP R51, R51 ;  /* 0x0000003300337308 */ /* 0x000e620000001000 */
[----:B------:R-:W-:-:S02]  /*18a0*/  PRMT R11, R11, 0x7632, R11 ;  /* 0x000076320b0b7816 */ /* 0x000fc4000000000b */
[----:B------:R-:W-:Y:S01]  /*18b0*/  SHF.L.U32 R49, R10, 0x10, RZ ;  /* 0x000000100a317819 */ /* 0x000fe200000006ff */
[----:B------:R-:W-:Y:S01]  /*18c0*/  FFMA.FTZ R10, R5, R27, R7 ;  /* 0x0000001b050a7223 */ /* 0x000fe20000010007 */
[----:B------:R-:W-:Y:S01]  /*18d0*/  FMUL.FTZ R35, R35, R52 ;  /* 0x0000003423237220 */ /* 0x000fe20000410000 */
[----:B------:R-:W-:Y:S02]  /*18e0*/  SHF.L.U32 R11, R11, 0x10, RZ ;  /* 0x000000100b0b7819 */ /* 0x000fe400000006ff */
[----:B------:R-:W3:Y:S01]  /*18f0*/  MUFU.EX2 R61, R61 ;  /* 0x0000003d003d7308 */ /* 0x000ee20000000800 */
[----:B------:R-:W-:Y:S01]  /*1900*/  FADD.FTZ R52, -R48, 1 ;  /* 0x3f80000030347421 */ /* 0x000fe20000010100 */
[----:B------:R-:W-:Y:S01]  /*1910*/  FMUL.FTZ R34, R34, R40 ;  /* 0x0000002822227220 */ /* 0x000fe20000410000 */
[----:B------:R-:W-:Y:S01]  /*1920*/  FMUL.FTZ R40, R49, R53 ;  /* 0x0000003531287220 */ /* 0x000fe20000410000 */
[----:B------:R-:W-:Y:S01]  /*1930*/  FMUL.FTZ R49, R10, -1.4426950216293334961 ;  /* 0xbfb8aa3b0a317820 */ /* 0x000fe20000410000 */
[----:B------:R-:W-:Y:S01]  /*1940*/  FFMA.FTZ R52, R44, R52, 1 ;  /* 0x3f8000002c347423 */ /* 0x000fe20000010034 */
[----:B------:R-:W-:Y:S01]  /*1950*/  FADD.FTZ R11, -R16, R11 ;  /* 0x0000000b100b7221 */ /* 0x000fe20000010100 */
[----:B0-----:R-:W-:Y:S01]  /*1960*/  FADD.FTZ R44, -R50, 1 ;  /* 0x3f800000322c7421 */ /* 0x001fe20000010100 */
[----:B------:R-:W-:Y:S02]  /*1970*/  STL [R1+0xe4], R28 ;  /* 0x0000e41c01007387 */ /* 0x000fe40000100800 */
[----:B------:R-:W0:Y:S02]  /*1980*/  MUFU.EX2 R49, R49 ;  /* 0x0000003100317308 */ /* 0x000e240000000800 */
[----:B------:R4:W-:Y:S01]  /*1990*/  STL [R1+0x20], R27 ;  /* 0x0000201b01007387 */ /* 0x0009e20000100800 */
[----:B------:R-:W-:Y:S01]  /*19a0*/  FFMA.FTZ R44, R45, R44, 1 ;  /* 0x3f8000002d2c7423 */ /* 0x000fe2000001002c */
[----:B-1----:R-:W-:Y:S01]  /*19b0*/  FADD.FTZ R45, -R51, 1 ;  /* 0x3f800000332d7421 */ /* 0x002fe20000010100 */
[----:B------:R-:W-:Y:S01]  /*19c0*/  FADD.FTZ R53, -R46, 1 ;  /* 0x3f8000002e357421 */ /* 0x000fe20000010100 */
[----:B----4-:R-:W-:Y:S01]  /*19d0*/  FMUL.FTZ R27, R9, R11 ;  /* 0x0000000b091b7220 */ /* 0x010fe20000410000 */
[----:B---3--:R-:W-:Y:S01]  /*19e0*/  FADD.FTZ R55, R61, 1 ;  /* 0x3f8000003d377421 */ /* 0x008fe20000010000 */
[----:B------:R-:W-:-:S02]  /*19f0*/  FFMA.FTZ R47, R47, R45, 1 ;  /* 0x3f8000002f2f7423 */ /* 0x000fc4000001002d */
[----:B------:R-:W-:Y:S01]  /*1a00*/  FFMA.FTZ R11, R6, R27, R8 ;  /* 0x0000001b060b7223 */ /* 0x000fe20000010008 */
[----:B------:R-:W-:Y:S01]  /*1a10*/  FMUL.FTZ R45, R50, R44 ;  /* 0x0000002c322d7220 */ /* 0x000fe20000410000 */
[----:B------:R-:W-:Y:S02]  /*1a20*/  FFMA.FTZ R41, R41, R53, 1 ;  /* 0x3f80000029297423 */ /* 0x000fe40000010035 */
[----:B------:R-:W-:Y:S01]  /*1a30*/  FMUL.FTZ R44, R11, -1.4426950216293334961 ;  /* 0xbfb8aa3b0b2c7820 */ /* 0x000fe20000410000 */
[----:B------:R-:W1:Y:S01]  /*1a40*/  MUFU.RCP R55, R55 ;  /* 0x0000003700377308 */ /* 0x000e620000001000 */
[----:B------:R-:W-:Y:S01]  /*1a50*/  FMUL.FTZ R41, R46, R41 ;  /* 0x000000292e297220 */ /* 0x000fe20000410000 */
[----:B------:R-:W-:Y:S01]  /*1a60*/  SHF.L.U32 R46, R38, 0x10, RZ ;  /* 0x00000010262e7819 */ /* 0x000fe200000006ff */
[----:B0-----:R-:W-:-:S05]  /*1a70*/  FADD.FTZ R49, R49, 1 ;  /* 0x3f80000031317421 */ /* 0x001fca0000010000 */
[----:B------:R-:W0:Y:S01]  /*1a80*/  MUFU.EX2 R44, R44 ;  /* 0x0000002c002c7308 */ /* 0x000e220000000800 */
[----:B------:R-:W-:Y:S01]  /*1a90*/  FMUL.FTZ R47, R51, R47 ;  /* 0x0000002f332f7220 */ /* 0x000fe20000410000 */
[----:B------:R-:W-:Y:S01]  /*1aa0*/  FMUL.FTZ R51, R46, R41 ;  /* 0x000000292e337220 */ /* 0x000fe20000410000 */
[----:B------:R-:W-:-:S05]  /*1ab0*/  SHF.L.U32 R41, R42, 0x10, RZ ;  /* 0x000000102a297819 */ /* 0x000fca00000006ff */
[----:B------:R-:W3:Y:S01]  /*1ac0*/  MUFU.RCP R54, R54 ;  /* 0x0000003600367308 */ /* 0x000ee20000001000 */
[----:B------:R-:W-:Y:S01]  /*1ad0*/  FMUL.FTZ R52, R48, R52 ;  /* 0x0000003430347220 */ /* 0x000fe20000410000 */
[----:B------:R-:W-:Y:S01]  /*1ae0*/  PRMT R48, R38, 0x7632, R48 ;  /* 0x0000763226307816 */ /* 0x000fe20000000030 */
[----:B------:R-:W-:Y:S01]  /*1af0*/  FADD.FTZ R41, -R16, R41 ;  /* 0x0000002910297221 */ /* 0x000fe20000010100 */
[C---:B------:R-:W-:Y:S01]  /*1b00*/  PRMT R38, R39.reuse, 0x7632, R38 ;  /* 0x0000763227267816 */ /* 0x040fe20000000026 */
[----:B------:R-:W-:Y:S01]  /*1b10*/  STL [R1+0xdc], R35 ;  /* 0x0000dc2301007387 */ /* 0x000fe20000100800 */
[----:B------:R-:W-:Y:S02]  /*1b20*/  SHF.L.U32 R50, R39, 0x10, RZ ;  /* 0x0000001027327819 */ /* 0x000fe400000006ff */
[----:B------:R-:W4:Y:S01]  /*1b30*/  MUFU.RCP R49, R49 ;  /* 0x0000003100317308 */ /* 0x000f220000001000 */
[----:B------:R-:W-:Y:S01]  /*1b40*/  SHF.L.U32 R39, R48, 0x10, RZ ;  /* 0x0000001030277819 */ /* 0x000fe200000006ff */
[----:B------:R-:W-:Y:S01]  /*1b50*/  STL [R1+0xd0], R40 ;  /* 0x0000d02801007387 */ /* 0x000fe20000100800 */
[----:B------:R-:W-:Y:S01]  /*1b60*/  SHF.L.U32 R38, R38, 0x10, RZ ;  /* 0x0000001026267819 */ /* 0x000fe200000006ff */
[----:B-1----:R-:W-:-:S02]  /*1b70*/  FADD.FTZ R48, -R55, 1 ;  /* 0x3f80000037307421 */ /* 0x002fc40000010100 */
[----:B------:R1:W-:Y:S01]  /*1b80*/  STL [R1+0x18], R27 ;  /* 0x0000181b01007387 */ /* 0x0003e20000100800 */
[----:B0-----:R-:W-:Y:S01]  /*1b90*/  FADD.FTZ R44, R44, 1 ;  /* 0x3f8000002c2c7421 */ /* 0x001fe20000010000 */
[----:B------:R-:W-:Y:S01]  /*1ba0*/  FMUL.FTZ R39, R39, R45 ;  /* 0x0000002d27277220 */ /* 0x000fe20000410000 */
[----:B---3--:R-:W-:Y:S01]  /*1bb0*/  FADD.FTZ R45, -R54, 1 ;  /* 0x3f800000362d7421 */ /* 0x008fe20000010100 */
[----:B------:R-:W-:Y:S01]  /*1bc0*/  FFMA.FTZ R48, R18, R48, 1 ;  /* 0x3f80000012307423 */ /* 0x000fe20000010030 */
[----:B------:R-:W-:Y:S01]  /*1bd0*/  FMUL.FTZ R38, R38, R47 ;  /* 0x0000002f26267220 */ /* 0x000fe20000410000 */
[----:B-1----:R-:W-:Y:S01]  /*1be0*/  FMUL.FTZ R27, R9, R41 ;  /* 0x00000029091b7220 */ /* 0x002fe20000410000 */
[----:B------:R4:W0:Y:S03]  /*1bf0*/  MUFU.RCP R47, R44 ;  /* 0x0000002c002f7308 */ /* 0x0008260000001000 */
[----:B------:R-:W-:Y:S01]  /*1c00*/  FFMA.FTZ R18, R0, R27, R3 ;  /* 0x0000001b00127223 */ /* 0x000fe20000010003 */
[----:B------:R-:W-:Y:S01]  /*1c10*/  FFMA.FTZ R17, R17, R45, 1 ;  /* 0x3f80000011117423 */ /* 0x000fe2000001002d */
[----:B------:R-:W-:Y:S01]  /*1c20*/  FADD.FTZ R57, -R16, R57 ;  /* 0x0000003910397221 */ /* 0x000fe20000010100 */
[----:B------:R-:W-:Y:S01]  /*1c30*/  PRMT R42, R42, 0x7632, R42 ;  /* 0x000076322a2a7816 */ /* 0x000fe2000000002a */
[----:B------:R-:W-:-:S02]  /*1c40*/  FMUL.FTZ R45, R18, -1.4426950216293334961 ;  /* 0xbfb8aa3b122d7820 */ /* 0x000fc40000410000 */
[----:B------:R-:W-:Y:S01]  /*1c50*/  FMUL.FTZ R57, R9, R57 ;  /* 0x0000003909397220 */ /* 0x000fe20000410000 */
[----:B----4-:R-:W-:Y:S01]  /*1c60*/  FADD.FTZ R44, -R49, 1 ;  /* 0x3f800000312c7421 */ /* 0x010fe20000010100 */
[----:B------:R-:W-:Y:S01]  /*1c70*/  SHF.L.U32 R42, R42, 0x10, RZ ;  /* 0x000000102a2a7819 */ /* 0x000fe200000006ff */
[----:B------:R-:W-:Y:S01]  /*1c80*/  FMUL.FTZ R50, R50, R52 ;  /* 0x0000003432327220 */ /* 0x000fe20000410000 */
[----:B------:R-:W1:Y:S01]  /*1c90*/  MUFU.EX2 R45, R45 ;  /* 0x0000002d002d7308 */ /* 0x000e620000000800 */
[----:B------:R-:W-:Y:S01]  /*1ca0*/  PRMT R52, R43, 0x7632, R52 ;  /* 0x000076322b347816 */ /* 0x000fe20000000034 */
[----:B------:R-:W-:Y:S01]  /*1cb0*/  FFMA.FTZ R41, R2, R57, R4 ;  /* 0x0000003902297223 */ /* 0x000fe20000010004 */
[----:B------:R-:W-:Y:S01]  /*1cc0*/  FFMA.FTZ R44, R10, R44, 1 ;  /* 0x3f8000000a2c7423 */ /* 0x000fe2000001002c */
[----:B------:R-:W-:Y:S01]  /*1cd0*/  FADD.FTZ R10, -R16, R42 ;  /* 0x0000002a100a7221 */ /* 0x000fe20000010100 */
[----:B------:R-:W-:Y:S01]  /*1ce0*/  SHF.L.U32 R52, R52, 0x10, RZ ;  /* 0x0000001034347819 */ /* 0x000fe200000006ff */
[----:B------:R-:W-:Y:S01]  /*1cf0*/  FMUL.FTZ R46, R41, -1.4426950216293334961 ;  /* 0xbfb8aa3b292e7820 */ /* 0x000fe20000410000 */
[----:B------:R-:W-:Y:S01]  /*1d00*/  FMUL.FTZ R55, R55, R48 ;  /* 0x0000003037377220 */ /* 0x000fe20000410000 */
[----:B------:R-:W-:Y:S01]  /*1d10*/  FMUL.FTZ R10, R9, R10 ;  /* 0x0000000a090a7220 */ /* 0x000fe20000410000 */
[----:B0-----:R-:W-:Y:S01]  /*1d20*/  FADD.FTZ R48, -R47, 1 ;  /* 0x3f8000002f307421 */ /* 0x001fe20000010100 */
[----:B------:R-:W-:-:S02]  /*1d30*/  FADD.FTZ R52, -R16, R52 ;  /* 0x0000003410347221 */ /* 0x000fc40000010100 */
[----:B------:R-:W-:Y:S01]  /*1d40*/  FFMA.FTZ R42, R5, R10, R7 ;  /* 0x0000000a052a7223 */ /* 0x000fe20000010007 */
[----:B------:R-:W0:Y:S01]  /*1d50*/  MUFU.EX2 R46, R46 ;  /* 0x0000002e002e7308 */ /* 0x000e220000000800 */
[----:B------:R-:W-:Y:S01]  /*1d60*/  FFMA.FTZ R48, R11, R48, 1 ;  /* 0x3f8000000b307423 */ /* 0x000fe20000010030 */
[----:B------:R-:W-:Y:S01]  /*1d70*/  FMUL.FTZ R11, R9, R52 ;  /* 0x00000034090b7220 */ /* 0x000fe20000410000 */
[----:B------:R-:W-:Y:S01]  /*1d80*/  FMUL.FTZ R52, R42, -1.4426950216293334961 ;  /* 0xbfb8aa3b2a347820 */ /* 0x000fe20000410000 */
[----:B------:R-:W-:Y:S01]  /*1d90*/  FMUL.FTZ R49, R49, R44 ;  /* 0x0000002c31317220 */ /* 0x000fe20000410000 */
[----:B------:R-:W-:Y:S01]  /*1da0*/  FMUL.FTZ R47, R47, R48 ;  /* 0x000000302f2f7220 */ /* 0x000fe20000410000 */
[----:B-1----:R-:W-:Y:S01]  /*1db0*/  FADD.FTZ R45, R45, 1 ;  /* 0x3f8000002d2d7421 */ /* 0x002fe20000010000 */
[----:B------:R-:W-:Y:S01]  /*1dc0*/  FFMA.FTZ R44, R6, R11, R8 ;  /* 0x0000000b062c7223 */ /* 0x000fe20000010008 */
[----:B------:R1:W3:Y:S01]  /*1dd0*/  MUFU.EX2 R48, R52 ;  /* 0x0000003400307308 */ /* 0x0002e20000000800 */
[----:B------:R-:W-:-:S02]  /*1de0*/  SHF.L.U32 R53, R12, 0x10, RZ ;  /* 0x000000100c357819 */ /* 0x000fc400000006ff */
[----:B------:R-:W-:Y:S02]  /*1df0*/  PRMT R12, R12, 0x7632, R12 ;  /* 0x000076320c0c7816 */ /* 0x000fe4000000000c */
[----:B------:R-:W-:-:S03]  /*1e00*/  SHF.L.U32 R56, R14, 0x10, RZ ;  /* 0x000000100e387819 */ /* 0x000fc600000006ff */
[----:B------:R-:W-:Y:S01]  /*1e10*/  MUFU.RCP R45, R45 ;  /* 0x0000002d002d7308 */ /* 0x000fe20000001000 */
[----:B-1----:R-:W-:Y:S01]  /*1e20*/  FMUL.FTZ R52, R44, -1.4426950216293334961 ;  /* 0xbfb8aa3b2c347820 */ /* 0x002fe20000410000 */
[----:B------:R-:W-:Y:S01]  /*1e30*/  FMUL.FTZ R54, R54, R17 ;  /* 0x0000001136367220 */ /* 0x000fe20000410000 */
[----:B------:R-:W-:Y:S01]  /*1e40*/  SHF.L.U32 R12, R12, 0x10, RZ ;  /* 0x000000100c0c7819 */ /* 0x000fe200000006ff */
[----:B0-----:R-:W-:Y:S01]  /*1e50*/  FADD.FTZ R46, R46, 1 ;  /* 0x3f8000002e2e7421 */ /* 0x001fe20000010000 */
[----:B------:R-:W-:Y:S01]  /*1e60*/  FADD.FTZ R56, -R16, R56 ;  /* 0x0000003810387221 */ /* 0x000fe20000010100 */
[----:B------:R-:W-:Y:S02]  /*1e70*/  PRMT R14, R13, 0x7632, R14 ;  /* 0x000076320d0e7816 */ /* 0x000fe4000000000e */
[----:B------:R-:W0:Y:S01]  /*1e80*/  MUFU.EX2 R52, R52 ;  /* 0x0000003400347308 */ /* 0x000e220000000800 */
[----:B------:R-:W-:Y:S01]  /*1e90*/  FMUL.FTZ R54, R53, R54 ;  /* 0x0000003635367220 */ /* 0x000fe20000410000 */
[----:B------:R-:W-:Y:S01]  /*1ea0*/  SHF.L.U32 R53, R13, 0x10, RZ ;  /* 0x000000100d357819 */ /* 0x000fe200000006ff */
[----:B------:R-:W-:Y:S01]  /*1eb0*/  FMUL.FTZ R49, R12, R49 ;  /* 0x000000310c317220 */ /* 0x000fe20000410000 */
[----:B------:R-:W-:Y:S01]  /*1ec0*/  SHF.L.U32 R12, R15, 0x10, RZ ;  /* 0x000000100f0c7819 */ /* 0x000fe200000006ff */
[----:B------:R-:W-:-:S03]  /*1ed0*/  FMUL.FTZ R56, R9, R56 ;  /* 0x0000003809387220 */ /* 0x000fc60000410000 */
[----:B------:R1:W4:Y:S01]  /*1ee0*/  MUFU.RCP R13, R46 ;  /* 0x0000002e000d7308 */ /* 0x0003220000001000 */
[----:B---3--:R-:W-:Y:S01]  /*1ef0*/  FADD.FTZ R48, R48, 1 ;  /* 0x3f80000030307421 */ /* 0x008fe20000010000 */
[----:B------:R-:W-:Y:S01]  /*1f00*/  FFMA.FTZ R17, R0, R56, R3 ;  /* 0x0000003800117223 */ /* 0x000fe20000010003 */
[----:B------:R-:W-:Y:S01]  /*1f10*/  FADD.FTZ R12, -R16, R12 ;  /* 0x0000000c100c7221 */ /* 0x000fe20000010100 */
[----:B-1----:R-:W-:Y:S02]  /*1f20*/  SHF.L.U32 R46, R14, 0x10, RZ ;  /* 0x000000100e2e7819 */ /* 0x002fe400000006ff */
[----:B------:R-:W-:Y:S01]  /*1f30*/  FMUL.FTZ R43, R17, -1.4426950216293334961 ;  /* 0xbfb8aa3b112b7820 */ /* 0x000fe20000410000 */
[----:B------:R-:W-:Y:S02]  /*1f40*/  FMUL.FTZ R12, R9, R12 ;  /* 0x0000000c090c7220 */ /* 0x000fe40000410000 */
[----:B------:R-:W-:Y:S02]  /*1f50*/  FMUL.FTZ R47, R46, R47 ;  /* 0x0000002f2e2f7220 */ /* 0x000fe40000410000 */
[----:B------:R1:W3:Y:S01]  /*1f60*/  MUFU.RCP R46, R48 ;  /* 0x00000030002e7308 */ /* 0x0002e20000001000 */
[----:B------:R-:W-:Y:S01]  /*1f70*/  FMUL.FTZ R55, R53, R55 ;  /* 0x0000003735377220 */ /* 0x000fe20000410000 */
[----:B0-----:R-:W-:Y:S01]  /*1f80*/  FADD.FTZ R52, R52, 1 ;  /* 0x3f80000034347421 */ /* 0x001fe20000010000 */
[----:B-1----:R-:W-:-:S05]  /*1f90*/  FADD.FTZ R48, -R45, 1 ;  /* 0x3f8000002d307421 */ /* 0x002fca0000010100 */
[----:B------:R-:W0:Y:S01]  /*1fa0*/  MUFU.EX2 R43, R43 ;  /* 0x0000002b002b7308 */ /* 0x000e220000000800 */
[----:B------:R-:W-:Y:S01]  /*1fb0*/  FFMA.FTZ R53, R18, R48, 1 ;  /* 0x3f80000012357423 */ /* 0x000fe20000010030 */
[----:B------:R-:W-:-:S03]  /*1fc0*/  FFMA.FTZ R18, R2, R12, R4 ;  /* 0x0000000c02127223 */ /* 0x000fc60000010004 */
[----:B------:R-:W-:-:S03]  /*1fd0*/  FMUL.FTZ R53, R45, R53 ;  /* 0x000000352d357220 */ /* 0x000fc60000410000 */
[----:B------:R4:W1:Y:S01]  /*1fe0*/  MUFU.RCP R48, R52 ;  /* 0x0000003400307308 */ /* 0x0008620000001000 */
[----:B------:R-:W-:Y:S01]  /*1ff0*/  FMUL.FTZ R45, R18, -1.4426950216293334961 ;  /* 0xbfb8aa3b122d7820 */ /* 0x000fe20000410000 */
[----:B----4-:R-:W-:-:S06]  /*2000*/  FADD.FTZ R52, -R13, 1 ;  /* 0x3f8000000d347421 */ /* 0x010fcc0000010100 */
[----:B------:R-:W4:Y:S01]  /*2010*/  MUFU.EX2 R45, R45 ;  /* 0x0000002d002d7308 */ /* 0x000f220000000800 */
[----:B------:R-:W-:Y:S01]  /*2020*/  FFMA.FTZ R41, R41, R52, 1 ;  /* 0x3f80000029297423 */ /* 0x000fe20000010034 */
[----:B---3--:R-:W-:-:S03]  /*2030*/  FADD.FTZ R52, -R46, 1 ;  /* 0x3f8000002e347421 */ /* 0x008fc60000010100 */
[----:B------:R-:W-:Y:S01]  /*2040*/  FMUL.FTZ R41, R13, R41 ;  /* 0x000000290d297220 */ /* 0x000fe20000410000 */
[----:B------:R-:W-:Y:S01]  /*2050*/  PRMT R13, R14, 0x7632, R13 ;  /* 0x000076320e0d7816 */ /* 0x000fe2000000000d */
[----:B0-----:R-:W-:Y:S01]  /*2060*/  FADD.FTZ R14, R43, 1 ;  /* 0x3f8000002b0e7421 */ /* 0x001fe20000010000 */
[----:B------:R-:W-:Y:S01]  /*2070*/  FFMA.FTZ R52, R42, R52, 1 ;  /* 0x3f8000002a347423 */ /* 0x000fe20000010034 */
[----:B-1----:R-:W-:Y:S01]  /*2080*/  FADD.FTZ R42, -R48, 1 ;  /* 0x3f800000302a7421 */ /* 0x002fe20000010100 */
[----:B------:R-:W-:-:S03]  /*2090*/  SHF.L.U32 R13, R13, 0x10, RZ ;  /* 0x000000100d0d7819 */ /* 0x000fc600000006ff */
[----:B------:R-:W0:Y:S01]  /*20a0*/  MUFU.RCP R14, R14 ;  /* 0x0000000e000e7308 */ /* 0x000e220000001000 */
[----:B------:R-:W-:Y:S01]  /*20b0*/  FFMA.FTZ R42, R44, R42, 1 ;  /* 0x3f8000002c2a7423 */ /* 0x000fe2000001002a */
[----:B------:R-:W-:Y:S01]  /*20c0*/  FADD.FTZ R13, -R16, R13 ;  /* 0x0000000d100d7221 */ /* 0x000fe20000010100 */
[----:B----4-:R-:W-:Y:S01]  /*20d0*/  FADD.FTZ R45, R45, 1 ;  /* 0x3f8000002d2d7421 */ /* 0x010fe20000010000 */
[----:B------:R-:W-:Y:S01]  /*20e0*/  SHF.L.U32 R43, R32, 0x10, RZ ;  /* 0x00000010202b7819 */ /* 0x000fe200000006ff */
[----:B------:R-:W-:Y:S01]  /*20f0*/  FMUL.FTZ R48, R48, R42 ;  /* 0x0000002a30307220 */ /* 0x000fe20000410000 */
[----:B------:R-:W-:Y:S02]  /*2100*/  FMUL.FTZ R13, R9, R13 ;  /* 0x0000000d090d7220 */ /* 0x000fe40000410000 */
[----:B------:R-:W1:Y:S01]  /*2110*/  MUFU.RCP R42, R45 ;  /* 0x0000002d002a7308 */ /* 0x000e620000001000 */
[----:B------:R-:W-:Y:S01]  /*2120*/  FMUL.FTZ R52, R46, R52 ;  /* 0x000000342e347220 */ /* 0x000fe20000410000 */
[----:B------:R-:W-:Y:S01]  /*2130*/  FFMA.FTZ R61, R5, R13, R7 ;  /* 0x0000000d053d7223 */ /* 0x000fe20000010007 */
[----:B------:R-:W-:Y:S01]  /*2140*/  SHF.L.U32 R46, R33, 0x10, RZ ;  /* 0x00000010212e7819 */ /* 0x000fe200000006ff */
[----:B------:R-:W-:-:S02]  /*2150*/  FMUL.FTZ R53, R43, R53 ;  /* 0x000000352b357220 */ /* 0x000fc40000410000 */
[----:B------:R-:W-:Y:S02]  /*2160*/  FMUL.FTZ R43, R61, -1.4426950216293334961 ;  /* 0xbfb8aa3b3d2b7820 */ /* 0x000fe40000410000 */
[----:B------:R-:W-:Y:S02]  /*2170*/  FMUL.FTZ R46, R46, R41 ;  /* 0x000000292e2e7220 */ /* 0x000fe40000410000 */
[----:B------:R0:W3:Y:S01]  /*2180*/  MUFU.EX2 R41, R43 ;  /* 0x0000002b00297308 */ /* 0x0000e20000000800 */
[----:B------:R-:W-:Y:S02]  /*2190*/  PRMT R33, R33, 0x7632, R33 ;  /* 0x0000763221217816 */ /* 0x000fe40000000021 */
[----:B------:R-:W-:Y:S01]  /*21a0*/  PRMT R15, R32, 0x7632, R15 ;  /* 0x00007632200f7816 */ /* 0x000fe2000000000f */
[----:B0-----:R-:W-:-:S04]  /*21b0*/  FADD.FTZ R43, -R14, 1 ;  /* 0x3f8000000e2b7421 */ /* 0x001fc80000010100 */
[----:B------:R-:W-:Y:S01]  /*21c0*/  FFMA.FTZ R32, R17, R43, 1 ;  /* 0x3f80000011207423 */ /* 0x000fe2000001002b */
[----:B------:R-:W-:Y:S01]  /*21d0*/  SHF.L.U32 R17, R33, 0x10, RZ ;  /* 0x0000001021117819 */ /* 0x000fe200000006ff */
[----:B-1----:R-:W-:Y:S01]  /*21e0*/  FADD.FTZ R33, -R42, 1 ;  /* 0x3f8000002a217421 */ /* 0x002fe20000010100 */
[----:B------:R0:W-:Y:S03]  /*21f0*/  STL [R1+0xd4], R39 ;  /* 0x0000d42701007387 */ /* 0x0001e60000100800 */
[----:B------:R-:W-:Y:S01]  /*2200*/  FFMA.FTZ R33, R18, R33, 1 ;  /* 0x3f80000012217423 */ /* 0x000fe20000010021 */
[----:B------:R-:W-:Y:S01]  /*2210*/  FMUL.FTZ R48, R17, R48 ;  /* 0x0000003011307220 */ /* 0x000fe20000410000 */
[----:B------:R-:W-:Y:S02]  /*2220*/  PRMT R17, R36, 0x7632, R17 ;  /* 0x0000763224117816 */ /* 0x000fe40000000011 */
[----:B0-----:R-:W-:Y:S01]  /*2230*/  FMUL.FTZ R39, R42, R33 ;  /* 0x000000212a277220 */ /* 0x001fe20000410000 */
[----:B------:R-:W-:-:S02]  /*2240*/  PRMT R33, R15, 0x7632, R33 ;  /* 0x000076320f217816 */ /* 0x000fc40000000021 */
[----:B------:R-:W-:Y:S02]  /*2250*/  PRMT R18, R37, 0x7632, R18 ;  /* 0x0000763225127816 */ /* 0x000fe40000000012 */
[----:B------:R-:W-:Y:S01]  /*2260*/  SHF.L.U32 R33, R33, 0x10, RZ ;  /* 0x0000001021217819 */ /* 0x000fe200000006ff */
[----:B------:R-:W-:Y:S01]  /*2270*/  FMUL.FTZ R32, R14, R32 ;  /* 0x000000200e207220 */ /* 0x000fe20000410000 */
[----:B------:R-:W-:Y:S02]  /*2280*/  SHF.L.U32 R43, R15, 0x10, RZ ;  /* 0x000000100f2b7819 */ /* 0x000fe400000006ff */
[----:B------:R-:W-:Y:S02]  /*2290*/  SHF.L.U32 R14, R36, 0x10, RZ ;  /* 0x00000010240e7819 */ /* 0x000fe400000006ff */
[----:B------:R-:W-:Y:S02]  /*22a0*/  SHF.L.U32 R15, R37, 0x10, RZ ;  /* 0x00000010250f7819 */ /* 0x000fe400000006ff */
[----:B------:R-:W-:-:S02]  /*22b0*/  SHF.L.U32 R17, R17, 0x10, RZ ;  /* 0x0000001011117819 */ /* 0x000fc400000006ff */
[----:B------:R-:W-:Y:S01]  /*22c0*/  SHF.L.U32 R18, R18, 0x10, RZ ;  /* 0x0000001012127819 */ /* 0x000fe200000006ff */
[C---:B------:R-:W-:Y:S01]  /*22d0*/  FADD.FTZ R33, -R16.reuse, R33 ;  /* 0x0000002110217221 */ /* 0x040fe20000010100 */
[C---:B------:R-:W-:Y:S01]  /*22e0*/  FADD.FTZ R14, -R16.reuse, R14 ;  /* 0x0000000e100e7221 */ /* 0x040fe20000010100 */
[C---:B------:R-:W-:Y:S01]  /*22f0*/  FADD.FTZ R15, -R16.reuse, R15 ;  /* 0x0000000f100f7221 */ /* 0x040fe20000010100 */
[C---:B------:R-:W-:Y:S01]  /*2300*/  FADD.FTZ R17, -R16.reuse, R17 ;  /* 0x0000001110117221 */ /* 0x040fe20000010100 */
[----:B------:R-:W-:Y:S01]  /*2310*/  FADD.FTZ R18, -R16, R18 ;  /* 0x0000001210127221 */ /* 0x000fe20000010100 */
[----:B------:R-:W-:Y:S01]  /*2320*/  FMUL.FTZ R16, R9, R33 ;  /* 0x0000002109107220 */ /* 0x000fe20000410000 */
[----:B---3--:R-:W-:-:S03]  /*2330*/  FADD.FTZ R41, R41, 1 ;  /* 0x3f80000029297421 */ /* 0x008fc60000010000 */
[----:B------:R-:W-:Y:S01]  /*2340*/  FFMA.FTZ R42, R6, R16, R8 ;  /* 0x00000010062a7223 */ /* 0x000fe20000010008 */
[----:B------:R-:W-:-:S03]  /*2350*/  FMUL.FTZ R14, R9, R14 ;  /* 0x0000000e090e7220 */ /* 0x000fc60000410000 */
[----:B------:R-:W-:Y:S01]  /*2360*/  FMUL.FTZ R60, R42, -1.4426950216293334961 ;  /* 0xbfb8aa3b2a3c7820 */ /* 0x000fe20000410000 */
[----:B------:R-:W0:Y:S01]  /*2370*/  MUFU.RCP R41, R41 ;  /* 0x0000002900297308 */ /* 0x000e220000001000 */
[----:B------:R-:W-:Y:S01]  /*2380*/  SHF.L.U32 R24, R24, 0x10, RZ ;  /* 0x0000001018187819 */ /* 0x000fe200000006ff */
[----:B------:R-:W-:Y:S01]  /*2390*/  FFMA.FTZ R59, R0, R14, R3 ;  /* 0x0000000e003b7223 */ /* 0x000fe20000010003 */
[----:B------:R-:W-:Y:S01]  /*23a0*/  FMUL.FTZ R15, R9, R15 ;  /* 0x0000000f090f7220 */ /* 0x000fe20000410000 */
[----:B------:R-:W-:-:S04]  /*23b0*/  FMUL.FTZ R52, R43, R52 ;  /* 0x000000342b347220 */ /* 0x000fc80000410000 */
[----:B------:R-:W1:Y:S01]  /*23c0*/  MUFU.EX2 R60, R60 ;  /* 0x0000003c003c7308 */ /* 0x000e620000000800 */
[----:B------:R-:W-:Y:S01]  /*23d0*/  FMUL.FTZ R24, R24, R58 ;  /* 0x0000003a18187220 */ /* 0x000fe20000410000 */
[----:B------:R-:W-:Y:S01]  /*23e0*/  FMUL.FTZ R43, R59, -1.4426950216293334961 ;  /* 0xbfb8aa3b3b2b7820 */ /* 0x000fe20000410000 */
[----:B------:R-:W-:Y:S01]  /*23f0*/  FFMA.FTZ R58, R2, R15, R4 ;  /* 0x0000000f023a7223 */ /* 0x000fe20000010004 */
[C---:B------:R-:W-:Y:S01]  /*2400*/  FMUL.FTZ R17, R9.reuse, R17 ;  /* 0x0000001109117220 */ /* 0x040fe20000410000 */
[----:B------:R-:W-:Y:S02]  /*2410*/  FMUL.FTZ R18, R9, R18 ;  /* 0x0000001209127220 */ /* 0x000fe40000410000 */
[----:B------:R-:W-:Y:S01]  /*2420*/  FMUL.FTZ R44, R58, -1.4426950216293334961 ;  /* 0xbfb8aa3b3a2c7820 */ /* 0x000fe20000410000 */
[----:B------:R-:W3:Y:S01]  /*2430*/  MUFU.EX2 R43, R43 ;  /* 0x0000002b002b7308 */ /* 0x000ee20000000800 */
[----:B------:R-:W-:Y:S01]  /*2440*/  FFMA.FTZ R37, R5, R17, R7 ;  /* 0x0000001105257223 */ /* 0x000fe20000010007 */
[----:B0-----:R-:W-:Y:S01]  /*2450*/  FADD.FTZ R33, -R41, 1 ;  /* 0x3f80000029217421 */ /* 0x001fe20000010100 */
[----:B------:R-:W-:-:S02]  /*2460*/  FFMA.FTZ R36, R6, R18, R8 ;  /* 0x0000001206247223 */ /* 0x000fc40000010008 */
[----:B------:R-:W-:-:S03]  /*2470*/  FMUL.FTZ R45, R37, -1.4426950216293334961 ;  /* 0xbfb8aa3b252d7820 */ /* 0x000fc60000410000 */
[----:B------:R-:W0:Y:S01]  /*2480*/  MUFU.EX2 R44, R44 ;  /* 0x0000002c002c7308 */ /* 0x000e220000000800 */
[----:B------:R-:W-:Y:S01]  /*2490*/  FFMA.FTZ R61, R61, R33, 1 ;  /* 0x3f8000003d3d7423 */ /* 0x000fe20000010021 */
[----:B-1----:R-:W-:Y:S01]  /*24a0*/  FADD.FTZ R60, R60, 1 ;  /* 0x3f8000003c3c7421 */ /* 0x002fe20000010000 */
[----:B------:R-:W-:-:S05]  /*24b0*/  FMUL.FTZ R33, R36, -1.4426950216293334961 ;  /* 0xbfb8aa3b24217820 */ /* 0x000fca0000410000 */
[----:B------:R-:W1:Y:S01]  /*24c0*/  MUFU.EX2 R45, R45 ;  /* 0x0000002d002d7308 */ /* 0x000e620000000800 */
[----:B---3--:R-:W-:-:S07]  /*24d0*/  FADD.FTZ R43, R43, 1 ;  /* 0x3f8000002b2b7421 */ /* 0x008fce0000010000 */
[----:B------:R-:W3:Y:S01]  /*24e0*/  MUFU.RCP R60, R60 ;  /* 0x0000003c003c7308 */ /* 0x000ee20000001000 */
[----:B0-----:R-:W-:-:S07]  /*24f0*/  FADD.FTZ R44, R44, 1 ;  /* 0x3f8000002c2c7421 */ /* 0x001fce0000010000 */
[----:B------:R-:W0:Y:S01]  /*2500*/  MUFU.EX2 R33, R33 ;  /* 0x0000002100217308 */ /* 0x000e220000000800 */
[----:B-1----:R-:W-:-:S07]  /*2510*/  FADD.FTZ R45, R45, 1 ;  /* 0x3f8000002d2d7421 */ /* 0x002fce0000010000 */
[----:B------:R-:W1:Y:S01]  /*2520*/  MUFU.RCP R43, R43 ;  /* 0x0000002b002b7308 */ /* 0x000e620000001000 */
[----:B------:R-:W-:Y:S01]  /*2530*/  FMUL.FTZ R41, R41, R61 ;  /* 0x0000003d29297220 */ /* 0x000fe20000410000 */
[----:B---3--:R-:W-:-:S06]  /*2540*/  FADD.FTZ R61, -R60, 1 ;  /* 0x3f8000003c3d7421 */ /* 0x008fcc0000010100 */
[----:B------:R-:W3:Y:S01]  /*2550*/  MUFU.RCP R44, R44 ;  /* 0x0000002c002c7308 */ /* 0x000ee20000001000 */
[----:B0-----:R-:W-:Y:S01]  /*2560*/  FADD.FTZ R33, R33, 1 ;  /* 0x3f80000021217421 */ /* 0x001fe20000010000 */
[----:B------:R-:W-:-:S06]  /*2570*/  FFMA.FTZ R42, R42, R61, 1 ;  /* 0x3f8000002a2a7423 */ /* 0x000fcc000001003d */
[----:B------:R-:W0:Y:S01]  /*2580*/  MUFU.RCP R45, R45 ;  /* 0x0000002d002d7308 */ /* 0x000e220000001000 */
[----:B------:R-:W-:Y:S01]  /*2590*/  FMUL.FTZ R42, R60, R42 ;  /* 0x0000002a3c2a7220 */ /* 0x000fe20000410000 */
[----:B-1----:R-:W-:-:S06]  /*25a0*/  FADD.FTZ R60, -R43, 1 ;  /* 0x3f8000002b3c7421 */ /* 0x002fcc0000010100 */
[----:B------:R-:W1:Y:S01]  /*25b0*/  MUFU.RCP R33, R33 ;  /* 0x0000002100217308 */ /* 0x000e620000001000 */
[----:B------:R-:W-:Y:S01]  /*25c0*/  FFMA.FTZ R59, R59, R60, 1 ;  /* 0x3f8000003b3b7423 */ /* 0x000fe2000001003c */
[----:B---3--:R-:W-:Y:S01]  /*25d0*/  FADD.FTZ R60, -R44, 1 ;  /* 0x3f8000002c3c7421 */ /* 0x008fe20000010100 */
[----:B------:R-:W-:Y:S03]  /*25e0*/  STL [R1+0xc4], R38 ;  /* 0x0000c42601007387 */ /* 0x000fe60000100800 */
[----:B------:R-:W-:Y:S01]  /*25f0*/  FFMA.FTZ R58, R58, R60, 1 ;  /* 0x3f8000003a3a7423 */ /* 0x000fe2000001003c */
[----:B------:R3:W-:Y:S01]  /*2600*/  STL [R1+0x10], R27 ;  /* 0x0000101b01007387 */ /* 0x0007e20000100800 */
[----:B0-----:R-:W-:-:S03]  /*2610*/  FADD.FTZ R60, -R45, 1 ;  /* 0x3f8000002d3c7421 */ /* 0x001fc60000010100 */
[----:B---3--:R-:W3:Y:S04]  /*2620*/  LDL R27, [R1+0x5c] ;  /* 0x00005c00011b7983 */ /* 0x008ee80000100800 */
[----:B------:R-:W-:Y:S01]  /*2630*/  STL [R1+0xb4], R57 ;  /* 0x0000b43901007387 */ /* 0x000fe20000100800 */
[----:B------:R-:W-:-:S03]  /*2640*/  FFMA.FTZ R37, R37, R60, 1 ;  /* 0x3f80000025257423 */ /* 0x000fc6000001003c */
[----:B------:R-:W-:Y:S01]  /*2650*/  STL [R1+0xb8], R56 ;  /* 0x0000b83801007387 */ /* 0x000fe20000100800 */
[----:B-1----:R-:W-:-:S03]  /*2660*/  FADD.FTZ R60, -R33, 1 ;  /* 0x3f800000213c7421 */ /* 0x002fc60000010100 */
[----:B------:R-:W-:Y:S04]  /*2670*/  STL [R1+0xbc], R10 ;  /* 0x0000bc0a01007387 */ /* 0x000fe80000100800 */
[----:B------:R-:W-:Y:S04]  /*2680*/  STL [R1+0xc0], R11 ;  /* 0x0000c00b01007387 */ /* 0x000fe80000100800 */
[----:B------:R-:W-:Y:S04]  /*2690*/  STL [R1+0xd8], R55 ;  /* 0x0000d83701007387 */ /* 0x000fe80000100800 */
[----:B------:R-:W-:Y:S01]  /*26a0*/  STL [R1+0xc8], R49 ;  /* 0x0000c83101007387 */ /* 0x000fe20000100800 */
[----:B------:R-:W-:-:S03]  /*26b0*/  FFMA.FTZ R36, R36, R60, 1 ;  /* 0x3f80000024247423 */ /* 0x000fc6000001003c */
[----:B------:R-:W-:Y:S04]  /*26c0*/  STL [R1+0xcc], R47 ;  /* 0x0000cc2f01007387 */ /* 0x000fe80000100800 */
[----:B------:R-:W-:Y:S04]  /*26d0*/  STL [R1+0xb0], R12 ;  /* 0x0000b00c01007387 */ /* 0x000fe80000100800 */
[----:B------:R0:W-:Y:S01]  /*26e0*/  STL [R1+0xe0], R13 ;  /* 0x0000e00d01007387 */ /* 0x0001e20000100800 */
[----:B------:R-:W-:-:S03]  /*26f0*/  FMUL.FTZ R45, R45, R37 ;  /* 0x000000252d2d7220 */ /* 0x000fc60000410000 */
[----:B0-----:R-:W4:Y:S04]  /*2700*/  LDL R13, [R1+0x70] ;  /* 0x00007000010d7983 */ /* 0x001f280000100800 */
[----:B------:R0:W-:Y:S04]  /*2710*/  STL [R1+0xe8], R53 ;  /* 0x0000e83501007387 */ /* 0x0001e80000100800 */
[----:B0-----:R-:W4:Y:S04]  /*2720*/  LDL R53, [R1+0x6c] ;  /* 0x00006c0001357983 */ /* 0x001f280000100800 */
[----:B------:R0:W-:Y:S04]  /*2730*/  STL [R1+0xa4], R3 ;  /* 0x0000a40301007387 */ /* 0x0001e80000100800 */
[----:B------:R-:W-:Y:S04]  /*2740*/  STL [R1+0xa8], R4 ;  /* 0x0000a80401007387 */ /* 0x000fe80000100800 */
[----:B------:R1:W-:Y:S01]  /*2750*/  STL [R1+0xac], R7 ;  /* 0x0000ac0701007387 */ /* 0x0003e20000100800 */
[----:B0-----:R-:W-:Y:S01]  /*2760*/  FMUL.FTZ R3, R33, R36 ;  /* 0x0000002421037220 */ /* 0x001fe20000410000 */
[----:B--2---:R-:W-:-:S02]  /*2770*/  SHF.L.U32 R33, R30, 0x10, RZ ;  /* 0x000000101e217819 */ /* 0x004fc400000006ff */
[----:B------:R-:W3:Y:S04]  /*2780*/  LDL.LU R47, [R1+0x40] ;  /* 0x00004000012f7983 */ /* 0x000ee80000300800 */
[----:B------:R-:W2:Y:S01]  /*2790*/  LDL.LU R38, [R1+0x44] ;  /* 0x0000440001267983 */ /* 0x000ea20000300800 */
[----:B------:R-:W-:-:S03]  /*27a0*/  FMUL.FTZ R32, R33, R32 ;  /* 0x0000002021207220 */ /* 0x000fc60000410000 */
[----:B------:R0:W-:Y:S01]  /*27b0*/  STL [R1+0x2c], R3 ;  /* 0x00002c0301007387 */ /* 0x0001e20000100800 */
[----:B------:R-:W-:-:S03]  /*27c0*/  SHF.L.U32 R33, R31, 0x10, RZ ;  /* 0x000000101f217819 */ /* 0x000fc600000006ff */
[----:B------:R-:W4:Y:S04]  /*27d0*/  LDL.LU R37, [R1+0x38] ;  /* 0x0000380001257983 */ /* 0x000f280000300800 */
[----:B------:R-:W4:Y:S04]  /*27e0*/  LDL.LU R28, [R1+0x3c] ;  /* 0x00003c00011c7983 */ /* 0x000f280000300800 */
[----:B------:R-:W4:Y:S04]  /*27f0*/  LDL.LU R12, [R1+0x50] ;  /* 0x00005000010c7983 */ /* 0x000f280000300800 */
[----:B------:R-:W4:Y:S01]  /*2800*/  LDL.LU R11, [R1+0x54] ;  /* 0x00005400010b7983 */ /* 0x000f220000300800 */
[----:B------:R-:W-:-:S03]  /*2810*/  FMUL.FTZ R33, R33, R39 ;  /* 0x0000002721217220 */ /* 0x000fc60000410000 */
[----:B-1----:R-:W4:Y:S04]  /*2820*/  LDL.LU R7, [R1+0x48] ;  /* 0x0000480001077983 */ /* 0x002f280000300800 */
[----:B0-----:R-:W4:Y:S04]  /*2830*/  LDL.LU R3, [R1+0x4c] ;  /* 0x00004c0001037983 */ /* 0x001f280000300800 */
[----:B------:R-:W4:Y:S04]  /*2840*/  LDL R40, [R1+0x80] ;  /* 0x0000800001287983 */ /* 0x000f280000100800 */
[----:B------:R-:W4:Y:S04]  /*2850*/  LDL R35, [R1+0x68] ;  /* 0x0000680001237983 */ /* 0x000f280000100800 */
[----:B------:R-:W4:Y:S04]  /*2860*/  LDL R39, [R1+0x74] ;  /* 0x0000740001277983 */ /* 0x000f280000100800 */
[----:B------:R-:W4:Y:S01]  /*2870*/  LDL R49, [R1+0x8c] ;  /* 0x00008c0001317983 */ /* 0x000f220000100800 */
[----:B------:R-:W-:-:S02]  /*2880*/  PRMT R36, R30, 0x7632, R36 ;  /* 0x000076321e247816 */ /* 0x000fc40000000024 */
[----:B------:R-:W-:Y:S01]  /*2890*/  PRMT R30, R31, 0x7632, R30 ;  /* 0x000076321f1e7816 */ /* 0x000fe2000000001e */
[----:B------:R-:W4:Y:S01]  /*28a0*/  LDL R10, [R1+0x90] ;  /* 0x00009000010a7983 */ /* 0x000f220000100800 */
[----:B------:R-:W-:Y:S02]  /*28b0*/  SHF.L.U32 R31, R36, 0x10, RZ ;  /* 0x00000010241f7819 */ /* 0x000fe400000006ff */
[----:B------:R-:W-:Y:S01]  /*28c0*/  SHF.L.U32 R30, R30, 0x10, RZ ;  /* 0x000000101e1e7819 */ /* 0x000fe200000006ff */
[----:B------:R-:W-:Y:S01]  /*28d0*/  FMUL.FTZ R43, R43, R59 ;  /* 0x0000003b2b2b7220 */ /* 0x000fe20000410000 */
[----:B------:R-:W-:Y:S01]  /*28e0*/  SHF.L.U32 R36, R22, 0x10, RZ ;  /* 0x0000001016247819 */ /* 0x000fe200000006ff */
[----:B------:R-:W-:Y:S01]  /*28f0*/  FMUL.FTZ R41, R31, R41 ;  /* 0x000000291f297220 */ /* 0x000fe20000410000 */
[----:B------:R-:W-:Y:S01]  /*2900*/  FMUL.FTZ R44, R44, R58 ;  /* 0x0000003a2c2c7220 */ /* 0x000fe20000410000 */
[----:B------:R-:W-:Y:S01]  /*2910*/  FMUL.FTZ R42, R30, R42 ;  /* 0x0000002a1e2a7220 */ /* 0x000fe20000410000 */
[----:B------:R-:W-:Y:S01]  /*2920*/  SHF.L.U32 R30, R23, 0x10, RZ ;  /* 0x00000010171e7819 */ /* 0x000fe200000006ff */
[----:B------:R-:W-:Y:S01]  /*2930*/  FMUL.FTZ R55, R0, R25 ;  /* 0x0000001900377220 */ /* 0x000fe20000410000 */
[----:B------:R-:W-:-:S02]  /*2940*/  PRMT R31, R22, 0x7632, R31 ;  /* 0x00007632161f7816 */ /* 0x000fc4000000001f */
[----:B------:R-:W-:Y:S01]  /*2950*/  PRMT R60, R23, 0x7632, R60 ;  /* 0x00007632173c7816 */ /* 0x000fe2000000003c */
[----:B------:R-:W-:Y:S01]  /*2960*/  FMUL.FTZ R43, R36, R43 ;  /* 0x0000002b242b7220 */ /* 0x000fe20000410000 */
[----:B------:R-:W-:Y:S01]  /*2970*/  SHF.L.U32 R22, R31, 0x10, RZ ;  /* 0x000000101f167819 */ /* 0x000fe200000006ff */
[----:B------:R-:W-:Y:S01]  /*2980*/  FMUL.FTZ R44, R30, R44 ;  /* 0x0000002c1e2c7220 */ /* 0x000fe20000410000 */
[----:B------:R-:W4:Y:S03]  /*2990*/  LDL R4, [R1+0x88] ;  /* 0x0000880001047983 */ /* 0x000f260000100800 */
[----:B------:R-:W-:Y:S01]  /*29a0*/  FMUL.FTZ R45, R22, R45 ;  /* 0x0000002d162d7220 */ /* 0x000fe20000410000 */
[----:B------:R-:W4:Y:S04]  /*29b0*/  LDL R56, [R1+0x84] ;  /* 0x0000840001387983 */ /* 0x000f280000100800 */
[----:B------:R-:W4:Y:S01]  /*29c0*/  LDL R57, [R1+0x7c] ;  /* 0x00007c0001397983 */ /* 0x000f220000100800 */
[----:B---3--:R-:W-:Y:S01]  /*29d0*/  FFMA.FTZ R59, R27, R21, R47 ;  /* 0x000000151b3b7223 */ /* 0x008fe2000001002f */
[----:B--2---:R-:W-:Y:S01]  /*29e0*/  FADD.FTZ R58, R21, R38 ;  /* 0x00000026153a7221 */ /* 0x004fe20000010000 */
[----:B------:R-:W-:Y:S01]  /*29f0*/  FMUL.FTZ R47, R0, R29 ;  /* 0x0000001d002f7220 */ /* 0x000fe20000410000 */
[----:B------:R-:W2:Y:S01]  /*2a00*/  LDL R38, [R1+0x58] ;  /* 0x0000580001267983 */ /* 0x000ea20000100800 */
[-C--:B----4-:R-:W-:Y:S01]  /*2a10*/  FFMA.FTZ R36, R13, R19.reuse, R37 ;  /* 0x000000130d247223 */ /* 0x090fe20000010025 */
[----:B------:R-:W-:Y:S01]  /*2a20*/  FADD.FTZ R37, R19, R28 ;  /* 0x0000001c13257221 */ /* 0x000fe20000010000 */
[----:B------:R-:W-:Y:S01]  /*2a30*/  FMUL.FTZ R28, R2, R19 ;  /* 0x00000013021c7220 */ /* 0x000fe20000410000 */
[----:B------:R-:W-:Y:S01]  /*2a40*/  FFMA.FTZ R30, R53, R20, R12 ;  /* 0x00000014351e7223 */ /* 0x000fe2000001000c */
[----:B------:R-:W-:Y:S01]  /*2a50*/  SHF.L.U32 R12, R60, 0x10, RZ ;  /* 0x000000103c0c7819 */ /* 0x000fe200000006ff */
[----:B------:R-:W-:Y:S01]  /*2a60*/  FMUL.FTZ R60, R0, R21 ;  /* 0x00000015003c7220 */ /* 0x000fe20000410000 */
[----:B------:R-:W-:Y:S01]  /*2a70*/  FADD.FTZ R58, R58, R25 ;  /* 0x000000193a3a7221 */ /* 0x000fe20000010000 */
[----:B------:R-:W-:Y:S01]  /*2a80*/  FADD.FTZ R31, R20, R11 ;  /* 0x0000000b141f7221 */ /* 0x000fe20000010000 */
[----:B------:R-:W-:Y:S01]  /*2a90*/  FMUL.FTZ R11, R2, R34 ;  /* 0x00000022020b7220 */ /* 0x000fe20000410000 */
[----:B------:R-:W-:-:S02]  /*2aa0*/  FADD.FTZ R23, R24, R3 ;  /* 0x0000000318177221 */ /* 0x000fc40000010000 */
[----:B------:R-:W3:Y:S01]  /*2ab0*/  LDL R3, [R1+0x60] ;  /* 0x0000600001037983 */ /* 0x000ee20000100800 */
[-C--:B------:R-:W-:Y:S01]  /*2ac0*/  FFMA.FTZ R21, R40, R26.reuse, R36 ;  /* 0x0000001a28157223 */ /* 0x080fe20000010024 */
[----:B------:R-:W-:Y:S01]  /*2ad0*/  FMUL.FTZ R36, R2, R26 ;  /* 0x0000001a02247220 */ /* 0x000fe20000410000 */
[----:B------:R-:W-:Y:S02]  /*2ae0*/  FFMA.FTZ R22, R35, R24, R7 ;  /* 0x0000001823167223 */ /* 0x000fe40000010007 */
[----:B------:R-:W4:Y:S01]  /*2af0*/  LDL R7, [R1+0x64] ;  /* 0x0000640001077983 */ /* 0x000f220000100800 */
[----:B------:R-:W-:Y:S01]  /*2b00*/  FFMA.FTZ R19, R39, R25, R59 ;  /* 0x0000001927137223 */ /* 0x000fe2000001003b */
[----:B------:R-:W-:Y:S02]  /*2b10*/  FADD.FTZ R25, R37, R26 ;  /* 0x0000001a25197221 */ /* 0x000fe40000010000 */
[----:B------:R-:W-:Y:S01]  /*2b20*/  STL [R1+0x8], R60 ;  /* 0x0000083c01007387 */ /* 0x000fe20000100800 */
[----:B------:R-:W-:-:S03]  /*2b30*/  FMUL.FTZ R37, R5, R20 ;  /* 0x0000001405257220 */ /* 0x000fc60000410000 */
[----:B------:R0:W-:Y:S01]  /*2b40*/  STL [R1+0x24], R28 ;  /* 0x0000241c01007387 */ /* 0x0001e20000100800 */
[----:B------:R-:W-:-:S03]  /*2b50*/  FFMA.FTZ R19, R49, R29, R19 ;  /* 0x0000001d31137223 */ /* 0x000fc60000010013 */
[----:B------:R1:W-:Y:S01]  /*2b60*/  STL [R1+0x1c], R55 ;  /* 0x00001c3701007387 */ /* 0x0003e20000100800 */
[----:B------:R-:W-:-:S03]  /*2b70*/  FADD.FTZ R26, R58, R29 ;  /* 0x0000001d3a1a7221 */ /* 0x000fc60000010000 */
[----:B------:R-:W-:Y:S01]  /*2b80*/  STL [R1+0x14], R36 ;  /* 0x0000142401007387 */ /* 0x000fe20000100800 */
[----:B------:R-:W-:-:S03]  /*2b90*/  FFMA.FTZ R29, R27, R60, RZ ;  /* 0x0000003c1b1d7223 */ /* 0x000fc600000100ff */
[----:B------:R-:W-:Y:S04]  /*2ba0*/  STL [R1+0xc], R47 ;  /* 0x00000c2f01007387 */ /* 0x000fe80000100800 */
[----:B------:R-:W-:Y:S04]  /*2bb0*/  STL [R1+0x4], R11 ;  /* 0x0000040b01007387 */ /* 0x000fe80000100800 */
[----:B------:R3:W-:Y:S04]  /*2bc0*/  STL [R1], R37 ;  /* 0x0000002501007387 */ /* 0x0007e80000100800 */
[----:B------:R-:W2:Y:S01]  /*2bd0*/  LDL.LU R27, [R1+0xec] ;  /* 0x0000ec00011b7983 */ /* 0x000ea20000300800 */
[----:B------:R-:W-:Y:S01]  /*2be0*/  FFMA.FTZ R21, R10, R34, R21 ;  /* 0x000000220a157223 */ /* 0x000fe20000010015 */
[----:B------:R-:W-:Y:S01]  /*2bf0*/  FADD.FTZ R25, R25, R34 ;  /* 0x0000002219197221 */ /* 0x000fe20000010000 */
[----:B------:R-:W-:Y:S01]  /*2c00*/  FADD.FTZ R34, RZ, R60 ;  /* 0x0000003cff227221 */ /* 0x000fe20000010000 */
[----:B------:R-:W-:Y:S01]  /*2c10*/  FADD.FTZ R20, R26, R51 ;  /* 0x000000331a147221 */ /* 0x000fe20000010000 */
[----:B------:R-:W-:Y:S01]  /*2c20*/  FMUL.FTZ R59, R6, R24 ;  /* 0x00000018063b7220 */ /* 0x000fe20000410000 */
[----:B------:R-:W-:Y:S01]  /*2c30*/  FFMA.FTZ R24, R53, R37, R29 ;  /* 0x0000002535187223 */ /* 0x000fe2000001001d */
[----:B------:R-:W-:Y:S01]  /*2c40*/  FADD.FTZ R26, R34, R37 ;  /* 0x00000025221a7221 */ /* 0x000fe20000010000 */
[----:B------:R-:W3:Y:S02]  /*2c50*/  LDL.LU R53, [R1+0xe8] ;  /* 0x0000e80001357983 */ /* 0x000ee40000300800 */
[----:B------:R-:W-:Y:S01]  /*2c60*/  FFMA.FTZ R29, R13, R28, R24 ;  /* 0x0000001c0d1d7223 */ /* 0x000fe20000010018 */
[----:B------:R-:W-:-:S02]  /*2c70*/  FADD.FTZ R26, R26, R28 ;  /* 0x0000001c1a1a7221 */ /* 0x000fc40000010000 */
[----:B0-----:R-:W3:Y:S01]  /*2c80*/  LDL.LU R28, [R1+0xe4] ;  /* 0x0000e400011c7983 */ /* 0x001ee20000300800 */
[----:B------:R-:W-:-:S03]  /*2c90*/  FFMA.FTZ R29, R35, R59, R29 ;  /* 0x0000003b231d7223 */ /* 0x000fc6000001001d */
[----:B------:R-:W3:Y:S01]  /*2ca0*/  LDL.LU R13, [R1+0xe0] ;  /* 0x0000e000010d7983 */ /* 0x000ee20000300800 */
[----:B------:R-:W-:Y:S01]  /*2cb0*/  FFMA.FTZ R19, R4, R51, R19 ;  /* 0x0000003304137223 */ /* 0x000fe20000010013 */
[----:B------:R-:W-:Y:S01]  /*2cc0*/  FADD.FTZ R20, R20, R54 ;  /* 0x0000003614147221 */ /* 0x000fe20000010000 */
[----:B--2---:R-:W-:Y:S02]  /*2cd0*/  FADD.FTZ R24, R31, R27 ;  /* 0x0000001b1f187221 */ /* 0x004fe40000010000 */
[----:B------:R-:W2:Y:S04]  /*2ce0*/  LDL R31, [R1+0x34] ;  /* 0x00003400011f7983 */ /* 0x000ea80000100800 */
[----:B------:R-:W2:Y:S01]  /*2cf0*/  LDL.LU R35, [R1+0xdc] ;  /* 0x0000dc0001237983 */ /* 0x000ea20000300800 */
[-C--:B------:R-:W-:Y:S01]  /*2d00*/  FFMA.FTZ R19, R57, R54.reuse, R19 ;  /* 0x0000003639137223 */ /* 0x080fe20000010013 */
[----:B------:R-:W-:Y:S01]  /*2d10*/  FMUL.FTZ R58, R0, R54 ;  /* 0x00000036003a7220 */ /* 0x000fe20000410000 */
[----:B------:R-:W-:Y:S01]  /*2d20*/  FMUL.FTZ R54, R5, R27 ;  /* 0x0000001b05367220 */ /* 0x000fe20000410000 */
[----:B------:R-:W-:Y:S01]  /*2d30*/  FFMA.FTZ R29, R39, R55, R29 ;  /* 0x00000037271d7223 */ /* 0x000fe2000001001d */
[----:B------:R-:W-:Y:S01]  /*2d40*/  FADD.FTZ R26, R26, R59 ;  /* 0x0000003b1a1a7221 */ /* 0x000fe20000010000 */
[----:B------:R-:W2:Y:S02]  /*2d50*/  LDL R34, [R1+0x30] ;  /* 0x0000300001227983 */ /* 0x000ea40000100800 */
[C---:B----4-:R-:W-:Y:S01]  /*2d60*/  FFMA.FTZ R29, R7.reuse, R54, R29 ;  /* 0x00000036071d7223 */ /* 0x050fe2000001001d */
[----:B------:R-:W-:Y:S01]  /*2d70*/  FADD.FTZ R26, R26, R55 ;  /* 0x000000371a1a7221 */ /* 0x000fe20000010000 */
[----:B------:R-:W-:Y:S01]  /*2d80*/  FMUL.FTZ R61, R0, R51 ;  /* 0x00000033003d7220 */ /* 0x000fe20000410000 */
[----:B-1----:R-:W4:Y:S01]  /*2d90*/  LDL.LU R55, [R1+0xd8] ;  /* 0x0000d80001377983 */ /* 0x002f220000300800 */
[----:B------:R-:W-:Y:S01]  /*2da0*/  FFMA.FTZ R30, R7, R27, R30 ;  /* 0x0000001b071e7223 */ /* 0x000fe2000001001e */
[-C--:B---3--:R-:W-:Y:S01]  /*2db0*/  FFMA.FTZ R22, R3, R28.reuse, R22 ;  /* 0x0000001c03167223 */ /* 0x088fe20000010016 */
[----:B------:R-:W-:Y:S01]  /*2dc0*/  FADD.FTZ R23, R23, R28 ;  /* 0x0000001c17177221 */ /* 0x000fe20000010000 */
[----:B------:R-:W3:Y:S01]  /*2dd0*/  LDL.LU R39, [R1+0xd4] ;  /* 0x0000d40001277983 */ /* 0x000ee20000300800 */
[----:B------:R-:W-:Y:S01]  /*2de0*/  FMUL.FTZ R51, R6, R28 ;  /* 0x0000001c06337220 */ /* 0x000fe20000410000 */
[----:B------:R-:W-:Y:S01]  /*2df0*/  FFMA.FTZ R29, R40, R36, R29 ;  /* 0x00000024281d7223 */ /* 0x000fe2000001001d */
[----:B------:R-:W-:Y:S01]  /*2e00*/  FADD.FTZ R26, R26, R54 ;  /* 0x000000361a1a7221 */ /* 0x000fe20000010000 */
[----:B------:R-:W4:Y:S04]  /*2e10*/  LDL R37, [R1+0x28] ;  /* 0x0000280001257983 */ /* 0x000f280000100800 */
[----:B------:R-:W4:Y:S04]  /*2e20*/  LDL R28, [R1+0x78] ;  /* 0x00007800011c7983 */ /* 0x000f280000100800 */
[----:B------:R-:W4:Y:S04]  /*2e30*/  LDL R7, [R1+0x10] ;  /* 0x0000100001077983 */ /* 0x000f280000100800 */
[----:B------:R-:W4:Y:S01]  /*2e40*/  LDL.LU R40, [R1+0xd0] ;  /* 0x0000d00001287983 */ /* 0x000f220000300800 */
[----:B------:R-:W-:Y:S01]  /*2e50*/  FADD.FTZ R26, R26, R36 ;  /* 0x000000241a1a7221 */ /* 0x000fe20000010000 */
[----:B------:R-:W-:Y:S01]  /*2e60*/  FFMA.FTZ R29, R3, R51, R29 ;  /* 0x00000033031d7223 */ /* 0x000fe2000001001d */
[-C--:B------:R-:W-:Y:S01]  /*2e70*/  FFMA.FTZ R21, R56, R50.reuse, R21 ;  /* 0x0000003238157223 */ /* 0x080fe20000010015 */
[----:B------:R-:W-:Y:S01]  /*2e80*/  FADD.FTZ R25, R25, R50 ;  /* 0x0000003219197221 */ /* 0x000fe20000010000 */
[----:B------:R-:W-:Y:S01]  /*2e90*/  FADD.FTZ R26, R26, R51 ;  /* 0x000000331a1a7221 */ /* 0x000fe20000010000 */
[----:B------:R-:W-:Y:S01]  /*2ea0*/  FMUL.FTZ R60, R2, R50 ;  /* 0x00000032023c7220 */ /* 0x000fe20000410000 */
[----:B------:R-:W-:Y:S01]  /*2eb0*/  FFMA.FTZ R29, R49, R47, R29 ;  /* 0x0000002f311d7223 */ /* 0x000fe2000001001d */
[----:B------:R-:W4:Y:S01]  /*2ec0*/  LDL R3, [R1+0x20] ;  /* 0x0000200001037983 */ /* 0x000f220000100800 */
[----:B------:R-:W-:-:S03]  /*2ed0*/  FADD.FTZ R26, R26, R47 ;  /* 0x0000002f1a1a7221 */ /* 0x000fc60000010000 */
[----:B------:R-:W4:Y:S04]  /*2ee0*/  LDL.LU R47, [R1+0xcc] ;  /* 0x0000cc00012f7983 */ /* 0x000f280000300800 */
[----:B------:R-:W4:Y:S04]  /*2ef0*/  LDL.LU R49, [R1+0xc8] ;  /* 0x0000c80001317983 */ /* 0x000f280000300800 */
[----:B------:R-:W4:Y:S01]  /*2f00*/  LDL R27, [R1+0x18] ;  /* 0x00001800011b7983 */ /* 0x000f220000100800 */
[-C--:B--2---:R-:W-:Y:S01]  /*2f10*/  FMUL.FTZ R50, R5, R35.reuse ;  /* 0x0000002305327220 */ /* 0x084fe20000410000 */
[----:B------:R-:W-:-:S03]  /*2f20*/  FFMA.FTZ R30, R38, R35, R30 ;  /* 0x00000023261e7223 */ /* 0x000fc6000001001e */
[----:B------:R-:W-:Y:S02]  /*2f30*/  FFMA.FTZ R29, R38, R50, R29 ;  /* 0x00000032261d7223 */ /* 0x000fe4000001001d */
[----:B------:R-:W2:Y:S02]  /*2f40*/  LDL.LU R38, [R1+0xc4] ;  /* 0x0000c40001267983 */ /* 0x000ea40000300800 */
[----:B------:R-:W-:Y:S01]  /*2f50*/  FFMA.FTZ R29, R10, R11, R29 ;  /* 0x0000000b0a1d7223 */ /* 0x000fe2000001001d */
[----:B------:R-:W-:Y:S01]  /*2f60*/  FADD.FTZ R24, R24, R35 ;  /* 0x0000002318187221 */ /* 0x000fe20000010000 */
[----:B---3--:R-:W-:-:S03]  /*2f70*/  FFMA.FTZ R30, R34, R39, R30 ;  /* 0x00000027221e7223 */ /* 0x008fc6000001001e */
[----:B------:R-:W-:Y:S01]  /*2f80*/  FADD.FTZ R24, R24, R39 ;  /* 0x0000002718187221 */ /* 0x000fe20000010000 */
[----:B------:R-:W-:Y:S01]  /*2f90*/  FMUL.FTZ R39, R5, R39 ;  /* 0x0000002705277220 */ /* 0x000fe20000410000 */
[-C--:B----4-:R-:W-:Y:S01]  /*2fa0*/  FFMA.FTZ R22, R31, R40.reuse, R22 ;  /* 0x000000281f167223 */ /* 0x090fe20000010016 */
[----:B------:R-:W-:Y:S01]  /*2fb0*/  FADD.FTZ R23, R23, R40 ;  /* 0x0000002817177221 */ /* 0x000fe20000010000 */
[----:B------:R-:W-:-:S04]  /*2fc0*/  FMUL.FTZ R40, R6, R40 ;  /* 0x0000002806287220 */ /* 0x000fc80000410000 */
[----:B------:R-:W-:-:S04]  /*2fd0*/  FFMA.FTZ R29, R31, R40, R29 ;  /* 0x000000281f1d7223 */ /* 0x000fc8000001001d */
[----:B------:R-:W-:-:S04]  /*2fe0*/  FFMA.FTZ R29, R4, R61, R29 ;  /* 0x0000003d041d7223 */ /* 0x000fc8000001001d */
[----:B------:R-:W-:Y:S01]  /*2ff0*/  FFMA.FTZ R29, R34, R39, R29 ;  /* 0x00000027221d7223 */ /* 0x000fe2000001001d */
[----:B------:R-:W-:-:S03]  /*3000*/  FADD.FTZ R26, R26, R50 ;  /* 0x000000321a1a7221 */ /* 0x000fc60000010000 */
[----:B------:R-:W-:Y:S01]  /*3010*/  FFMA.FTZ R29, R56, R60, R29 ;  /* 0x0000003c381d7223 */ /* 0x000fe2000001001d */
[----:B------:R-:W-:Y:S02]  /*3020*/  FADD.FTZ R26, R26, R11 ;  /* 0x0000000b1a1a7221 */ /* 0x000fe40000010000 */
[----:B------:R-:W3:Y:S04]  /*3030*/  LDL.LU R11, [R1+0xc0] ;  /* 0x0000c000010b7983 */ /* 0x000ee80000300800 */
[----:B------:R-:W4:Y:S04]  /*3040*/  LDL.LU R10, [R1+0xbc] ;  /* 0x0000bc00010a7983 */ /* 0x000f280000300800 */
[----:B------:R-:W3:Y:S04]  /*3050*/  LDL.LU R56, [R1+0xb8] ;  /* 0x0000b80001387983 */ /* 0x000ee80000300800 */
[----:B------:R-:W3:Y:S01]  /*3060*/  LDL.LU R31, [R1+0x2c] ;  /* 0x00002c00011f7983 */ /* 0x000ee20000300800 */
[-C--:B--2---:R-:W-:Y:S01]  /*3070*/  FFMA.FTZ R22, R37, R38.reuse, R22 ;  /* 0x0000002625167223 */ /* 0x084fe20000010016 */
[----:B------:R-:W-:Y:S01]  /*3080*/  FADD.FTZ R23, R23, R38 ;  /* 0x0000002617177221 */ /* 0x000fe20000010000 */
[----:B------:R-:W-:-:S04]  /*3090*/  FMUL.FTZ R38, R6, R38 ;  /* 0x0000002606267220 */ /* 0x000fc80000410000 */
[----:B------:R-:W-:-:S04]  /*30a0*/  FFMA.FTZ R29, R37, R38, R29 ;  /* 0x00000026251d7223 */ /* 0x000fc8000001001d */
[----:B------:R-:W-:Y:S02]  /*30b0*/  FFMA.FTZ R29, R57, R58, R29 ;  /* 0x0000003a391d7223 */ /* 0x000fe4000001001d */
[----:B------:R-:W2:Y:S01]  /*30c0*/  LDL.LU R57, [R1+0xb4] ;  /* 0x0000b40001397983 */ /* 0x000ea20000300800 */
[----:B------:R-:W-:Y:S01]  /*30d0*/  FMUL.FTZ R37, R5, R49 ;  /* 0x0000003105257220 */ /* 0x000fe20000410000 */
[----:B------:R-:W-:-:S03]  /*30e0*/  FMUL.FTZ R36, R2, R55 ;  /* 0x0000003702247220 */ /* 0x000fc60000410000 */
[----:B------:R-:W-:Y:S01]  /*30f0*/  FFMA.FTZ R29, R3, R37, R29 ;  /* 0x00000025031d7223 */ /* 0x000fe2000001001d */
[----:B------:R-:W-:-:S03]  /*3100*/  FMUL.FTZ R35, R6, R47 ;  /* 0x0000002f06237220 */ /* 0x000fc60000410000 */
[C---:B------:R-:W-:Y:S01]  /*3110*/  FFMA.FTZ R29, R28.reuse, R36, R29 ;  /* 0x000000241c1d7223 */ /* 0x040fe2000001001d */
[----:B------:R-:W-:Y:S01]  /*3120*/  FFMA.FTZ R21, R28, R55, R21 ;  /* 0x000000371c157223 */ /* 0x000fe20000010015 */
[----:B------:R-:W-:Y:S01]  /*3130*/  FADD.FTZ R25, R25, R55 ;  /* 0x0000003719197221 */ /* 0x000fe20000010000 */
[----:B------:R-:W-:Y:S01]  /*3140*/  FFMA.FTZ R30, R3, R49, R30 ;  /* 0x00000031031e7223 */ /* 0x000fe2000001001e */
[----:B------:R-:W-:Y:S01]  /*3150*/  FADD.FTZ R24, R24, R49 ;  /* 0x0000003118187221 */ /* 0x000fe20000010000 */
[----:B------:R-:W-:Y:S01]  /*3160*/  FMUL.FTZ R34, R0, R53 ;  /* 0x0000003500227220 */ /* 0x000fe20000410000 */
[----:B------:R-:W-:Y:S01]  /*3170*/  FFMA.FTZ R22, R27, R47, R22 ;  /* 0x0000002f1b167223 */ /* 0x000fe20000010016 */
[----:B------:R-:W-:Y:S01]  /*3180*/  FADD.FTZ R23, R23, R47 ;  /* 0x0000002f17177221 */ /* 0x000fe20000010000 */
[----:B------:R-:W-:Y:S01]  /*3190*/  FFMA.FTZ R29, R27, R35, R29 ;  /* 0x000000231b1d7223 */ /* 0x000fe2000001001d */
[----:B------:R-:W-:Y:S01]  /*31a0*/  FFMA.FTZ R4, R7, R53, R19 ;  /* 0x0000003507047223 */ /* 0x000fe20000010013 */
[----:B------:R-:W-:Y:S01]  /*31b0*/  FADD.FTZ R55, R20, R53 ;  /* 0x0000003514377221 */ /* 0x000fe20000010000 */
[----:B------:R-:W-:Y:S01]  /*31c0*/  FADD.FTZ R3, R24, R52 ;  /* 0x0000003418037221 */ /* 0x000fe20000010000 */
[----:B------:R-:W-:Y:S01]  /*31d0*/  FMUL.FTZ R19, R5, R52 ;  /* 0x0000003405137220 */ /* 0x000fe20000410000 */
[----:B------:R-:W-:Y:S01]  /*31e0*/  FADD.FTZ R49, R25, R46 ;  /* 0x0000002e19317221 */ /* 0x000fe20000010000 */
[----:B------:R-:W-:Y:S01]  /*31f0*/  FMUL.FTZ R20, R2, R46 ;  /* 0x0000002e02147220 */ /* 0x000fe20000410000 */
[----:B------:R-:W-:-:S02]  /*3200*/  FFMA.FTZ R29, R7, R34, R29 ;  /* 0x00000022071d7223 */ /* 0x000fc4000001001d */
[----:B------:R-:W2:Y:S01]  /*3210*/  LDL.LU R7, [R1+0x9c] ;  /* 0x00009c0001077983 */ /* 0x000ea20000300800 */
[----:B----4-:R-:W-:Y:S01]  /*3220*/  FFMA.FTZ R53, R10, R52, R30 ;  /* 0x000000340a357223 */ /* 0x010fe2000001001e */
[----:B---3--:R-:W-:Y:S01]  /*3230*/  FFMA.FTZ R52, R11, R48, R22 ;  /* 0x000000300b347223 */ /* 0x008fe20000010016 */
[----:B------:R-:W-:-:S04]  /*3240*/  FADD.FTZ R26, R26, R40 ;  /* 0x000000281a1a7221 */ /* 0x000fc80000010000 */
[----:B------:R-:W-:-:S04]  /*3250*/  FADD.FTZ R26, R26, R61 ;  /* 0x0000003d1a1a7221 */ /* 0x000fc80000010000 */
[----:B------:R-:W-:Y:S01]  /*3260*/  FADD.FTZ R26, R26, R39 ;  /* 0x000000271a1a7221 */ /* 0x000fe20000010000 */
[----:B--2---:R-:W-:Y:S01]  /*3270*/  FFMA.FTZ R47, R57, R46, R21 ;  /* 0x0000002e392f7223 */ /* 0x004fe20000010015 */
[----:B------:R-:W-:Y:S01]  /*3280*/  FADD.FTZ R46, R23, R48 ;  /* 0x00000030172e7221 */ /* 0x000fe20000010000 */
[----:B------:R-:W-:Y:S01]  /*3290*/  FMUL.FTZ R21, R6, R48 ;  /* 0x0000003006157220 */ /* 0x000fe20000410000 */
[----:B------:R-:W-:Y:S02]  /*32a0*/  FMUL.FTZ R48, R12, R31 ;  /* 0x0000001f0c307220 */ /* 0x000fe40000410000 */
[----:B------:R-:W2:Y:S01]  /*32b0*/  LDL.LU R12, [R1+0xb0] ;  /* 0x0000b000010c7983 */ /* 0x000ea20000300800 */
[----:B------:R-:W-:-:S04]  /*32c0*/  FADD.FTZ R26, R26, R60 ;  /* 0x0000003c1a1a7221 */ /* 0x000fc80000010000 */
[----:B------:R-:W-:-:S04]  /*32d0*/  FADD.FTZ R26, R26, R38 ;  /* 0x000000261a1a7221 */ /* 0x000fc80000010000 */
[----:B------:R-:W-:-:S04]  /*32e0*/  FADD.FTZ R26, R26, R58 ;  /* 0x0000003a1a1a7221 */ /* 0x000fc80000010000 */
[----:B------:R-:W-:-:S04]  /*32f0*/  FADD.FTZ R26, R26, R37 ;  /* 0x000000251a1a7221 */ /* 0x000fc80000010000 */
[----:B------:R-:W-:-:S04]  /*3300*/  FADD.FTZ R26, R26, R36 ;  /* 0x000000241a1a7221 */ /* 0x000fc80000010000 */
[----:B------:R-:W-:-:S04]  /*3310*/  FADD.FTZ R26, R26, R35 ;  /* 0x000000231a1a7221 */ /* 0x000fc80000010000 */
[----:B------:R-:W-:Y:S01]  /*3320*/  FADD.FTZ R26, R26, R34 ;  /* 0x000000221a1a7221 */ /* 0x000fe20000010000 */
[----:B------:R-:W-:-:S03]  /*3330*/  FFMA.FTZ R29, R10, R19, R29 ;  /* 0x000000130a1d7223 */ /* 0x000fc6000001001d */
[----:B------:R-:W-:Y:S01]  /*3340*/  FADD.FTZ R26, R26, R19 ;  /* 0x000000131a1a7221 */ /* 0x000fe20000010000 */
[----:B------:R-:W-:-:S03]  /*3350*/  FFMA.FTZ R29, R57, R20, R29 ;  /* 0x00000014391d7223 */ /* 0x000fc6000001001d */
[----:B------:R-:W-:Y:S01]  /*3360*/  FADD.FTZ R26, R26, R20 ;  /* 0x000000141a1a7221 */ /* 0x000fe20000010000 */
[----:B------:R-:W-:Y:S01]  /*3370*/  FMUL.FTZ R22, R0, R32 ;  /* 0x0000002000167220 */ /* 0x000fe20000410000 */
[----:B------:R-:W-:Y:S02]  /*3380*/  FFMA.FTZ R31, R11, R21, R29 ;  /* 0x000000150b1f7223 */ /* 0x000fe4000001001d */
[----:B------:R-:W-:Y:S01]  /*3390*/  FADD.FTZ R26, R26, R21 ;  /* 0x000000151a1a7221 */ /* 0x000fe20000010000 */
[----:B------:R-:W-:Y:S01]  /*33a0*/  FMUL.FTZ R23, R5, R41 ;  /* 0x0000002905177220 */ /* 0x000fe20000410000 */
[----:B------:R-:W-:Y:S02]  /*33b0*/  FFMA.FTZ R31, R56, R22, R31 ;  /* 0x00000016381f7223 */ /* 0x000fe4000001001f */
[----:B------:R-:W-:Y:S01]  /*33c0*/  FADD.FTZ R30, R26, R22 ;  /* 0x000000161a1e7221 */ /* 0x000fe20000010000 */
[----:B------:R-:W-:Y:S01]  /*33d0*/  FMUL.FTZ R24, R2, R33 ;  /* 0x0000002102187220 */ /* 0x000fe20000410000 */
[----:B------:R-:W-:-:S02]  /*33e0*/  FFMA.FTZ R31, R13, R23, R31 ;  /* 0x000000170d1f7223 */ /* 0x000fc4000001001f */
[----:B------:R-:W-:Y:S01]  /*33f0*/  FADD.FTZ R30, R30, R23 ;  /* 0x000000171e1e7221 */ /* 0x000fe20000010000 */
[----:B------:R-:W-:-:S03]  /*3400*/  FMUL.FTZ R25, R6, R42 ;  /* 0x0000002a06197220 */ /* 0x000fc60000410000 */
        /* <DEDUP_REMOVED lines=8> */
[----:B------:R-:W-:-:S04]  /*3490*/  FADD.FTZ R30, R30, R28 ;  /* 0x0000001c1e1e7221 */ /* 0x000fc80000010000 */
[----:B------:R-:W-:Y:S01]  /*34a0*/  FADD.FTZ R30, R30, R29 ;  /* 0x0000001d1e1e7221 */ /* 0x000fe20000010000 */
[----:B------:R-:W-:Y:S01]  /*34b0*/  FADD.FTZ R49, R49, R33 ;  /* 0x0000002131317221 */ /* 0x000fe20000010000 */
[----:B------:R-:W-:Y:S01]  /*34c0*/  FFMA.FTZ R52, R16, R42, R52 ;  /* 0x0000002a10347223 */ /* 0x000fe20000010034 */
[----:B------:R-:W-:-:S03]  /*34d0*/  FADD.FTZ R46, R46, R42 ;  /* 0x0000002a2e2e7221 */ /* 0x000fc60000010000 */
[----:B------:R-:W-:Y:S01]  /*34e0*/  FFMA.FTZ R52, R18, R48, R52 ;  /* 0x0000003012347223 */ /* 0x000fe20000010034 */
[----:B------:R-:W-:Y:S02]  /*34f0*/  UIADD3 UR10, UP0, UPT, UR10, 0x2a, URZ ;  /* 0x0000002a0a0a7890 */ /* 0x000fe4000ff1e0ff */
[----:B------:R-:W-:Y:S02]  /*3500*/  USHF.L.U32 UR13, UR16, 0x1, URZ ;  /* 0x00000001100d7899 */ /* 0x000fe400080006ff */
[----:B------:R-:W-:Y:S02]  /*3510*/  UIADD3.X UR5, UPT, UPT, URZ, UR5, URZ, UP0, !UPT ;  /* 0x00000005ff057290 */ /* 0x000fe400087fe4ff */
[----:B------:R-:W-:Y:S02]  /*3520*/  USHF.L.U64.HI UR12, UR16, 0x1, UR17 ;  /* 0x00000001100c7899 */ /* 0x000fe40008010211 */
[----:B------:R-:W-:-:S04]  /*3530*/  UISETP.GE.U32.AND UP0, UPT, UR10, UR13, UPT ;  /* 0x0000000d0a00728c */ /* 0x000fc8000bf06070 */
[----:B------:R-:W-:Y:S01]  /*3540*/  UISETP.GE.AND.EX UP0, UPT, UR5, UR12, UPT, UP0 ;  /* 0x0000000c0500728c */ /* 0x000fe2000bf06300 */
[----:B--2---:R-:W-:-:S04]  /*3550*/  FFMA.FTZ R31, R12, R24, R31 ;  /* 0x000000180c1f7223 */ /* 0x004fc8000001001f */
[----:B------:R-:W-:-:S04]  /*3560*/  FFMA.FTZ R31, R16, R25, R31 ;  /* 0x00000019101f7223 */ /* 0x000fc8000001001f */
[----:B------:R-:W-:-:S04]  /*3570*/  FFMA.FTZ R31, R14, R26, R31 ;  /* 0x0000001a0e1f7223 */ /* 0x000fc8000001001f */
[----:B------:R-:W-:-:S04]  /*3580*/  FFMA.FTZ R31, R17, R27, R31 ;  /* 0x0000001b111f7223 */ /* 0x000fc8000001001f */
[----:B------:R-:W-:-:S04]  /*3590*/  FFMA.FTZ R31, R15, R28, R31 ;  /* 0x0000001c0f1f7223 */ /* 0x000fc8000001001f */
[----:B------:R-:W-:Y:S01]  /*35a0*/  FFMA.FTZ R31, R18, R29, R31 ;  /* 0x0000001d121f7223 */ /* 0x000fe2000001001f */
[----:B------:R-:W-:-:S04]  /*35b0*/  FFMA.FTZ R47, R12, R33, R47 ;  /* 0x000000210c2f7223 */ /* 0x000fc8000001002f */
[----:B------:R0:W-:Y:S01]  /*35c0*/  STS.64 [R7], R30 ;  /* 0x0000001e07007388 */ /* 0x0001e20000000a00 */
[----:B------:R-:W-:Y:S01]  /*35d0*/  FADD.FTZ R33, R49, R44 ;  /* 0x0000002c31217221 */ /* 0x000fe20000010000 */
[----:B0-----:R-:W-:Y:S01]  /*35e0*/  FFMA.FTZ R30, R56, R32, R4 ;  /* 0x00000020381e7223 */ /* 0x001fe20000010004 */
[----:B------:R-:W-:Y:S01]  /*35f0*/  FADD.FTZ R32, R55, R32 ;  /* 0x0000002037207221 */ /* 0x000fe20000010000 */
[----:B------:R-:W-:Y:S01]  /*3600*/  FFMA.FTZ R31, R13, R41, R53 ;  /* 0x000000290d1f7223 */ /* 0x000fe20000010035 */
[----:B------:R-:W-:Y:S01]  /*3610*/  FADD.FTZ R41, R3, R41 ;  /* 0x0000002903297221 */ /* 0x000fe20000010000 */
[----:B------:R-:W-:Y:S01]  /*3620*/  FFMA.FTZ R30, R14, R43, R30 ;  /* 0x0000002b0e1e7223 */ /* 0x000fe2000001001e */
[----:B------:R-:W-:Y:S01]  /*3630*/  FADD.FTZ R32, R32, R43 ;  /* 0x0000002b20207221 */ /* 0x000fe20000010000 */
[----:B------:R0:W5:Y:S01]  /*3640*/  LDL.LU R7, [R1+0xac] ;  /* 0x0000ac0001077983 */ /* 0x0001620000300800 */
[----:B------:R-:W-:Y:S01]  /*3650*/  FFMA.FTZ R55, R15, R44, R47 ;  /* 0x0000002c0f377223 */ /* 0x000fe2000001002f */
[----:B------:R-:W-:-:S02]  /*3660*/  FFMA.FTZ R31, R17, R45, R31 ;  /* 0x0000002d111f7223 */ /* 0x000fc4000001001f */
[----:B------:R0:W5:Y:S01]  /*3670*/  LDL.LU R4, [R1+0xa8] ;  /* 0x0000a80001047983 */ /* 0x0001620000300800 */
[----:B------:R-:W-:Y:S01]  /*3680*/  FADD.FTZ R41, R41, R45 ;  /* 0x0000002d29297221 */ /* 0x000fe20000010000 */
[----:B------:R-:W-:Y:S02]  /*3690*/  FADD.FTZ R53, R46, R48 ;  /* 0x000000302e357221 */ /* 0x000fe40000010000 */
[----:B------:R0:W5:Y:S04]  /*36a0*/  LDL.LU R3, [R1+0xa4] ;  /* 0x0000a40001037983 */ /* 0x0001680000300800 */
[----:B------:R0:W-:Y:S04]  /*36b0*/  STL [R1+0x40], R30 ;  /* 0x0000401e01007387 */ /* 0x0001e80000100800 */
[----:B------:R0:W-:Y:S04]  /*36c0*/  STL [R1+0x44], R32 ;  /* 0x0000442001007387 */ /* 0x0001e80000100800 */
[----:B------:R0:W-:Y:S04]  /*36d0*/  STL [R1+0x38], R55 ;  /* 0x0000383701007387 */ /* 0x0001e80000100800 */
[----:B------:R0:W-:Y:S04]  /*36e0*/  STL [R1+0x3c], R33 ;  /* 0x00003c2101007387 */ /* 0x0001e80000100800 */
[----:B------:R0:W-:Y:S04]  /*36f0*/  STL [R1+0x50], R31 ;  /* 0x0000501f01007387 */ /* 0x0001e80000100800 */
[----:B------:R0:W-:Y:S04]  /*3700*/  STL [R1+0x54], R41 ;  /* 0x0000542901007387 */ /* 0x0001e80000100800 */
[----:B------:R0:W-:Y:S01]  /*3710*/  STL.64 [R1+0x48], R52 ;  /* 0x0000483401007387 */ /* 0x0001e20000100a00 */
[----:B------:R-:W-:Y:S06]  /*3720*/  BAR.SYNC.DEFER_BLOCKING 0x0 ;  /* 0x0000000000007b1d */ /* 0x000fec0000010000 */
[----:B------:R-:W-:Y:S05]  /*3730*/  BRA.U !UP0, `(.L_x_391) ;  /* 0x0000000108dc7547 */ /* 0x000fea000b800000 */
[----:B------:R-:W0:Y:S01]  /*3740*/  S2R R42, SR_TID.X ;  /* 0x00000000002a7919 */ /* 0x000e220000002100 */
[----:B------:R-:W1:Y:S01]  /*3750*/  S2UR UR7, SR_CgaCtaId ;  /* 0x00000000000779c3 */ /* 0x000e620000008800 */
[----:B------:R-:W-:Y:S01]  /*3760*/  UMOV UR6, 0x400 ;  /* 0x0000040000067882 */ /* 0x000fe20000000000 */
[----:B------:R-:W-:Y:S02]  /*3770*/  MOV R48, R31 ;  /* 0x0000001f00307202 */ /* 0x000fe40000000f00 */
[----:B------:R-:W-:Y:S02]  /*3780*/  MOV R46, R30 ;  /* 0x0000001e002e7202 */ /* 0x000fe40000000f00 */
[----:B------:R-:W-:Y:S02]  /*3790*/  MOV R47, R32 ;  /* 0x00000020002f7202 */ /* 0x000fe40000000f00 */
[----:B------:R-:W-:Y:S02]  /*37a0*/  MOV R49, R41 ;  /* 0x0000002900317202 */ /* 0x000fe40000000f00 */
[----:B------:R-:W-:-:S02]  /*37b0*/  MOV R44, R55 ;  /* 0x00000037002c7202 */ /* 0x000fc40000000f00 */
[----:B------:R-:W-:Y:S01]  /*37c0*/  MOV R45, R33 ;  /* 0x00000021002d7202 */ /* 0x000fe20000000f00 */
[----:B-1----:R-:W-:Y:S01]  /*37d0*/  ULEA UR6, UR7, UR6, 0x18 ;  /* 0x0000000607067291 */ /* 0x002fe2000f8ec0ff */
[----:B0-----:R-:W-:-:S05]  /*37e0*/  SHF.L.U32 R31, R42, 0x1, RZ ;  /* 0x000000012a1f7819 */ /* 0x001fca00000006ff */
[C---:B------:R-:W-:Y:S02]  /*37f0*/  LEA R30, R42.reuse, UR6, 0x5 ;  /* 0x000000062a1e7c11 */ /* 0x040fe4000f8e28ff */
[----:B------:R-:W-:Y:S02]  /*3800*/  LOP3.LUT R31, R31, 0x18, RZ, 0xc0, !PT ;  /* 0x000000181f1f7812 */ /* 0x000fe400078ec0ff */
[----:B------:R-:W-:Y:S02]  /*3810*/  SHF.L.U32 R41, R42, 0x3, RZ ;  /* 0x000000032a297819 */ /* 0x000fe400000006ff */
[----:B------:R-:W-:Y:S02]  /*3820*/  IADD3 R32, PT, PT, R30, R31, RZ ;  /* 0x0000001f1e207210 */ /* 0x000fe40007ffe0ff */
[----:B------:R-:W-:-:S03]  /*3830*/  LOP3.LUT R41, R41, 0x1fe0, RZ, 0xc0, !PT ;  /* 0x00001fe029297812 */ /* 0x000fc600078ec0ff */
[----:B------:R0:W-:Y:S02]  /*3840*/  STS.64 [R32], R46 ;  /* 0x0000002e20007388 */ /* 0x0001e40000000a00 */
[----:B0-----:R-:W-:-:S04]  /*3850*/  LOP3.LUT R32, R31, 0x8, RZ, 0x3c, !PT ;  /* 0x000000081f207812 */ /* 0x001fc800078e3cff */
[----:B------:R-:W-:-:S05]  /*3860*/  IADD3 R32, PT, PT, R30, R32, RZ ;  /* 0x000000201e207210 */ /* 0x000fca0007ffe0ff */
[----:B------:R0:W-:Y:S02]  /*3870*/  STS.64 [R32], R48 ;  /* 0x0000003020007388 */ /* 0x0001e40000000a00 */
[C---:B0-----:R-:W-:Y:S02]  /*3880*/  LOP3.LUT R32, R31.reuse, 0x10, RZ, 0x3c, !PT ;  /* 0x000000101f207812 */ /* 0x041fe400078e3cff */
[----:B------:R-:W-:Y:S02]  /*3890*/  LOP3.LUT R31, R31, 0x18, RZ, 0x3c, !PT ;  /* 0x000000181f1f7812 */ /* 0x000fe400078e3cff */
[C---:B------:R-:W-:Y:S02]  /*38a0*/  IADD3 R32, PT, PT, R30.reuse, R32, RZ ;  /* 0x000000201e207210 */ /* 0x040fe40007ffe0ff */
[----:B------:R-:W-:Y:S02]  /*38b0*/  IADD3 R31, PT, PT, R30, R31, RZ ;  /* 0x0000001f1e1f7210 */ /* 0x000fe40007ffe0ff */
[----:B------:R-:W-:Y:S01]  /*38c0*/  SHF.R.U32.HI R30, RZ, 0x4, R42 ;  /* 0x00000004ff1e7819 */ /* 0x000fe2000001162a */
[----:B------:R-:W-:Y:S03]  /*38d0*/  STS.64 [R32], R44 ;  /* 0x0000002c20007388 */ /* 0x000fe60000000a00 */
[----:B------:R-:W-:Y:S01]  /*38e0*/  LOP3.LUT R30, R30, R42, RZ, 0x3c, !PT ;  /* 0x0000002a1e1e7212 */ /* 0x000fe200078e3cff */
[----:B------:R-:W-:Y:S03]  /*38f0*/  STS.64 [R31], R52 ;  /* 0x000000341f007388 */ /* 0x000fe60000000a00 */
[----:B------:R-:W-:-:S04]  /*3900*/  SHF.L.U32 R30, R30, 0x3, RZ ;  /* 0x000000031e1e7819 */ /* 0x000fc800000006ff */
[----:B------:R-:W-:-:S04]  /*3910*/  LOP3.LUT R30, R30, 0x18, RZ, 0xc0, !PT ;  /* 0x000000181e1e7812 */ /* 0x000fc800078ec0ff */
        /* <DEDUP_REMOVED lines=13> */
[----:B------:R-:W-:Y:S02]  /*39f0*/  FADD.FTZ R33, R33, R31 ;  /* 0x0000001f21217221 */ /* 0x000fe40000010000 */
[----:B------:R-:W0:Y:S02]  /*3a00*/  LDS.64 R30, [R41+0x1e00] ;  /* 0x001e0000291e7984 */ /* 0x000e240000000a00 */
[----:B0-----:R-:W-:Y:S01]  /*3a10*/  FADD.FTZ R30, R32, R30 ;  /* 0x0000001e201e7221 */ /* 0x001fe20000010000 */
[----:B------:R-:W-:Y:S01]  /*3a20*/  MOV R32, UR6 ;  /* 0x0000000600207c02 */ /* 0x000fe20008000f00 */
[----:B------:R-:W-:Y:S01]  /*3a30*/  FADD.FTZ R31, R33, R31 ;  /* 0x0000001f211f7221 */ /* 0x000fe20000010000 */
[----:B------:R-:W-:-:S03]  /*3a40*/  MOV R33, UR11 ;  /* 0x0000000b00217c02 */ /* 0x000fc60008000f00 */
[----:B------:R-:W-:Y:S02]  /*3a50*/  IMAD R32, R32, 0x280, R42 ;  /* 0x0000028020207824 */ /* 0x000fe400078e022a */
[----:B------:R-:W0:Y:S02]  /*3a60*/  LDC.64 R42, c[0x0][0x3d0] ;  /* 0x0000f400ff2a7b82 */ /* 0x000e240000000a00 */
[----:B------:R-:W-:-:S05]  /*3a70*/  IMAD R32, R33, 0x140, R32 ;  /* 0x0000014021207824 */ /* 0x000fca00078e0220 */
[----:B------:R-:W-:-:S05]  /*3a80*/  SHF.L.U32 R32, R32, 0x1, RZ ;  /* 0x0000000120207819 */ /* 0x000fca00000006ff */
[----:B0-----:R-:W-:-:S05]  /*3a90*/  IMAD.WIDE.U32 R32, R32, 0x4, R42 ;  /* 0x0000000420207825 */ /* 0x001fca00078e002a */
[----:B------:R1:W-:Y:S02]  /*3aa0*/  STG.E.64 desc[UR14][R32.64+0xa800], R30 ;  /* 0x00a8001e20007986 */ /* 0x0003e4000c101b0e */
.L_x_391:
[----:B------:R-:W2:Y:S01]  /*3ab0*/  S2R R46, SR_TID.X ;  /* 0x00000000002e7919 */ /* 0x000ea20000002100 */
[----:B------:R-:W-:Y:S01]  /*3ac0*/  BSSY.RECONVERGENT B0, `(.L_x_392) ;  /* 0x0000055000007945 */ /* 0x000fe20003800200 */
[----:B01----:R-:W-:Y:S02]  /*3ad0*/  CS2R R30, SRZ ;  /* 0x00000000001e7805 */ /* 0x003fe4000001ff00 */
[----:B--2---:R-:W-:-:S13]  /*3ae0*/  ISETP.GT.U32.AND P0, PT, R46, 0x1f, PT ;  /* 0x0000001f2e00780c */ /* 0x004fda0003f04070 */
[----:B------:R-:W-:Y:S05]  /*3af0*/  @P0 BRA `(.L_x_393) ;  /* 0x0000000400440947 */ /* 0x000fea0003800000 */
[----:B------:R-:W0:Y:S01]  /*3b00*/  S2R R31, SR_CgaCtaId ;  /* 0x00000000001f7919 */ /* 0x000e220000008800 */
[----:B------:R-:W-:Y:S01]  /*3b10*/  USHF.L.U32 UR6, UR8, 0x3, URZ ;  /* 0x0000000308067899 */ /* 0x000fe200080006ff */
[----:B------:R-:W-:Y:S01]  /*3b20*/  HFMA2 R30, -RZ, RZ, 0, 2.384185791015625e-06 ;  /* 0x00000028ff1e7431 */ /* 0x000fe200000001ff */
[----:B------:R-:W-:Y:S01]  /*3b30*/  UIMAD UR7, UR11, 0x140, URZ ;  /* 0x000001400b0778a4 */ /* 0x000fe2000f8e02ff */
[----:B------:R-:W-:Y:S01]  /*3b40*/  MOV R42, 0x400 ;  /* 0x00000400002a7802 */ /* 0x000fe20000000f00 */
[----:B------:R-:W-:Y:S01]  /*3b50*/  ULOP3.LUT UR6, UR6, 0x8, URZ, 0xc0, !UPT ;  /* 0x0000000806067892 */ /* 0x000fe2000f8ec0ff */
[----:B------:R-:W-:Y:S02]  /*3b60*/  SHF.L.U32 R43, R46, 0x3, RZ ;  /* 0x000000032e2b7819 */ /* 0x000fe400000006ff */
[----:B------:R-:W-:Y:S02]  /*3b70*/  IADD3 R42, PT, PT, R42, 0x2800, RZ ;  /* 0x000028002a2a7810 */ /* 0x000fe40007ffe0ff */
[----:B------:R-:W-:-:S02]  /*3b80*/  LOP3.LUT R43, R43, 0x18, RZ, 0xc0, !PT ;  /* 0x000000182b2b7812 */ /* 0x000fc400078ec0ff */
[----:B------:R-:W-:-:S05]  /*3b90*/  LEA.HI R41, R46, UR6, RZ, 0x1e ;  /* 0x000000062e297c11 */ /* 0x000fca000f8ff0ff */
[----:B------:R-:W-:-:S05]  /*3ba0*/  IMAD R41, R41, R30, -UR7 ;  /* 0x8000000729297e24 */ /* 0x000fca000f8e021e */
[----:B------:R-:W-:Y:S02]  /*3bb0*/  SHF.R.U32.HI R30, RZ, 0x2, R41 ;  /* 0x00000002ff1e7819 */ /* 0x000fe40000011629 */
[----:B------:R-:W-:-:S04]  /*3bc0*/  LOP3.LUT R32, R41, 0x4, RZ, 0xfc, !PT ;  /* 0x0000000429207812 */ /* 0x000fc800078efcff */
[----:B------:R-:W-:Y:S02]  /*3bd0*/  SHF.R.U32.HI R32, RZ, 0x2, R32 ;  /* 0x00000002ff207819 */ /* 0x000fe40000011620 */
[----:B0-----:R-:W-:-:S05]  /*3be0*/  LEA R42, R31, R42, 0x18 ;  /* 0x0000002a1f2a7211 */ /* 0x001fca00078ec0ff */
[--C-:B------:R-:W-:Y:S02]  /*3bf0*/  IMAD R30, R30, 0x28, R42.reuse ;  /* 0x000000281e1e7824 */ /* 0x100fe400078e022a */
[----:B------:R-:W-:-:S03]  /*3c00*/  IMAD R32, R32, 0x28, R42 ;  /* 0x0000002820207824 */ /* 0x000fc600078e022a */
[----:B------:R-:W-:Y:S02]  /*3c10*/  IADD3 R30, PT, PT, R30, R43, RZ ;  /* 0x0000002b1e1e7210 */ /* 0x000fe40007ffe0ff */
[----:B------:R-:W-:-:S04]  /*3c20*/  IADD3 R32, PT, PT, R43, R32, RZ ;  /* 0x000000202b207210 */ /* 0x000fc80007ffe0ff */
[----:B------:R-:W0:Y:S04]  /*3c30*/  LDS.64 R30, [R30] ;  /* 0x000000001e1e7984 */ /* 0x000e280000000a00 */
[----:B------:R-:W1:Y:S01]  /*3c40*/  LDS.64 R32, [R32] ;  /* 0x0000000020207984 */ /* 0x000e620000000a00 */
[----:B0-----:R-:W-:Y:S01]  /*3c50*/  FADD.FTZ R30, RZ, R30 ;  /* 0x0000001eff1e7221 */ /* 0x001fe20000010000 */
[----:B------:R-:W-:-:S03]  /*3c60*/  FADD.FTZ R31, RZ, R31 ;  /* 0x0000001fff1f7221 */ /* 0x000fc60000010000 */
[----:B-1----:R-:W-:Y:S01]  /*3c70*/  FADD.FTZ R32, R30, R32 ;  /* 0x000000201e207221 */ /* 0x002fe20000010000 */
        /* <DEDUP_REMOVED lines=53> */
[----:B------:R-:W-:Y:S02]  /*3fd0*/  FADD.FTZ R33, R33, R31 ;  /* 0x0000001f21217221 */ /* 0x000fe40000010000 */
[----:B------:R-:W0:Y:S02]  /*3fe0*/  LDS.64 R30, [R41] ;  /* 0x00000000291e7984 */ /* 0x000e240000000a00 */
[----:B0-----:R-:W-:Y:S01]  /*3ff0*/  FADD.FTZ R30, R32, R30 ;  /* 0x0000001e201e7221 */ /* 0x001fe20000010000 */
[----:B------:R-:W-:-:S07]  /*4000*/  FADD.FTZ R31, R33, R31 ;  /* 0x0000001f211f7221 */ /* 0x000fce0000010000 */
.L_x_393:
[----:B------:R-:W-:Y:S05]  /*4010*/  BSYNC.RECONVERGENT B0 ;  /* 0x0000000000007941 */ /* 0x000fea0003800200 */
.L_x_392:
        /* <DEDUP_REMOVED lines=12> */
[----:B------:R-:W1:Y:S01]  /*40e0*/  LDC.64 R42, c[0x0][0x3d0] ;  /* 0x0000f400ff2a7b82 */ /* 0x000e620000000a00 */
[----:B------:R-:W-:-:S04]  /*40f0*/  USHF.L.U32 UR6, UR18, 0x1, URZ ;  /* 0x0000000112067899 */ /* 0x000fc800080006ff */
[----:B------:R-:W-:-:S06]  /*4100*/  ULOP3.LUT UR7, UR6, 0xe, URZ, 0xc0, !UPT ;  /* 0x0000000e06077892 */ /* 0x000fcc000f8ec0ff */
[----:B------:R-:W-:Y:S01]  /*4110*/  LEA R32, R46, UR7, 0x2 ;  /* 0x000000072e207c11 */ /* 0x000fe2000f8e10ff */
[----:B0-----:R-:W-:-:S06]  /*4120*/  UIMAD UR6, UR9, UR4, UR8 ;  /* 0x00000004090672a4 */ /* 0x001fcc000f8e0208 */
[----:B------:R-:W-:-:S04]  /*4130*/  MOV R33, UR6 ;  /* 0x0000000600217c02 */ /* 0x000fc80008000f00 */
[----:B------:R-:W-:-:S05]  /*4140*/  LEA R32, R33, R32, 0x7 ;  /* 0x0000002021207211 */ /* 0x000fca00078e38ff */
[----:B-1----:R-:W-:-:S05]  /*4150*/  IMAD.WIDE.U32 R32, R32, 0x4, R42 ;  /* 0x0000000420207825 */ /* 0x002fca00078e002a */
[----:B------:R0:W-:Y:S02]  /*4160*/  STG.E.64 desc[UR14][R32.64], R30 ;  /* 0x0000001e20007986 */ /* 0x0001e4000c101b0e */
.L_x_395:
[----:B------:R-:W-:Y:S05]  /*4170*/  BSYNC.RECONVERGENT B0 ;  /* 0x0000000000007941 */ /* 0x000fea0003800200 */
.L_x_394:
        /* <DEDUP_REMOVED lines=10> */
[----:B------:R-:W-:-:S03]  /*4220*/  ULOP3.LUT UP1, URZ, UR6, UR18, URZ, 0xfc, !UPT ;  /* 0x0000001206ff7292 */ /* 0x000fc6000f82fcff */
[----:B------:R-:W-:Y:S02]  /*4230*/  UMOV UR6, 0x7fffff59 ;  /* 0x7fffff5900067882 */ /* 0x000fe40000000000 */
[----:B------:R-:W-:Y:S02]  /*4240*/  USEL UR6, UR6, 0x1, !UP1 ;  /* 0x0000000106067887 */ /* 0x000fe4000c800000 */
[----:B-1----:R-:W-:-:S04]  /*4250*/  UIADD3 UR7, UP2, UPT, UR7, UR12, URZ ;  /* 0x0000000c07077290 */ /* 0x002fc8000ff5e0ff */
[----:B0-----:R-:W-:Y:S01]  /*4260*/  MOV R32, UR6 ;  /* 0x0000000600207c02 */ /* 0x001fe20008000f00 */
[----:B------:R-:W-:Y:S01]  /*4270*/  UIADD3.X UR9, UPT, UPT, URZ, UR13, URZ, UP2, !UPT ;  /* 0x0000000dff097290 */ /* 0x000fe200097fe4ff */
[----:B------:R-:W-:-:S05]  /*4280*/  MOV R30, UR7 ;  /* 0x00000007001e7c02 */ /* 0x000fca0008000f00 */
[----:B------:R-:W-:Y:S01]  /*4290*/  MOV R31, UR9 ;  /* 0x00000009001f7c02 */ /* 0x000fe20008000f00 */
[----:B------:R-:W-:Y:S06]  /*42a0*/  MEMBAR.ALL.GPU ;  /* 0x0000000000007992 */ /* 0x000fec000000a000 */
[----:B------:R-:W-:-:S00]  /*42b0*/  ERRBAR ;  /* 0x00000000000079ab */ /* 0x000fc00000000000 */
[----:B------:R-:W-:Y:S06]  /*42c0*/  CGAERRBAR ;  /* 0x00000000000075ab */ /* 0x000fec0000000000 */
[----:B------:R0:W5:Y:S02]  /*42d0*/  ATOM.E.ADD.STRONG.GPU PT, R32, desc[UR14][R30.64+0xa8], R32 ;  /* 0x8000a8201e20798a */ /* 0x00016400081ef10e */
.L_x_398:
[----:B------:R-:W2:Y:S04]  /*42e0*/  LD.E.STRONG.GPU R33, desc[UR14][R30.64+0xa8] ;  /* 0x0000a80e1e217980 */ /* 0x000ea8000c10f900 */
[----:B--2---:R-:W-:Y:S01]  /*42f0*/  CCTL.IVALL ;  /* 0x00000000ff00798f */ /* 0x004fe20002000000 */
[----:B------:R-:W-:Y:S05]  /*4300*/  YIELD ;  /* 0x0000000000007946 */ /* 0x000fea0003800000 */
[----:B-----5:R-:W-:-:S04]  /*4310*/  LOP3.LUT R33, R33, R32, RZ, 0x3c, !PT ;  /* 0x0000002021217212 */ /* 0x020fc800078e3cff */
[----:B------:R-:W-:-:S13]  /*4320*/  ISETP.GT.AND P0, PT, R33, -0x1, PT ;  /* 0xffffffff2100780c */ /* 0x000fda0003f04270 */
[----:B------:R-:W-:Y:S05]  /*4330*/  @P0 BRA `(.L_x_398) ;  /* 0xfffffffc00e80947 */ /* 0x000fea000383ffff */
.L_x_397:
[----:B------:R-:W-:Y:S05]  /*4340*/  WARPSYNC.ALL ;  /* 0x0000000000007948 */ /* 0x000fea0003800000 */
[----:B------:R-:W-:Y:S06]  /*4350*/  BAR.SYNC.DEFER_BLOCKING 0x0 ;  /* 0x0000000000007b1d */ /* 0x000fec0000010000 */
[----:B------:R-:W-:Y:S05]  /*4360*/  BRA `(.L_x_399) ;  /* 0x0000000000547947 */ /* 0x000fea0003800000 */
.L_x_396:
        /* <DEDUP_REMOVED lines=13> */
.L_x_401:
[----:B------:R-:W2:Y:S04]  /*4440*/  LD.E.STRONG.GPU R33, desc[UR14][R30.64] ;  /* 0x0000000e1e217980 */ /* 0x000ea8000c10f900 */
[----:B--2---:R-:W-:Y:S01]  /*4450*/  CCTL.IVALL ;  /* 0x00000000ff00798f */ /* 0x004fe20002000000 */
[----:B------:R-:W-:Y:S05]  /*4460*/  YIELD ;  /* 0x0000000000007946 */ /* 0x000fea0003800000 */
[----:B-----5:R-:W-:-:S04]  /*4470*/  LOP3.LUT R33, R33, R32, RZ, 0x3c, !PT ;  /* 0x0000002021217212 */ /* 0x020fc800078e3cff */
[----:B------:R-:W-:-:S13]  /*4480*/  ISETP.GT.AND P0, PT, R33, -0x1, PT ;  /* 0xffffffff2100780c */ /* 0x000fda0003f04270 */
[----:B------:R-:W-:Y:S05]  /*4490*/  @P0 BRA `(.L_x_401) ;  /* 0xfffffffc00e80947 */ /* 0x000fea000383ffff */
.L_x_400:
[----:B------:R-:W-:Y:S05]  /*44a0*/  WARPSYNC.ALL ;  /* 0x0000000000007948 */ /* 0x000fea0003800000 */
[----:B------:R-:W-:Y:S06]  /*44b0*/  BAR.SYNC.DEFER_BLOCKING 0x0 ;  /* 0x0000000000007b1d */ /* 0x000fec0000010000 */
.L_x_399:
[----:B------:R-:W-:Y:S01]  /*44c0*/  ISETP.GT.U32.AND P0, PT, R46, 0x3f, PT ;  /* 0x0000003f2e00780c */ /* 0x000fe20003f04070 */
[----:B------:R-:W2:Y:S01]  /*44d0*/  LDL R52, [R1+0xa0] ;  /* 0x0000a00001347983 */ /* 0x000ea20000100800 */
[----:B0-----:R-:W-:Y:S01]  /*44e0*/  MOV R31, UR4 ;  /* 0x00000004001f7c02 */ /* 0x001fe20008000f00 */
[----:B------:R-:W0:Y:S02]  /*44f0*/  S2UR UR7, SR_CgaCtaId ;  /* 0x00000000000779c3 */ /* 0x000e240000008800 */
[----:B------:R-:W3:Y:S04]  /*4500*/  LDL.LU R49, [R1+0x8] ;  /* 0x0000080001317983 */ /* 0x000ee80000300800 */
[----:B------:R-:W4:Y:S04]  /*4510*/  LDL.LU R48, [R1+0x5c] ;  /* 0x00005c0001307983 */ /* 0x000f280000300800 */
[----:B------:R-:W1:Y:S01]  /*4520*/  @!P0 LDC R30, c[0x0][0x374] ;  /* 0x0000dd00ff1e8b82 */ /* 0x000e620000000800 */
[----:B------:R-:W4:Y:S04]  /*4530*/  LDL.LU R47, [R1] ;  /* 0x00000000012f7983 */ /* 0x000f280000300800 */
[----:B------:R-:W4:Y:S03]  /*4540*/  LDL.LU R41, [R1+0x24] ;  /* 0x0000240001297983 */ /* 0x000f260000300800 */
[----:B------:R-:W0:Y:S01]  /*4550*/  @!P0 LDC.64 R32, c[0x0][0x3d0] ;  /* 0x0000f400ff208b82 */ /* 0x000e220000000a00 */
[----:B------:R-:W4:Y:S04]  /*4560*/  LDL.LU R42, [R1+0x1c] ;  /* 0x00001c00012a7983 */ /* 0x000f280000300800 */
[----:B------:R-:W4:Y:S04]  /*4570*/  LDL.LU R43, [R1+0x14] ;  /* 0x00001400012b7983 */ /* 0x000f280000300800 */
[----:B------:R-:W4:Y:S04]  /*4580*/  LDL.LU R44, [R1+0xc] ;  /* 0x00000c00012c7983 */ /* 0x000f280000300800 */
[----:B------:R-:W4:Y:S01]  /*4590*/  LDL.LU R45, [R1+0x4] ;  /* 0x00000400012d7983 */ /* 0x000f220000300800 */
[----:B-1----:R-:W-:Y:S01]  /*45a0*/  @!P0 IMAD R30, R30, R31, UR8 ;  /* 0x000000081e1e8e24 */ /* 0x002fe2000f8e021f */
[----:B------:R-:W-:-:S02]  /*45b0*/  @!P0 SHF.L.U32 R31, R46, 0x1, RZ ;  /* 0x000000012e1f8819 */ /* 0x000fc400000006ff */
[----:B------:R-:W-:Y:S02]  /*45c0*/  STL [R1+0xb8], R6 ;  /* 0x0000b80601007387 */ /* 0x000fe40000100800 */
[----:B------:R-:W-:Y:S02]  /*45d0*/  @!P0 LOP3.LUT R31, R31, 0x7e, RZ, 0xc0, !PT ;  /* 0x0000007e1f1f8812 */ /* 0x000fe400078ec0ff */
[----:B------:R-:W-:Y:S02]  /*45e0*/  STL [R1+0xb4], R5 ;  /* 0x0000b40501007387 */ /* 0x000fe40000100800 */
[----:B------:R-:W-:Y:S02]  /*45f0*/  @!P0 LEA R30, R30, R31, 0x7 ;  /* 0x0000001f1e1e8211 */ /* 0x000fe400078e38ff */
[----:B-----5:R1:W-:Y:S03]  /*4600*/  STL [R1+0xb0], R4 ;  /* 0x0000b00401007387 */ /* 0x0203e60000100800 */
[----:B0-----:R-:W-:Y:S01]  /*4610*/  @!P0 IMAD.WIDE.U32 R30, R30, 0x4, R32 ;  /* 0x000000041e1e8825 */ /* 0x001fe200078e0020 */
[----:B------:R0:W-:Y:S03]  /*4620*/  STL [R1+0xac], R3 ;  /* 0x0000ac0301007387 */ /* 0x0001e60000100800 */
[----:B------:R-:W-:Y:S01]  /*4630*/  HFMA2 R32, -RZ, RZ, 0, 0 ;  /* 0x00000000ff207431 */ /* 0x000fe200000001ff */
[----:B------:R-:W-:Y:S01]  /*4640*/  UMOV UR6, 0x400 ;  /* 0x0000040000067882 */ /* 0x000fe20000000000 */
[----:B------:R0:W-:Y:S04]  /*4650*/  STL [R1+0xa8], R2 ;  /* 0x0000a80201007387 */ /* 0x0001e80000100800 */
[----:B------:R-:W2:Y:S01]  /*4660*/  @!P0 LDG.E.64 R30, desc[UR14][R30.64] ;  /* 0x0000000e1e1e8981 */ /* 0x000ea2000c1e1b00 */
[----:B------:R-:W-:-:S03]  /*4670*/  UIADD3 UR6, UPT, UPT, UR6, 0x3480, URZ ;  /* 0x0000348006067890 */ /* 0x000fc6000fffe0ff */
[----:B------:R0:W-:Y:S01]  /*4680*/  STL [R1+0xa4], R0 ;  /* 0x0000a40001007387 */ /* 0x0001e20000100800 */
[----:B------:R-:W-:-:S03]  /*4690*/  ULEA UR6, UR7, UR6, 0x18 ;  /* 0x0000000607067291 */ /* 0x000fc6000f8ec0ff */
[----:B-1----:R-:W4:Y:S04]  /*46a0*/  LDL.LU R4, [R1+0x6c] ;  /* 0x00006c0001047983 */ /* 0x002f280000300800 */
[----:B0-----:R-:W4:Y:S04]  /*46b0*/  LDL.LU R3, [R1+0x70] ;  /* 0x0000700001037983 */ /* 0x001f280000300800 */
[----:B------:R-:W4:Y:S04]  /*46c0*/  LDL.LU R2, [R1+0x68] ;  /* 0x0000680001027983 */ /* 0x000f280000300800 */
[----:B------:R-:W4:Y:S01]  /*46d0*/  LDL.LU R0, [R1+0x74] ;  /* 0x0000740001007983 */ /* 0x000f220000300800 */
[----:B--2---:R-:W-:Y:S01]  /*46e0*/  @!P0 FADD.FTZ R32, RZ, R30 ;  /* 0x0000001eff208221 */ /* 0x004fe20000010000 */
[----:B------:R-:W-:Y:S01]  /*46f0*/  MOV R30, RZ ;  /* 0x000000ff001e7202 */ /* 0x000fe20000000f00 */
[----:B------:R-:W-:-:S03]  /*4700*/  @!P0 FADD.FTZ R30, RZ, R31 ;  /* 0x0000001fff1e8221 */ /* 0x000fc60000010000 */
[----:B------:R-:W0:Y:S02]  /*4710*/  SHFL.BFLY PT, R31, R32, 0x4, 0x1f ;  /* 0x0c801f00201f7f89 */ /* 0x000e2400000e0000 */
[----:B0-----:R-:W-:Y:S02]  /*4720*/  FADD.FTZ R31, R31, R32 ;  /* 0x000000201f1f7221 */ /* 0x001fe40000010000 */
[----:B------:R-:W0:Y:S02]  /*4730*/  SHFL.BFLY PT, R32, R30, 0x4, 0x1f ;  /* 0x0c801f001e207f89 */ /* 0x000e2400000e0000 */
[----:B0-----:R-:W-:Y:S02]  /*4740*/  FADD.FTZ R32, R32, R30 ;  /* 0x0000001e20207221 */ /* 0x001fe40000010000 */
[----:B------:R-:W0:Y:S02]  /*4750*/  SHFL.BFLY PT, R30, R31, 0x2, 0x1f ;  /* 0x0c401f001f1e7f89 */ /* 0x000e2400000e0000 */
[----:B0-----:R-:W-:-:S02]  /*4760*/  FADD.FTZ R30, R31, R30 ;  /* 0x0000001e1f1e7221 */ /* 0x001fc40000010000 */
[----:B------:R-:W0:Y:S02]  /*4770*/  SHFL.BFLY PT, R31, R32, 0x2, 0x1f ;  /* 0x0c401f00201f7f89 */ /* 0x000e2400000e0000 */
[----:B0-----:R-:W-:Y:S02]  /*4780*/  FADD.FTZ R31, R32, R31 ;  /* 0x0000001f201f7221 */ /* 0x001fe40000010000 */
[----:B------:R-:W0:Y:S01]  /*4790*/  SHFL.BFLY PT, R32, R30, 0x1, 0x1f ;  /* 0x0c201f001e207f89 */ /* 0x000e2200000e0000 */
[----:B------:R-:W-:Y:S01]  /*47a0*/  LOP3.LUT P0, RZ, R46, 0x3c7, RZ, 0xc0, !PT ;  /* 0x000003c72eff7812 */ /* 0x000fe2000780c0ff */
[----:B0-----:R-:W-:Y:S02]  /*47b0*/  FADD.FTZ R30, R30, R32 ;  /* 0x000000201e1e7221 */ /* 0x001fe40000010000 */
[----:B------:R-:W0:Y:S10]  /*47c0*/  SHFL.BFLY PT, R32, R31, 0x1, 0x1f ;  /* 0x0c201f001f207f89 */ /* 0x000e3400000e0000 */
[----:B------:R-:W-:Y:S01]  /*47d0*/  @!P0 FMUL.FTZ R30, R30, 9.7656251455191522837e-05 ;  /* 0x38cccccd1e1e8820 */ /* 0x000fe20000410000 */
[----:B0-----:R-:W-:-:S04]  /*47e0*/  FADD.FTZ R31, R31, R32 ;  /* 0x000000201f1f7221 */ /* 0x001fc80000010000 */
[----:B------:R-:W-:-:S05]  /*47f0*/  @!P0 FMUL.FTZ R31, R31, 9.7656251455191522837e-05 ;  /* 0x38cccccd1f1f8820 */ /* 0x000fca0000410000 */
[----:B------:R0:W-:Y:S04]  /*4800*/  @!P0 STS.64 [R46+UR6], R30 ;  /* 0x0000001e2e008988 */ /* 0x0001e80008000a06 */
[----:B0-----:R-:W2:Y:S01]  /*4810*/  LDL.LU R46, [R1+0x64] ;  /* 0x00006400012e7983 */ /* 0x001ea20000300800 */
[----:B------:R-:W-:-:S04]  /*4820*/  USHF.L.U32 UR9, UR8, 0x3, URZ ;  /* 0x0000000308097899 */ /* 0x000fc800080006ff */
[----:B------:R-:W-:-:S06]  /*4830*/  ULOP3.LUT UR9, UR9, 0x8, URZ, 0xc0, !UPT ;  /* 0x0000000809097892 */ /* 0x000fcc000f8ec0ff */
[----:B------:R-:W-:-:S04]  /*4840*/  IADD3 R30, PT, PT, R52, -UR9, RZ ;  /* 0x80000009341e7c10 */ /* 0x000fc8000fffe0ff */
[----:B------:R-:W-:Y:S01]  /*4850*/  LEA R30, R30, UR6, 0x3 ;  /* 0x000000061e1e7c11 */ /* 0x000fe2000f8e18ff */
[----:B------:R-:W-:Y:S06]  /*4860*/  BAR.SYNC.DEFER_BLOCKING 0x0 ;  /* 0x0000000000007b1d */ /* 0x000fec0000010000 */
[----:B------:R-:W0:Y:S01]  /*4870*/  LDCU.64 UR6, c[0x0][0x380] ;  /* 0x00007000ff0677ac */ /* 0x000e220008000a00 */
[----:B------:R-:W3:Y:S02]  /*4880*/  LDS.64 R30, [R30] ;  /* 0x000000001e1e7984 */ /* 0x000ee40000000a00 */
[--C-:B---3--:R-:W-:Y:S01]  /*4890*/  FADD.FTZ R32, R49, -R30.reuse ;  /* 0x8000001e31207221 */ /* 0x108fe20000010000 */
[--C-:B----4-:R-:W-:Y:S01]  /*48a0*/  FADD.FTZ R33, R47, -R30.reuse ;  /* 0x8000001e2f217221 */ /* 0x110fe20000010000 */
[--C-:B------:R-:W-:Y:S01]  /*48b0*/  FADD.FTZ R41, R41, -R30.reuse ;  /* 0x8000001e29297221 */ /* 0x100fe20000010000 */
[----:B------:R-:W-:Y:S01]  /*48c0*/  FADD.FTZ R59, R59, -R30 ;  /* 0x8000001e3b3b7221 */ /* 0x000fe20000010000 */
[-C--:B------:R-:W-:Y:S01]  /*48d0*/  FFMA.FTZ R32, R48, -R31.reuse, R32 ;  /* 0x8000001f30207223 */ /* 0x080fe20000010020 */
[----:B------:R-:W-:Y:S01]  /*48e0*/  FADD.FTZ R42, R42, -R30 ;  /* 0x8000001e2a2a7221 */ /* 0x000fe20000010000 */
[----:B------:R-:W3:Y:S01]  /*48f0*/  LDL.LU R48, [R1+0x80] ;  /* 0x0000800001307983 */ /* 0x000ee20000300800 */
[-C--:B------:R-:W-:Y:S01]  /*4900*/  FFMA.FTZ R33, R4, -R31.reuse, R33 ;  /* 0x8000001f04217223 */ /* 0x080fe20000010021 */
[----:B------:R-:W-:-:S02]  /*4910*/  FFMA.FTZ R41, R3, -R31, R41 ;  /* 0x8000001f03297223 */ /* 0x000fc40000010029 */
[----:B------:R-:W4:Y:S01]  /*4920*/  LDL.LU R6, [R1+0x60] ;  /* 0x0000600001067983 */ /* 0x000f220000300800 */
[----:B------:R-:W-:-:S03]  /*4930*/  FFMA.FTZ R59, R2, -R31, R59 ;  /* 0x8000001f023b7223 */ /* 0x000fc6000001003b */
[----:B------:R-:W4:Y:S01]  /*4940*/  LDL.LU R5, [R1+0x8c] ;  /* 0x00008c0001057983 */ /* 0x000f220000300800 */
[----:B------:R-:W-:-:S03]  /*4950*/  FFMA.FTZ R42, R0, -R31, R42 ;  /* 0x8000001f002a7223 */ /* 0x000fc6000001002a */
[----:B------:R-:W4:Y:S01]  /*4960*/  LDL.LU R4, [R1+0x58] ;  /* 0x0000580001047983 */ /* 0x000f220000300800 */
[--C-:B------:R-:W-:Y:S01]  /*4970*/  FADD.FTZ R54, R54, -R30.reuse ;  /* 0x8000001e36367221 */ /* 0x100fe20000010000 */
[--C-:B------:R-:W-:Y:S02]  /*4980*/  FADD.FTZ R43, R43, -R30.reuse ;  /* 0x8000001e2b2b7221 */ /* 0x100fe40000010000 */
[----:B------:R-:W4:Y:S01]  /*4990*/  LDL.LU R3, [R1+0x90] ;  /* 0x0000900001037983 */ /* 0x000f220000300800 */
[--C-:B------:R-:W-:Y:S01]  /*49a0*/  FADD.FTZ R51, R51, -R30.reuse ;  /* 0x8000001e33337221 */ /* 0x100fe20000010000 */
[--C-:B------:R-:W-:Y:S01]  /*49b0*/  FADD.FTZ R44, R44, -R30.reuse ;  /* 0x8000001e2c2c7221 */ /* 0x100fe20000010000 */
[--C-:B------:R-:W-:Y:S01]  /*49c0*/  FADD.FTZ R50, R50, -R30.reuse ;  /* 0x8000001e32327221 */ /* 0x100fe20000010000 */
[----:B------:R-:W4:Y:S01]  /*49d0*/  LDL.LU R2, [R1+0x34] ;  /* 0x0000340001027983 */ /* 0x000f220000300800 */
        /* <DEDUP_REMOVED lines=22> */
[----:B------:R-:W4:Y:S04]  /*4b40*/  LDL.LU R0, [R1+0x88] ;  /* 0x0000880001007983 */ /* 0x000f280000300800 */
[----:B------:R-:W4:Y:S01]  /*4b50*/  LDL.LU R30, [R1+0x30] ;  /* 0x00003000011e7983 */ /* 0x000f220000300800 */
[----:B--2---:R-:W-:-:S03]  /*4b60*/  FFMA.FTZ R54, R46, -R31, R54 ;  /* 0x8000001f2e367223 */ /* 0x004fc60000010036 */
[----:B------:R-:W2:Y:S04]  /*4b70*/  LDL.LU R46, [R1+0x84] ;  /* 0x00008400012e7983 */ /* 0x000ea80000300800 */
[----:B------:R-:W2:Y:S04]  /*4b80*/  LDL.LU R55, [R1+0x28] ;  /* 0x0000280001377983 */ /* 0x000ea80000300800 */
[----:B------:R-:W2:Y:S04]  /*4b90*/  LDL.LU R47, [R1+0x7c] ;  /* 0x00007c00012f7983 */ /* 0x000ea80000300800 */
[----:B------:R-:W2:Y:S04]  /*4ba0*/  LDL.LU R53, [R1+0x20] ;  /* 0x0000200001357983 */ /* 0x000ea80000300800 */
[----:B------:R-:W2:Y:S04]  /*4bb0*/  LDL.LU R52, [R1+0x78] ;  /* 0x0000780001347983 */ /* 0x000ea80000300800 */
[----:B------:R-:W2:Y:S01]  /*4bc0*/  LDL.LU R49, [R1+0x18] ;  /* 0x0000180001317983 */ /* 0x000ea20000300800 */
[----:B---3--:R-:W-:-:S03]  /*4bd0*/  FFMA.FTZ R43, R48, -R31, R43 ;  /* 0x8000001f302b7223 */ /* 0x008fc6000001002b */
[----:B------:R-:W3:Y:S01]  /*4be0*/  LDL.LU R48, [R1+0x10] ;  /* 0x0000100001307983 */ /* 0x000ee20000300800 */
[----:B----4-:R-:W-:-:S03]  /*4bf0*/  FFMA.FTZ R51, R6, -R31, R51 ;  /* 0x8000001f06337223 */ /* 0x010fc60000010033 */
[----:B------:R1:W5:Y:S01]  /*4c00*/  LDL.LU R6, [R1+0xb8] ;  /* 0x0000b80001067983 */ /* 0x0003620000300800 */
[----:B------:R-:W-:-:S03]  /*4c10*/  FFMA.FTZ R44, R5, -R31, R44 ;  /* 0x8000001f052c7223 */ /* 0x000fc6000001002c */
        /* <DEDUP_REMOVED lines=10> */
[----:B------:R-:W0:Y:S01]  /*4cc0*/  LDL.LU R30, [R1+0x94] ;  /* 0x00009400011e7983 */ /* 0x000e220000300800 */
[----:B--2---:R-:W-:-:S03]  /*4cd0*/  FFMA.FTZ R58, R47, -R31, R58 ;  /* 0x8000001f2f3a7223 */ /* 0x004fc6000001003a */
[----:B------:R-:W2:Y:S01]  /*4ce0*/  LDL.LU R47, [R1+0x98] ;  /* 0x00009800012f7983 */ /* 0x000ea20000300800 */
        /* <DEDUP_REMOVED lines=45> */
[----:B------:R-:W-:Y:S02]  /*4fc0*/  F2FP.BF16.F32.PACK_AB R59, R35, R36 ;  /* 0x00000024233b723e */ /* 0x000fe400000010ff */
[----:B------:R-:W-:Y:S02]  /*4fd0*/  F2FP.BF16.F32.PACK_AB R22, R23, R22 ;  /* 0x000000161716723e */ /* 0x000fe400000010ff */
[----:B------:R-:W-:Y:S02]  /*4fe0*/  F2FP.BF16.F32.PACK_AB R12, R33, R12 ;  /* 0x0000000c210c723e */ /* 0x000fe400000010ff */
[----:B------:R-:W-:-:S02]  /*4ff0*/  F2FP.BF16.F32.PACK_AB R58, R37, R58 ;  /* 0x0000003a253a723e */ /* 0x000fc400000010ff */
[----:B------:R-:W-:Y:S02]  /*5000*/  F2FP.BF16.F32.PACK_AB R35, R21, R20 ;  /* 0x000000141523723e */ /* 0x000fe400000010ff */
[----:B------:R-:W-:Y:S01]  /*5010*/  F2FP.BF16.F32.PACK_AB R23, R25, R24 ;  /* 0x000000181917723e */ /* 0x000fe200000010ff */
[----:B------:R-:W4:Y:S01]  /*5020*/  S2R R46, SR_TID.X ;  /* 0x00000000002e7919 */ /* 0x000f220000002100 */
[----:B---3--:R-:W-:-:S04]  /*5030*/  FFMA.FTZ R34, R48, -R31, R34 ;  /* 0x8000001f30227223 */ /* 0x008fc80000010022 */
[----:B------:R-:W-:-:S05]  /*5040*/  FMUL.FTZ R34, R9, R34 ;  /* 0x0000002209227220 */ /* 0x000fca0000410000 */
[----:B------:R-:W-:Y:S02]  /*5050*/  F2FP.BF16.F32.PACK_AB R34, R29, R34 ;  /* 0x000000221d22723e */ /* 0x000fe400000010ff */
[----:B0-----:R-:W-:Y:S01]  /*5060*/  IADD3 R10, P0, PT, R30, UR6, RZ ;  /* 0x000000061e0a7c10 */ /* 0x001fe2000ff1e0ff */
[----:B------:R-:W-:Y:S01]  /*5070*/  FFMA.FTZ R30, R17, -R31, R27 ;  /* 0x8000001f111e7223 */ /* 0x000fe2000001001b */
[C---:B------:R-:W-:Y:S01]  /*5080*/  FMUL.FTZ R17, R9.reuse, R50 ;  /* 0x0000003209117220 */ /* 0x040fe20000410000 */
[C---:B------:R-:W-:Y:S02]  /*5090*/  FMUL.FTZ R27, R9.reuse, R38 ;  /* 0x00000026091b7220 */ /* 0x040fe40000410000 */
[C---:B------:R-:W-:Y:S01]  /*50a0*/  FMUL.FTZ R31, R9.reuse, R30 ;  /* 0x0000001e091f7220 */ /* 0x040fe20000410000 */
[----:B------:R-:W-:Y:S01]  /*50b0*/  FMUL.FTZ R9, R9, R18 ;  /* 0x0000001209097220 */ /* 0x000fe20000410000 */
[----:B------:R-:W-:Y:S02]  /*50c0*/  F2FP.BF16.F32.PACK_AB R16, R17, R44 ;  /* 0x0000002c1110723e */ /* 0x000fe400000010ff */
[----:B------:R-:W-:-:S02]  /*50d0*/  F2FP.BF16.F32.PACK_AB R19, R27, R60 ;  /* 0x0000003c1b13723e */ /* 0x000fc400000010ff */
[----:B------:R-:W-:Y:S02]  /*50e0*/  F2FP.BF16.F32.PACK_AB R17, R40, R45 ;  /* 0x0000002d2811723e */ /* 0x000fe400000010ff */
[----:B------:R-:W-:Y:S02]  /*50f0*/  F2FP.BF16.F32.PACK_AB R18, R32, R61 ;  /* 0x0000003d2012723e */ /* 0x000fe400000010ff */
[----:B------:R-:W-:Y:S02]  /*5100*/  F2FP.BF16.F32.PACK_AB R26, R31, R26 ;  /* 0x0000001a1f1a723e */ /* 0x000fe400000010ff */
[----:B------:R-:W-:Y:S01]  /*5110*/  F2FP.BF16.F32.PACK_AB R27, R9, R28 ;  /* 0x0000001c091b723e */ /* 0x000fe200000010ff */
[----:B------:R-:W-:Y:S01]  /*5120*/  ULOP3.LUT UR4, UR4, 0x1, URZ, 0x3c, !UPT ;  /* 0x0000000104047892 */ /* 0x000fe2000f8e3cff */
[----:B--2---:R-:W-:-:S05]  /*5130*/  IADD3.X R11, PT, PT, R47, UR7, RZ, P0, !PT ;  /* 0x000000072f0b7c10 */ /* 0x004fca00087fe4ff */
[----:B------:R1:W-:Y:S04]  /*5140*/  STG.E.64 desc[UR14][R10.64], R12 ;  /* 0x0000000c0a007986 */ /* 0x0003e8000c101b0e */
[----:B------:R1:W-:Y:S04]  /*5150*/  STG.E.64 desc[UR14][R10.64+0x1400], R14 ;  /* 0x0014000e0a007986 */ /* 0x0003e8000c101b0e */
[----:B------:R1:W-:Y:S04]  /*5160*/  STG.E.64 desc[UR14][R10.64+0x2800], R16 ;  /* 0x002800100a007986 */ /* 0x0003e8000c101b0e */
[----:B------:R1:W-:Y:S04]  /*5170*/  STG.E.64 desc[UR14][R10.64+0x3c00], R18 ;  /* 0x003c00120a007986 */ /* 0x0003e8000c101b0e */
[----:B------:R1:W-:Y:S04]  /*5180*/  STG.E.64 desc[UR14][R10.64+0x5000], R58 ;  /* 0x0050003a0a007986 */ /* 0x0003e8000c101b0e */
[----:B------:R1:W-:Y:S04]  /*5190*/  STG.E.64 desc[UR14][R10.64+0x6400], R34 ;  /* 0x006400220a007986 */ /* 0x0003e8000c101b0e */
[----:B------:R1:W-:Y:S04]  /*51a0*/  STG.E.64 desc[UR14][R10.64+0x7800], R22 ;  /* 0x007800160a007986 */ /* 0x0003e8000c101b0e */
[----:B------:R1:W-:Y:S01]  /*51b0*/  STG.E.64 desc[UR14][R10.64+0x8c00], R26 ;  /* 0x008c001a0a007986 */ /* 0x0003e2000c101b0e */
[----:B----4-:R-:W-:Y:S05]  /*51c0*/  BRA.U !UP0, `(.L_x_402) ;  /* 0xffffffb108d87547 */ /* 0x010fea000b83ffff */
.L_x_390:
        /* <DEDUP_REMOVED lines=11> */
[----:B------:R-:W0:Y:S01]  /*5280*/  S2UR UR9, SR_CgaCtaId ;  /* 0x00000000000979c3 */ /* 0x000e220000008800 */
[----:B------:R-:W-:Y:S01]  /*5290*/  SHF.R.U32.HI R28, RZ, 0x4, R46 ;  /* 0x00000004ff1c7819 */ /* 0x000fe2000001162e */
[----:B------:R-:W-:Y:S01]  /*52a0*/  UISETP.LT.AND.EX UP0, UPT, UR17, URZ, UPT, UP0 ;  /* 0x000000ff1100728c */ /* 0x000fe2000bf01300 */
[----:B------:R-:W-:Y:S01]  /*52b0*/  LOP3.LUT R30, RZ, R31, RZ, 0x33, !PT ;  /* 0x0000001fff1e7212 */ /* 0x000fe200078e33ff */
[----:B------:R-:W-:Y:S01]  /*52c0*/  UMOV UR8, 0x400 ;  /* 0x0000040000087882 */ /* 0x000fe20000000000 */
[C---:B-1----:R-:W-:Y:S01]  /*52d0*/  LOP3.LUT R27, R46.reuse, 0x1f, RZ, 0xc0, !PT ;  /* 0x0000001f2e1b7812 */ /* 0x042fe200078ec0ff */
[----:B------:R-:W-:Y:S01]  /*52e0*/  USEL UR7, UR16, 0x15, UP0 ;  /* 0x0000001510077887 */ /* 0x000fe20008000000 */
[C---:B------:R-:W-:Y:S01]  /*52f0*/  LOP3.LUT R40, R46.reuse, 0xf, RZ, 0xc0, !PT ;  /* 0x0000000f2e287812 */ /* 0x040fe200078ec0ff */
[----:B------:R-:W-:Y:S01]  /*5300*/  USEL UR4, UR17, URZ, UP0 ;  /* 0x000000ff11047287 */ /* 0x000fe20008000000 */
[----:B------:R-:W-:Y:S01]  /*5310*/  SHF.L.U32 R25, R46, 0x1, RZ ;  /* 0x000000012e197819 */ /* 0x000fe200000006ff */
[----:B------:R-:W-:Y:S01]  /*5320*/  USHF.L.U32 UR10, UR7, 0x3, URZ ;  /* 0x00000003070a7899 */ /* 0x000fe200080006ff */
[----:B------:R-:W-:Y:S01]  /*5330*/  MOV R24, UR6 ;  /* 0x0000000600187c02 */ /* 0x000fe20008000f00 */
[----:B------:R-:W-:-:S04]  /*5340*/  USHF.L.U64.HI UR7, UR7, 0x3, UR4 ;  /* 0x0000000307077899 */ /* 0x000fc80008010204 */
[----:B------:R-:W-:Y:S02]  /*5350*/  IADD3 R30, P0, PT, R30, UR10, RZ ;  /* 0x0000000a1e1e7c10 */ /* 0x000fe4000ff1e0ff */
[----:B------:R-:W-:Y:S01]  /*5360*/  MOV R29, UR7 ;  /* 0x00000007001d7c02 */ /* 0x000fe20008000f00 */
[----:B------:R-:W1:Y:S03]  /*5370*/  LDCU.64 UR4, c[0x0][0x3d0] ;  /* 0x00007a00ff0477ac */ /* 0x000e660008000a00 */
[----:B------:R-:W-:Y:S01]  /*5380*/  IADD3.X R29, PT, PT, R29, -0x1, RZ, P0, !PT ;  /* 0xffffffff1d1d7810 */ /* 0x000fe200007fe4ff */
[----:B0-----:R-:W-:-:S04]  /*5390*/  ULEA UR8, UR9, UR8, 0x18 ;  /* 0x0000000809087291 */ /* 0x001fc8000f8ec0ff */
[----:B-----5:R-:W-:Y:S02]  /*53a0*/  IMAD.WIDE.U32 R2, R29, -0x33333333, RZ ;  /* 0xcccccccd1d027825 */ /* 0x020fe400078e00ff */
[----:B------:R-:W-:Y:S02]  /*53b0*/  LEA R26, R31, UR8, 0x7 ;  /* 0x000000081f1a7c11 */ /* 0x000fe4000f8e38ff */
[----:B------:R-:W-:-:S04]  /*53c0*/  IMAD.WIDE.U32 R4, P0, R30, -0x33333334, R2 ;  /* 0xcccccccc1e047825 */ /* 0x000fc80007800002 */
[----:B------:R-:W-:Y:S01]  /*53d0*/  IMAD.WIDE.U32 R2, R30, -0x33333333, RZ ;  /* 0xcccccccd1e027825 */ /* 0x000fe200078e00ff */
[----:B------:R-:W-:Y:S01]  /*53e0*/  IADD3.X R7, PT, PT, RZ, RZ, RZ, P0, !PT ;  /* 0x000000ffff077210 */ /* 0x000fe200007fe4ff */
[----:B-1----:R-:W-:Y:S01]  /*53f0*/  UIADD3 UR4, UP0, UPT, UR4, 0x3c800, URZ ;  /* 0x0003c80004047890 */ /* 0x002fe2000ff1e0ff */
[----:B------:R-:W-:Y:S02]  /*5400*/  MOV R6, R5 ;  /* 0x0000000500067202 */ /* 0x000fe40000000f00 */
[----:B------:R-:W-:Y:S01]  /*5410*/  IADD3 RZ, P0, PT, R3, R4, RZ ;  /* 0x0000000403ff7210 */ /* 0x000fe20007f1e0ff */
[----:B------:R-:W-:Y:S01]  /*5420*/  UIADD3.X UR5, UPT, UPT, URZ, UR5, URZ, UP0, !UPT ;  /* 0x00000005ff057290 */ /* 0x000fe200087fe4ff */
[----:B------:R-:W-:-:S03]  /*5430*/  LOP3.LUT R5, R28, 0x1e, RZ, 0xc0, !PT ;  /* 0x0000001e1c057812 */ /* 0x000fc600078ec0ff */
[----:B------:R-:W-:Y:S01]  /*5440*/  IMAD.WIDE.U32.X R2, R29, -0x33333334, R6, P0 ;  /* 0xcccccccc1d027825 */ /* 0x000fe200000e0406 */
[----:B------:R-:W-:-:S04]  /*5450*/  LOP3.LUT R5, R5, 0x1f, R46, 0x78, !PT ;  /* 0x0000001f05057812 */ /* 0x000fc800078e782e */
[----:B------:R-:W-:Y:S02]  /*5460*/  SHF.R.U64 R44, R2, 0x3, R3 ;  /* 0x00000003022c7819 */ /* 0x000fe40000001203 */
[----:B------:R-:W-:Y:S02]  /*5470*/  LEA R26, R5, R26, 0x2 ;  /* 0x0000001a051a7211 */ /* 0x000fe400078e10ff */
[----:B------:R-:W-:-:S04]  /*5480*/  IADD3 R43, P1, PT, R44, 0x1, RZ ;  /* 0x000000012c2b7810 */ /* 0x000fc80007f3e0ff */
[----:B------:R-:W-:Y:S02]  /*5490*/  LOP3.LUT R42, R43, 0x7, RZ, 0xc0, !PT ;  /* 0x000000072b2a7812 */ /* 0x000fe400078ec0ff */
        /* <DEDUP_REMOVED lines=12> */
.L_x_414:
[----:B------:R-:W-:Y:S01]  /*5560*/  ISETP.LT.U32.AND P1, PT, R31, UR10, PT ;  /* 0x0000000a1f007c0c */ /* 0x000fe2000bf21070 */
[----:B------:R-:W-:Y:S01]  /*5570*/  BSSY.RECONVERGENT B0, `(.L_x_403) ;  /* 0x0000071000007945 */ /* 0x000fe20003800200 */
[----:B--2---:R-:W-:Y:S01]  /*5580*/  MOV R4, UR7 ;  /* 0x0000000700047c02 */ /* 0x004fe20008000f00 */
[----:B------:R-:W-:Y:S01]  /*5590*/  HFMA2 R35, -RZ, RZ, 0, 0 ;  /* 0x00000000ff237431 */ /* 0x000fe200000001ff */
[----:B------:R-:W-:Y:S02]  /*55a0*/  MOV R36, RZ ;  /* 0x000000ff00247202 */ /* 0x000fe40000000f00 */
[----:B------:R-:W-:-:S13]  /*55b0*/  ISETP.GT.AND.EX P1, PT, R4, RZ, PT, P1 ;  /* 0x000000ff0400720c */ /* 0x000fda0003f24310 */
[----:B01----:R-:W-:Y:S05]  /*55c0*/  @!P1 BRA `(.L_x_404) ;  /* 0x0000000400ac9947 */ /* 0x003fea0003800000 */
[----:B------:R-:W-:Y:S01]  /*55d0*/  ISETP.GE.U32.AND P2, PT, R30, 0x46, PT ;  /* 0x000000461e00780c */ /* 0x000fe20003f46070 */
[----:B------:R-:W-:Y:S01]  /*55e0*/  BSSY.RECONVERGENT B1, `(.L_x_405) ;  /* 0x0000033000017945 */ /* 0x000fe20003800200 */
[----:B------:R-:W-:Y:S02]  /*55f0*/  ISETP.NE.U32.AND P1, PT, R42, RZ, PT ;  /* 0x000000ff2a00720c */ /* 0x000fe40003f25070 */
[----:B------:R-:W-:Y:S02]  /*5600*/  CS2R R36, SRZ ;  /* 0x0000000000247805 */ /* 0x000fe4000001ff00 */
[----:B------:R-:W-:Y:S02]  /*5610*/  ISETP.GE.U32.AND.EX P2, PT, R29, RZ, PT, P2 ;  /* 0x000000ff1d00720c */ /* 0x000fe40003f46120 */
[----:B------:R-:W-:Y:S02]  /*5620*/  IADD3 R4, P3, PT, R27, R24, RZ ;  /* 0x000000181b047210 */ /* 0x000fe40007f7e0ff */
[----:B------:R-:W-:-:S02]  /*5630*/  ISETP.NE.AND.EX P1, PT, RZ, RZ, PT, P1 ;  /* 0x000000ffff00720c */ /* 0x000fc40003f25310 */
[----:B------:R-:W-:Y:S02]  /*5640*/  SHF.R.S32.HI R41, RZ, 0x1f, R24 ;  /* 0x0000001fff297819 */ /* 0x000fe40000011418 */
[----:B------:R-:W-:Y:S02]  /*5650*/  MOV R39, R31 ;  /* 0x0000001f00277202 */ /* 0x000fe40000000f00 */
[----:B------:R-:W-:-:S03]  /*5660*/  MOV R35, RZ ;  /* 0x000000ff00237202 */ /* 0x000fc60000000f00 */
[----:B------:R-:W-:Y:S05]  /*5670*/  @!P2 BRA `(.L_x_406) ;  /* 0x0000000000a4a947 */ /* 0x000fea0003800000 */
[----:B------:R-:W-:Y:S02]  /*5680*/  IADD3 R7, P2, PT, R24, R33, RZ ;  /* 0x0000002118077210 */ /* 0x000fe40007f5e0ff */
[----:B------:R-:W-:Y:S02]  /*5690*/  CS2R R36, SRZ ;  /* 0x0000000000247805 */ /* 0x000fe4000001ff00 */
[----:B------:R-:W-:Y:S02]  /*56a0*/  MOV R38, R32 ;  /* 0x0000002000267202 */ /* 0x000fe40000000f00 */
[----:B------:R-:W-:Y:S02]  /*56b0*/  IADD3.X R8, PT, PT, R3, R41, RZ, P2, !PT ;  /* 0x0000002903087210 */ /* 0x000fe400017fe4ff */
[----:B------:R-:W-:Y:S02]  /*56c0*/  LEA R6, P2, R7, UR4, 0x3 ;  /* 0x0000000407067c11 */ /* 0x000fe4000f8418ff */
[----:B------:R-:W-:-:S02]  /*56d0*/  MOV R45, R34 ;  /* 0x00000022002d7202 */ /* 0x000fc40000000f00 */
[----:B------:R-:W-:Y:S02]  /*56e0*/  LEA.HI.X R7, R7, UR5, R8, 0x3, P2 ;  /* 0x0000000507077c11 */ /* 0x000fe400090f1c08 */
[----:B------:R-:W-:-:S07]  /*56f0*/  MOV R39, R31 ;  /* 0x0000001f00277202 */ /* 0x000fce0000000f00 */
.L_x_407:
        /* <DEDUP_REMOVED lines=33> */
.L_x_406:
[----:B------:R-:W-:Y:S05]  /*5910*/  BSYNC.RECONVERGENT B1 ;  /* 0x0000000000017941 */ /* 0x000fea0003800200 */
.L_x_405:
        /* <DEDUP_REMOVED lines=25> */
.L_x_409:
[----:B------:R-:W-:Y:S05]  /*5ab0*/  BSYNC.RECONVERGENT B1 ;  /* 0x0000000000017941 */ /* 0x000fea0003800200 */
.L_x_408:
        /* <DEDUP_REMOVED lines=28> */
.L_x_404:
[----:B------:R-:W-:Y:S05]  /*5c80*/  BSYNC.RECONVERGENT B0 ;  /* 0x0000000000007941 */ /* 0x000fea0003800200 */
.L_x_403:
[----:B------:R0:W-:Y:S01]  /*5c90*/  STS [R26], R35 ;  /* 0x000000231a007388 */ /* 0x0001e20000000800 */
[----:B------:R-:W1:Y:S01]  /*5ca0*/  LDC.64 R6, c[0x0][0x388] ;  /* 0x0000e200ff067b82 */ /* 0x000e620000000a00 */
[----:B------:R-:W-:Y:S02]  /*5cb0*/  ISETP.GT.U32.AND P1, PT, R40, 0x9, PT ;  /* 0x000000092800780c */ /* 0x000fe40003f24070 */
[----:B------:R0:W-:Y:S01]  /*5cc0*/  STS [R26+0x500], R36 ;  /* 0x000500241a007388 */ /* 0x0001e20000000800 */
[----:B------:R-:W-:-:S04]  /*5cd0*/  MOV R8, R28 ;  /* 0x0000001c00087202 */ /* 0x000fc80000000f00 */
[----:B------:R-:W2:Y:S08]  /*5ce0*/  LDC.64 R4, c[0x0][0x390] ;  /* 0x0000e400ff047b82 */ /* 0x000eb00000000a00 */
[----:B0-----:R-:W-:Y:S06]  /*5cf0*/  BAR.SYNC.DEFER_BLOCKING 0x0 ;  /* 0x0000000000007b1d */ /* 0x001fec0000010000 */
.L_x_413:
        /* <DEDUP_REMOVED lines=32> */
.L_x_424:
        /* <DEDUP_REMOVED lines=10> */
.L_x_412:
[----:B------:R-:W-:Y:S05]  /*5fa0*/  BSYNC.RECONVERGENT B0 ;  /* 0x0000000000007941 */ /* 0x000fea0003800200 */
.L_x_411:
        /* <DEDUP_REMOVED lines=9> */
.L_x_410:
        /* <DEDUP_REMOVED lines=8> */
.L_x_416:
[----:B------:R-:W-:Y:S05]  /*60c0*/  BSYNC B0 ;  /* 0x0000000000007941 */ /* 0x000fea0003800000 */
.L_x_415:
        /* <DEDUP_REMOVED lines=8> */
.L_x_417:
[----:B------:R-:W-:Y:S01]  /*6150*/  FADD.FTZ R12, R12, R9 ;  /* 0x000000090c0c7221 */ /* 0x000fe20000010000 */
[----:B------:R-:W-:-:S04]  /*6160*/  HFMA2 R19, -RZ, RZ, 0, 2.384185791015625e-07 ;  /* 0x00000004ff137431 */ /* 0x000fc800000001ff */
[----:B------:R-:W-:Y:S02]  /*6170*/  MOV R20, R12 ;  /* 0x0000000c00147202 */ /* 0x000fe40000000f00 */
[----:B------:R-:W-:-:S07]  /*6180*/  MOV R11, R18 ;  /* 0x00000012000b7202 */ /* 0x000fce0000000f00 */
[----:B------:R-:W-:Y:S05]  /*6190*/  WARPSYNC.COLLECTIVE R17, `(.L_x_418) ;  /* 0x0000000011087348 */ /* 0x000fea0003c00000 */
[----:B------:R0:W1:Y:S02]  /*61a0*/  SHFL.BFLY P3, R18, R20, R19, R22 ;  /* 0x0c00001314127389 */ /* 0x0000640000060016 */
[----:B01----:R-:W-:Y:S05]  /*61b0*/  ENDCOLLECTIVE ;  /* 0x000000000000791b */ /* 0x003fea0003800000 */
.L_x_418:
[----:B------:R-:W-:-:S05]  /*61c0*/  FADD.FTZ R11, R11, R10 ;  /* 0x0000000a0b0b7221 */ /* 0x000fca0000010000 */
[----:B------:R-:W-:Y:S02]  /*61d0*/  MOV R20, R11 ;  /* 0x0000000b00147202 */ /* 0x000fe40000000f00 */
[----:B------:R-:W-:-:S07]  /*61e0*/  MOV R13, R18 ;  /* 0x00000012000d7202 */ /* 0x000fce0000000f00 */
[----:B------:R-:W-:Y:S05]  /*61f0*/  WARPSYNC.COLLECTIVE R17, `(.L_x_419) ;  /* 0x0000000011087348 */ /* 0x000fea0003c00000 */
[----:B------:R0:W1:Y:S02]  /*6200*/  SHFL.BFLY P3, R18, R20, R19, R22 ;  /* 0x0c00001314127389 */ /* 0x0000640000060016 */
[----:B01----:R-:W-:Y:S05]  /*6210*/  ENDCOLLECTIVE ;  /* 0x000000000000791b */ /* 0x003fea0003800000 */
.L_x_419:
[----:B------:R-:W-:Y:S01]  /*6220*/  FADD.FTZ R13, R12, R13 ;  /* 0x0000000d0c0d7221 */ /* 0x000fe20000010000 */
[----:B------:R-:W-:-:S04]  /*6230*/  HFMA2 R19, -RZ, RZ, 0, 1.1920928955078125e-07 ;  /* 0x00000002ff137431 */ /* 0x000fc800000001ff */
[----:B------:R-:W-:Y:S02]  /*6240*/  MOV R20, R13 ;  /* 0x0000000d00147202 */ /* 0x000fe40000000f00 */
[----:B------:R-:W-:-:S07]  /*6250*/  MOV R14, R18 ;  /* 0x00000012000e7202 */ /* 0x000fce0000000f00 */
[----:B------:R-:W-:Y:S05]  /*6260*/  WARPSYNC.COLLECTIVE R17, `(.L_x_420) ;  /* 0x0000000011087348 */ /* 0x000fea0003c00000 */
[----:B------:R0:W1:Y:S02]  /*6270*/  SHFL.BFLY P3, R18, R20, R19, R22 ;  /* 0x0c00001314127389 */ /* 0x0000640000060016 */
[----:B01----:R-:W-:Y:S05]  /*6280*/  ENDCOLLECTIVE ;  /* 0x000000000000791b */ /* 0x003fea0003800000 */
.L_x_420:
[----:B------:R-:W-:-:S05]  /*6290*/  FADD.FTZ R14, R11, R14 ;  /* 0x0000000e0b0e7221 */ /* 0x000fca0000010000 */
[----:B------:R-:W-:Y:S02]  /*62a0*/  MOV R20, R14 ;  /* 0x0000000e00147202 */ /* 0x000fe40000000f00 */
[----:B------:R-:W-:-:S07]  /*62b0*/  MOV R16, R18 ;  /* 0x0000001200107202 */ /* 0x000fce0000000f00 */
[----:B------:R-:W-:Y:S05]  /*62c0*/  WARPSYNC.COLLECTIVE R17, `(.L_x_421) ;  /* 0x0000000011087348 */ /* 0x000fea0003c00000 */
[----:B------:R0:W1:Y:S02]  /*62d0*/  SHFL.BFLY P3, R18, R20, R19, R22 ;  /* 0x0c00001314127389 */ /* 0x0000640000060016 */
[----:B01----:R-:W-:Y:S05]  /*62e0*/  ENDCOLLECTIVE ;  /* 0x000000000000791b */ /* 0x003fea0003800000 */
.L_x_421:
[----:B------:R-:W-:Y:S01]  /*62f0*/  FADD.FTZ R16, R13, R16 ;  /* 0x000000100d107221 */ /* 0x000fe20000010000 */
[----:B------:R-:W-:-:S04]  /*6300*/  HFMA2 R19, -RZ, RZ, 0, 5.9604644775390625e-08 ;  /* 0x00000001ff137431 */ /* 0x000fc800000001ff */
[----:B------:R-:W-:Y:S02]  /*6310*/  MOV R20, R16 ;  /* 0x0000001000147202 */ /* 0x000fe40000000f00 */
[----:B------:R-:W-:-:S07]  /*6320*/  MOV R9, R18 ;  /* 0x0000001200097202 */ /* 0x000fce0000000f00 */
[----:B------:R-:W-:Y:S05]  /*6330*/  WARPSYNC.COLLECTIVE R17, `(.L_x_422) ;  /* 0x0000000011087348 */ /* 0x000fea0003c00000 */
[----:B------:R0:W1:Y:S02]  /*6340*/  SHFL.BFLY P3, R18, R20, R19, R22 ;  /* 0x0c00001314127389 */ /* 0x0000640000060016 */
[----:B01----:R-:W-:Y:S05]  /*6350*/  ENDCOLLECTIVE ;  /* 0x000000000000791b */ /* 0x003fea0003800000 */
.L_x_422:
[----:B------:R-:W-:-:S05]  /*6360*/  FADD.FTZ R9, R14, R9 ;  /* 0x000000090e097221 */ /* 0x000fca0000010000 */
[----:B------:R-:W-:Y:S02]  /*6370*/  MOV R20, R9 ;  /* 0x0000000900147202 */ /* 0x000fe40000000f00 */
[----:B------:R-:W-:-:S07]  /*6380*/  MOV R15, R18 ;  /* 0x00000012000f7202 */ /* 0x000fce0000000f00 */
[----:B------:R-:W-:Y:S05]  /*6390*/  WARPSYNC.COLLECTIVE R17, `(.L_x_423) ;  /* 0x0000000011087348 */ /* 0x000fea0003c00000 */
[----:B------:R0:W1:Y:S02]  /*63a0*/  SHFL.BFLY P3, R18, R20, R19, R22 ;  /* 0x0c00001314127389 */ /* 0x0000640000060016 */
[----:B01----:R-:W-:Y:S05]  /*63b0*/  ENDCOLLECTIVE ;  /* 0x000000000000791b */ /* 0x003fea0003800000 */
.L_x_423:
[----:B------:R-:W-:Y:S01]  /*63c0*/  FADD.FTZ R15, R16, R15 ;  /* 0x0000000f100f7221 */ /* 0x000fe20000010000 */
[----:B------:R-:W-:Y:S01]  /*63d0*/  MOV R10, R18 ;  /* 0x00000012000a7202 */ /* 0x000fe20000000f00 */
[----:B------:R-:W-:Y:S06]  /*63e0*/  BRA `(.L_x_424) ;  /* 0xfffffff800c47947 */ /* 0x000fec000383ffff */
.L_x_425:
        /* <DEDUP_REMOVED lines=9> */
.L_x_1048:


//--------------------- .text._ZN13group_norm_v218gn_bwd_cuda_kernelI13__nv_bfloat16Li320ELi1ELi16ELi40ELi256ELb1ELb1ELi64ELi320ELi320ELi4ELb1ELi36ELb0ELb0ELNS_15WgradSyncMethodE3ENS_16CompileConditionILi1000EEEEEvPT_S6_S6_PKS5_S8_S8_S8_PKfflPfPj --------------------------
	.section	.text._ZN13group_norm_v218gn_bwd_cuda_kernelI13__nv_bfloat16Li320ELi1ELi16ELi40ELi256ELb1ELb1ELi64ELi320ELi320ELi4ELb1ELi36ELb0ELb0ELNS_15WgradSyncMethodE3ENS_16CompileConditionILi1000EEEEEvPT_S6_S6_PKS5_S8_S8_S8_PKfflPfPj,"ax",@progbits
	.align	128
        .global         _ZN13group_norm_v218gn_bwd_cuda_kernelI13__nv_bfloat16Li320ELi1ELi16ELi40ELi256ELb1ELb1ELi64ELi320ELi320ELi4ELb1ELi36ELb0ELb0ELNS_15WgradSyncMethodE3ENS_16CompileConditionILi1000EEEEEvPT_S6_S6_PKS5_S8_S8_S8_PKfflPfPj
        .type           _ZN13group_norm_v218gn_bwd_cuda_kernelI13__nv_bfloat16Li320ELi1ELi16ELi40ELi256ELb1ELb1ELi64ELi320ELi320ELi4ELb1ELi36ELb0ELb0ELNS_15WgradSyncMethodE3ENS_16CompileConditionILi1000EEEEEvPT_S6_S6_PKS5_S8_S8_S8_PKfflPfPj,@function
        .size           _ZN13group_norm_v218gn_bwd_cuda_kernelI13__nv_bfloat16Li320ELi1ELi16ELi40ELi256ELb1ELb1ELi64ELi320ELi320ELi4ELb1ELi36ELb0ELb0ELNS_15WgradSyncMethodE3ENS_16CompileConditionILi1000EEEEEvPT_S6_S6_PKS5_S8_S8_S8_PKfflPfPj,(.L_x_1049 - _ZN13group_norm_v218gn_bwd_cuda_kernelI13__nv_bfloat16Li320ELi1ELi16ELi40ELi256ELb1ELb1ELi64ELi320ELi320ELi4ELb1ELi36ELb0ELb0ELNS_15WgradSyncMethodE3ENS_16CompileConditionILi1000EEEEEvPT_S6_S6_PKS5_S8_S8_S8_PKfflPfPj)
        .other          _ZN13group_norm_v218gn_bwd_cuda_kernelI13__nv_bfloat16Li320ELi1ELi16ELi40ELi256ELb1ELb1ELi64ELi320ELi320ELi4ELb1ELi36ELb0ELb0ELNS_15WgradSyncMethodE3ENS_16CompileConditionILi1000EEEEEvPT_S6_S6_PKS5_S8_S8_S8_PKfflPfPj,@"STO_CUDA_ENTRY STV_DEFAULT"
_ZN13group_norm_v218gn_bwd_cuda_kernelI13__nv_bfloat16Li320ELi1ELi16ELi40ELi256ELb1ELb1ELi64ELi320ELi320ELi4ELb1ELi36ELb0ELb0ELNS_15WgradSyncMethodE3ENS_16CompileConditionILi1000EEEEEvPT_S6_S6_PKS5_S8_S8_S8_PKfflPfPj:
.text._ZN13group_norm_v218gn_bwd_cuda_kernelI13__nv_bfloat16Li320ELi1ELi16ELi40ELi256ELb1ELb1ELi64ELi320ELi320ELi4ELb1ELi36ELb0ELb0ELNS_15WgradSyncMethodE3ENS_16CompileConditionILi1000EEEEEvPT_S6_S6_PKS5_S8_S8_S8_PKfflPfPj:
[----:B------:R-:W0:Y:S08]  /*0000*/  LDC R1, c[0x0][0x37c] ;  /* 0x0000df00ff017b82 */ /* 0x000e300000000800 */
[----:B------:R-:W1:Y:S01]  /*0010*/  S2UR UR11, SR_CTAID.Y ;  /* 0x00000000000b79c3 */ /* 0x000e620000002600 */
[----:B------:R-:W2:Y:S01]  /*0020*/  LDCU.64 UR12, c[0x0][0x3c8] ;  /* 0x00007900ff0c77ac */ /* 0x000ea20008000a00 */
[----:B0-----:R-:W-:Y:S01]  /*0030*/  IADD3 R1, PT, PT, R1, -0x38, RZ ;  /* 0xffffffc801017810 */ /* 0x001fe20007ffe0ff */
[----:B------:R-:W0:Y:S05]  /*0040*/  LDCU.64 UR16, c[0x0][0x358] ;  /* 0x00006b00ff1077ac */ /* 0x000e2a0008000a00 */
[----:B------:R-:W3:Y:S01]  /*0050*/  S2UR UR19, SR_CTAID.X ;  /* 0x00000000001379c3 */ /* 0x000ee20000002500 */
[----:B--2---:R-:W-:-:S02]  /*0060*/  USHF.L.U32 UR23, UR12, 0x1, URZ ;  /* 0x000000010c177899 */ /* 0x004fc400080006ff */
[----:B------:R-:W-:Y:S02]  /*0070*/  USHF.L.U64.HI UR13, UR12, 0x1, UR13 ;  /* 0x000000010c0d7899 */ /* 0x000fe4000801020d */
[----:B-1----:R-:W-:Y:S02]  /*0080*/  UISETP.GT.U32.AND UP0, UPT, UR23, UR11, UPT ;  /* 0x0000000b1700728c */ /* 0x002fe4000bf04070 */
[----:B------:R-:W-:Y:S02]  /*0090*/  ULOP3.LUT UR15, UR11, 0x1, URZ, 0xc0, !UPT ;  /* 0x000000010b0f7892 */ /* 0x000fe4000f8ec0ff */
[----:B------:R-:W-:-:S09]  /*00a0*/  UISETP.GT.AND.EX UP0, UPT, UR13, URZ, UPT, UP0 ;  /* 0x000000ff0d00728c */ /* 0x000fd2000bf04300 */
[----:B0-----:R-:W-:Y:S05]  /*00b0*/  BRA.U UP0, `(.L_x_426) ;  /* 0x0000000100647547 */ /* 0x001fea000b800000 */
[----:B------:R-:W0:Y:S01]  /*00c0*/  S2R R0, SR_TID.X ;  /* 0x0000000000007919 */ /* 0x000e220000002100 */
[----:B------:R-:W-:Y:S01]  /*00d0*/  BAR.SYNC.DEFER_BLOCKING 0x0 ;  /* 0x0000000000007b1d */ /* 0x000fe20000010000 */
[----:B0-----:R-:W-:-:S13]  /*00e0*/  ISETP.NE.AND P0, PT, R0, RZ, PT ;  /* 0x000000ff0000720c */ /* 0x001fda0003f05270 */
[----:B------:R-:W-:Y:S05]  /*00f0*/  @P0 BRA `(.L_x_427) ;  /* 0x0000000000480947 */ /* 0x000fea0003800000 */
[----:B------:R-:W0:Y:S01]  /*0100*/  LDC.64 R2, c[0x0][0x3d8] ;  /* 0x0000f600ff027b82 */ /* 0x000e220000000a00 */
[----:B------:R-:W-:Y:S01]  /*0110*/  USHF.R.U32.HI UR4, URZ, 0x1, UR11 ;  /* 0x00000001ff047899 */ /* 0x000fe2000801160b */
[----:B------:R-:W-:-:S03]  /*0120*/  MOV R5, UR15 ;  /* 0x0000000f00057c02 */ /* 0x000fc60008000f00 */
[----:B---3--:R-:W-:-:S03]  /*0130*/  ULOP3.LUT UP0, URZ, UR4, UR19, URZ, 0xfc, !UPT ;  /* 0x0000001304ff7292 */ /* 0x008fc6000f80fcff */
        /* <DEDUP_REMOVED lines=8> */
.L_x_428:
[----:B0-----:R-:W2:Y:S04]  /*01c0*/  LD.E.STRONG.GPU R5, desc[UR16][R2.64+0x90] ;  /* 0x0000901002057980 */ /* 0x001ea8000c10f900 */
[----:B--2---:R-:W-:Y:S01]  /*01d0*/  CCTL.IVALL ;  /* 0x00000000ff00798f */ /* 0x004fe20002000000 */
[----:B------:R-:W-:Y:S05]  /*01e0*/  YIELD ;  /* 0x0000000000007946 */ /* 0x000fea0003800000 */
[----:B-----5:R-:W-:-:S04]  /*01f0*/  LOP3.LUT R5, R5, R0, RZ, 0x3c, !PT ;  /* 0x0000000005057212 */ /* 0x020fc800078e3cff */
[----:B------:R-:W-:-:S13]  /*0200*/  ISETP.GT.AND P0, PT, R5, -0x1, PT ;  /* 0xffffffff0500780c */ /* 0x000fda0003f04270 */
[----:B------:R-:W-:Y:S05]  /*0210*/  @P0 BRA `(.L_x_428) ;  /* 0xfffffffc00e80947 */ /* 0x000fea000383ffff */
.L_x_427:
[----:B------:R-:W-:Y:S05]  /*0220*/  WARPSYNC.ALL ;  /* 0x0000000000007948 */ /* 0x000fea0003800000 */
[----:B------:R-:W-:Y:S06]  /*0230*/  BAR.SYNC.DEFER_BLOCKING 0x0 ;  /* 0x0000000000007b1d */ /* 0x000fec0000010000 */
[----:B------:R-:W-:Y:S05]  /*0240*/  BRA `(.L_x_429) ;  /* 0x0000007400587947 */ /* 0x000fea0003800000 */
.L_x_426:
[----:B------:R-:W0:Y:S01]  /*0250*/  S2R R26, SR_TID.X ;  /* 0x00000000001a7919 */ /* 0x000e220000002100 */
[----:B------:R-:W1:Y:S01]  /*0260*/  LDC.64 R2, c[0x0][0x3a8] ;  /* 0x0000ea00ff027b82 */ /* 0x000e620000000a00 */
[----:B------:R-:W-:-:S07]  /*0270*/  UIMAD UR5, UR15, 0x140, URZ ;  /* 0x000001400f0578a4 */ /* 0x000fce000f8e02ff */
[----:B------:R-:W2:Y:S01]  /*0280*/  LDC.64 R4, c[0x0][0x3b0] ;  /* 0x0000ec00ff047b82 */ /* 0x000ea20000000a00 */
[----:B------:R-:W4:Y:S01]  /*0290*/  S2R R11, SR_CgaCtaId ;  /* 0x00000000000b7919 */ /* 0x000f220000008800 */
[----:B------:R-:W-:Y:S01]  /*02a0*/  USHF.L.U32 UR4, UR11, 0x1, URZ ;  /* 0x000000010b047899 */ /* 0x000fe200080006ff */
[----:B------:R-:W-:Y:S01]  /*02b0*/  MOV R25, UR15 ;  /* 0x0000000f00197c02 */ /* 0x000fe20008000f00 */
[----:B------:R-:W5:Y:S01]  /*02c0*/  LDCU.128 UR24, c[0x0][0x3d0] ;  /* 0x00007a00ff1877ac */ /* 0x000f620008000c00 */
[----:B------:R-:W3:Y:S01]  /*02d0*/  LDCU.64 UR6, c[0x0][0x3d8] ;  /* 0x00007b00ff0677ac */ /* 0x000ee20008000a00 */
        /* <DEDUP_REMOVED lines=9> */
[----:B------:R-:W-:-:S05]  /*0370*/  LEA R9, R0, UR5, 0x2 ;  /* 0x0000000500097c11 */ /* 0x000fca000f8e10ff */
[----:B-1----:R-:W-:-:S04]  /*0380*/  IMAD.WIDE.U32 R2, R9, 0x2, R2 ;  /* 0x0000000209027825 */ /* 0x002fc800078e0002 */
[----:B--2---:R-:W-:Y:S01]  /*0390*/  IMAD.WIDE.U32 R4, R9, 0x2, R4 ;  /* 0x0000000209047825 */ /* 0x004fe200078e0004 */
[----:B------:R-:W2:Y:S04]  /*03a0*/  LDG.E.64.CONSTANT R48, desc[UR16][R2.64] ;  /* 0x0000001002307981 */ /* 0x000ea8000c1e9b00 */
[----:B------:R0:W2:Y:S01]  /*03b0*/  LDG.E.64.CONSTANT R50, desc[UR16][R4.64] ;  /* 0x0000001004327981 */ /* 0x0000a2000c1e9b00 */
[--C-:B------:R-:W-:Y:S01]  /*03c0*/  SHF.R.U32.HI R6, RZ, 0x4, R26.reuse ;  /* 0x00000004ff067819 */ /* 0x100fe2000001161a */
[----:B------:R-:W-:Y:S01]  /*03d0*/  ULOP3.LUT UR4, UR4, 0x1fffc, URZ, 0xc0, !UPT ;  /* 0x0001fffc04047892 */ /* 0x000fe2000f8ec0ff */
[----:B------:R-:W-:Y:S01]  /*03e0*/  SHF.R.U32.HI R161, RZ, 0x2, R26 ;  /* 0x00000002ffa17819 */ /* 0x000fe2000001161a */
[----:B---3--:R-:W-:Y:S01]  /*03f0*/  ULEA UR6, UP0, UR11, UR6, 0x2 ;  /* 0x000000060b067291 */ /* 0x008fe2000f8010ff */
[----:B------:R-:W-:Y:S01]  /*0400*/  LOP3.LUT R7, R6, R26, RZ, 0x3c, !PT ;  /* 0x0000001a06077212 */ /* 0x000fe200078e3cff */
[----:B------:R-:W-:Y:S01]  /*0410*/  ULOP3.LUT UR4, UR4, 0x3, UR19, 0xf8, !UPT ;  /* 0x0000000304047892 */ /* 0x000fe2000f8ef813 */
[----:B------:R-:W-:-:S02]  /*0420*/  MOV R0, 0x400 ;  /* 0x0000040000007802 */ /* 0x000fc40000000f00 */
[----:B------:R-:W-:Y:S02]  /*0430*/  CS2R R78, SRZ ;  /* 0x00000000004e7805 */ /* 0x000fe4000001ff00 */
[----:B------:R-:W-:Y:S02]  /*0440*/  SHF.L.U32 R7, R7, 0x3, RZ ;  /* 0x0000000307077819 */ /* 0x000fe400000006ff */
[----:B------:R-:W-:Y:S02]  /*0450*/  CS2R R80, SRZ ;  /* 0x0000000000507805 */ /* 0x000fe4000001ff00 */
[----:B0-----:R-:W-:Y:S02]  /*0460*/  MOV R5, UR5 ;  /* 0x0000000500057c02 */ /* 0x001fe40008000f00 */
[----:B------:R-:W-:Y:S02]  /*0470*/  CS2R R82, SRZ ;  /* 0x0000000000527805 */ /* 0x000fe4000001ff00 */
[----:B------:R-:W-:-:S02]  /*0480*/  LEA R2, R25, R161, 0x3 ;  /* 0x000000a119027211 */ /* 0x000fc400078e18ff */
[----:B------:R-:W-:Y:S02]  /*0490*/  CS2R R84, SRZ ;  /* 0x0000000000547805 */ /* 0x000fe4000001ff00 */
[----:B------:R-:W-:Y:S01]  /*04a0*/  IADD3 R6, PT, PT, R0, 0x2800, RZ ;  /* 0x0000280000067810 */ /* 0x000fe20007ffe0ff */
[----:B-----5:R-:W-:Y:S01]  /*04b0*/  UIMAD.WIDE.U32 UR8, UR15, 0x4, UR26 ;  /* 0x000000040f0878a5 */ /* 0x020fe2000f8e001a */
[----:B----4-:R-:W-:Y:S01]  /*04c0*/  LEA R165, R11, R0, 0x18 ;  /* 0x000000000ba57211 */ /* 0x010fe200078ec0ff */
[----:B------:R-:W-:Y:S01]  /*04d0*/  IMAD R2, R2, 0x28, -R5 ;  /* 0x0000002802027824 */ /* 0x000fe200078e0a05 */
[----:B------:R-:W-:Y:S01]  /*04e0*/  IADD3 R3, PT, PT, R0, 0x3480, RZ ;  /* 0x0000348000037810 */ /* 0x000fe20007ffe0ff */
[----:B------:R-:W-:Y:S01]  /*04f0*/  ULEA.HI.X UR7, UR11, UR7, URZ, 0x2, UP0 ;  /* 0x000000070b077291 */ /* 0x000fe200080f14ff */
[----:B------:R-:W-:Y:S01]  /*0500*/  LOP3.LUT R0, R7, 0x18, RZ, 0xc0, !PT ;  /* 0x0000001807007812 */ /* 0x000fe200078ec0ff */
[----:B------:R-:W0:Y:S01]  /*0510*/  LDCU UR20, c[0x0][0x374] ;  /* 0x00006e80ff1477ac */ /* 0x000e220008000800 */
[----:B------:R-:W-:-:S02]  /*0520*/  LEA R24, R11, R3, 0x18 ;  /* 0x000000030b187211 */ /* 0x000fc400078ec0ff */
[----:B------:R-:W-:Y:S01]  /*0530*/  IADD3 R0, PT, PT, R165, R0, RZ ;  /* 0x00000000a5007210 */ /* 0x000fe20007ffe0ff */
[----:B------:R-:W-:Y:S01]  /*0540*/  UMOV UR12, UR11 ;  /* 0x0000000b000c7c82 */ /* 0x000fe20008000000 */
[----:B------:R-:W-:Y:S01]  /*0550*/  MOV R3, UR4 ;  /* 0x0000000400037c02 */ /* 0x000fe20008000f00 */
[----:B------:R-:W-:Y:S01]  /*0560*/  UMOV UR4, URZ ;  /* 0x000000ff00047c82 */ /* 0x000fe20008000000 */
[C---:B------:R-:W-:Y:S02]  /*0570*/  LOP3.LUT R4, R2.reuse, 0x4, RZ, 0xfc, !PT ;  /* 0x0000000402047812 */ /* 0x040fe400078efcff */
[----:B------:R-:W-:Y:S01]  /*0580*/  LEA R161, R161, R0, 0x5 ;  /* 0x00000000a1a17211 */ /* 0x000fe200078e28ff */
[----:B------:R-:W-:Y:S01]  /*0590*/  IMAD R0, R3, 0x280, R26 ;  /* 0x0000028003007824 */ /* 0x000fe200078e021a */
[----:B------:R-:W-:Y:S02]  /*05a0*/  LEA R6, R11, R6, 0x18 ;  /* 0x000000060b067211 */ /* 0x000fe400078ec0ff */
[----:B------:R-:W-:-:S02]  /*05b0*/  IADD3 R8, PT, PT, R2, 0x8, RZ ;  /* 0x0000000802087810 */ /* 0x000fc40007ffe0ff */
[----:B------:R-:W-:Y:S02]  /*05c0*/  SHF.R.U32.HI R3, RZ, 0x2, R2 ;  /* 0x00000002ff037819 */ /* 0x000fe40000011602 */
[----:B------:R-:W-:Y:S02]  /*05d0*/  SHF.R.U32.HI R7, RZ, 0x2, R4 ;  /* 0x00000002ff077819 */ /* 0x000fe40000011604 */
[----:B------:R-:W-:Y:S01]  /*05e0*/  SHF.L.U32 R5, R26, 0x3, RZ ;  /* 0x000000031a057819 */ /* 0x000fe200000006ff */
[----:B------:R-:W-:Y:S01]  /*05f0*/  IMAD R4, R3, 0x28, R6 ;  /* 0x0000002803047824 */ /* 0x000fe200078e0206 */
[----:B------:R-:W-:Y:S02]  /*0600*/  IADD3 R10, PT, PT, R2, 0xc, RZ ;  /* 0x0000000c020a7810 */ /* 0x000fe40007ffe0ff */
[----:B------:R-:W-:Y:S01]  /*0610*/  SHF.R.U32.HI R11, RZ, 0x2, R8 ;  /* 0x00000002ff0b7819 */ /* 0x000fe20000011608 */
[----:B------:R-:W-:Y:S01]  /*0620*/  IMAD R8, R7, 0x28, R6 ;  /* 0x0000002807087824 */ /* 0x000fe200078e0206 */
[----:B------:R-:W-:Y:S01]  /*0630*/  IADD3 R0, PT, PT, R0, UR5, RZ ;  /* 0x0000000500007c10 */ /* 0x000fe2000fffe0ff */
[----:B------:R-:W-:Y:S01]  /*0640*/  UMOV UR5, URZ ;  /* 0x000000ff00057c82 */ /* 0x000fe20008000000 */
[----:B------:R-:W-:-:S02]  /*0650*/  IADD3 R12, PT, PT, R2, 0x10, RZ ;  /* 0x00000010020c7810 */ /* 0x000fc40007ffe0ff */
[----:B------:R-:W-:Y:S01]  /*0660*/  SHF.R.U32.HI R13, RZ, 0x2, R10 ;  /* 0x00000002ff0d7819 */ /* 0x000fe2000001160a */
[----:B------:R-:W-:Y:S01]  /*0670*/  IMAD R10, R11, 0x28, R6 ;  /* 0x000000280b0a7824 */ /* 0x000fe200078e0206 */
[----:B------:R-:W-:Y:S02]  /*0680*/  LOP3.LUT R7, R5, 0x18, RZ, 0xc0, !PT ;  /* 0x0000001805077812 */ /* 0x000fe400078ec0ff */
[C---:B------:R-:W-:Y:S02]  /*0690*/  IADD3 R14, PT, PT, R2.reuse, 0x14, RZ ;  /* 0x00000014020e7810 */ /* 0x040fe40007ffe0ff */
[----:B------:R-:W-:Y:S02]  /*06a0*/  IADD3 R16, PT, PT, R2, 0x18, RZ ;  /* 0x0000001802107810 */ /* 0x000fe40007ffe0ff */
[----:B------:R-:W-:Y:S02]  /*06b0*/  SHF.L.U32 R5, R0, 0x1, RZ ;  /* 0x0000000100057819 */ /* 0x000fe400000006ff */
[----:B------:R-:W-:Y:S01]  /*06c0*/  SHF.R.U32.HI R15, RZ, 0x2, R12 ;  /* 0x00000002ff0f7819 */ /* 0x000fe2000001160c */
[----:B------:R-:W-:Y:S01]  /*06d0*/  IMAD R12, R13, 0x28, R6 ;  /* 0x000000280d0c7824 */ /* 0x000fe200078e0206 */
[----:B------:R-:W-:-:S02]  /*06e0*/  IADD3 R0, PT, PT, R4, R7, RZ ;  /* 0x0000000704007210 */ /* 0x000fc40007ffe0ff */
[C---:B------:R-:W-:Y:S02]  /*06f0*/  IADD3 R18, PT, PT, R2.reuse, 0x1c, RZ ;  /* 0x0000001c02127810 */ /* 0x040fe40007ffe0ff */
[C---:B------:R-:W-:Y:S01]  /*0700*/  IADD3 R20, PT, PT, R2.reuse, 0x20, RZ ;  /* 0x0000002002147810 */ /* 0x040fe20007ffe0ff */
[----:B------:R1:W-:Y:S01]  /*0710*/  STL [R1+0x30], R0 ;  /* 0x0000300001007387 */ /* 0x0003e20000100800 */
[----:B------:R-:W-:Y:S01]  /*0720*/  SHF.R.U32.HI R17, RZ, 0x2, R14 ;  /* 0x00000002ff117819 */ /* 0x000fe2000001160e */
[----:B------:R-:W-:Y:S01]  /*0730*/  IMAD R14, R15, 0x28, R6 ;  /* 0x000000280f0e7824 */ /* 0x000fe200078e0206 */
[----:B------:R-:W-:Y:S02]  /*0740*/  IADD3 R2, PT, PT, R2, 0x24, RZ ;  /* 0x0000002402027810 */ /* 0x000fe40007ffe0ff */
[----:B------:R-:W-:Y:S01]  /*0750*/  SHF.R.U32.HI R19, RZ, 0x2, R16 ;  /* 0x00000002ff137819 */ /* 0x000fe20000011610 */
[----:B------:R-:W-:Y:S01]  /*0760*/  IMAD R16, R17, 0x28, R6 ;  /* 0x0000002811107824 */ /* 0x000fe200078e0206 */
[----:B------:R-:W-:-:S02]  /*0770*/  LOP3.LUT R9, R9, 0xffff, RZ, 0xc0, !PT ;  /* 0x0000ffff09097812 */ /* 0x000fc400078ec0ff */
[C---:B------:R-:W-:Y:S02]  /*0780*/  IADD3 R8, PT, PT, R7.reuse, R8, RZ ;  /* 0x0000000807087210 */ /* 0x040fe40007ffe0ff */
[----:B------:R-:W-:Y:S02]  /*0790*/  IADD3 R4, PT, PT, R7, R10, RZ ;  /* 0x0000000a07047210 */ /* 0x000fe40007ffe0ff */
[----:B------:R-:W-:Y:S01]  /*07a0*/  SHF.R.U32.HI R21, RZ, 0x2, R18 ;  /* 0x00000002ff157819 */ /* 0x000fe20000011612 */
[----:B------:R-:W-:Y:S01]  /*07b0*/  IMAD R18, R19, 0x28, R6 ;  /* 0x0000002813127824 */ /* 0x000fe200078e0206 */
[----:B------:R-:W-:Y:S01]  /*07c0*/  SHF.R.U32.HI R3, RZ, 0x2, R2 ;  /* 0x00000002ff037819 */ /* 0x000fe20000011602 */
[----:B------:R-:W-:Y:S01]  /*07d0*/  IMAD R2, R9, 0x667, RZ ;  /* 0x0000066709027824 */ /* 0x000fe200078e02ff */
[----:B-1----:R-:W-:Y:S01]  /*07e0*/  IADD3 R0, PT, PT, R7, R12, RZ ;  /* 0x0000000c07007210 */ /* 0x002fe20007ffe0ff */
[----:B------:R1:W-:Y:S01]  /*07f0*/  STL [R1+0x2c], R8 ;  /* 0x00002c0801007387 */ /* 0x0003e20000100800 */
[----:B------:R-:W-:Y:S01]  /*0800*/  SHF.R.U32.HI R23, RZ, 0x2, R20 ;  /* 0x00000002ff177819 */ /* 0x000fe20000011614 */
[----:B------:R-:W-:Y:S01]  /*0810*/  IMAD R20, R21, 0x28, R6 ;  /* 0x0000002815147824 */ /* 0x000fe200078e0206 */
[----:B------:R-:W-:Y:S01]  /*0820*/  SHF.R.U32.HI R2, RZ, 0x10, R2 ;  /* 0x00000010ff027819 */ /* 0x000fe20000011602 */
[----:B------:R3:W-:Y:S01]  /*0830*/  STL [R1+0x28], R4 ;  /* 0x0000280401007387 */ /* 0x0007e20000100800 */
[----:B------:R-:W-:Y:S01]  /*0840*/  LEA R165, R26, R165, 0x5 ;  /* 0x000000a51aa57211 */ /* 0x000fe200078e28ff */
[----:B------:R-:W-:-:S02]  /*0850*/  IMAD R22, R23, 0x28, R6 ;  /* 0x0000002817167824 */ /* 0x000fc400078e0206 */
[----:B------:R4:W-:Y:S01]  /*0860*/  STL [R1+0x24], R0 ;  /* 0x0000240001007387 */ /* 0x0009e20000100800 */
[----:B------:R-:W-:Y:S01]  /*0870*/  IMAD R6, R3, 0x28, R6 ;  /* 0x0000002803067824 */ /* 0x000fe200078e0206 */
[----:B-1----:R-:W-:Y:S01]  /*0880*/  IADD3 R8, PT, PT, R7, R14, RZ ;  /* 0x0000000e07087210 */ /* 0x002fe20007ffe0ff */
[----:B------:R-:W-:Y:S01]  /*0890*/  IMAD R9, R25, -0x8, R2 ;  /* 0xfffffff819097824 */ /* 0x000fe200078e0202 */
[----:B------:R-:W-:Y:S02]  /*08a0*/  MOV R2, UR24 ;  /* 0x0000001800027c02 */ /* 0x000fe40008000f00 */
[C---:B---3--:R-:W-:Y:S01]  /*08b0*/  IADD3 R4, PT, PT, R7.reuse, R16, RZ ;  /* 0x0000001007047210 */ /* 0x048fe20007ffe0ff */
[----:B------:R1:W-:Y:S01]  /*08c0*/  STL [R1+0x20], R8 ;  /* 0x0000200801007387 */ /* 0x0003e20000100800 */
[----:B------:R-:W-:Y:S02]  /*08d0*/  MOV R3, UR25 ;  /* 0x0000001900037c02 */ /* 0x000fe40008000f00 */
[----:B----4-:R-:W-:Y:S01]  /*08e0*/  IADD3 R0, PT, PT, R7, R18, RZ ;  /* 0x0000001207007210 */ /* 0x010fe20007ffe0ff */
[----:B------:R3:W-:Y:S01]  /*08f0*/  STL [R1+0x1c], R4 ;  /* 0x00001c0401007387 */ /* 0x0007e20000100800 */
[----:B------:R-:W-:-:S03]  /*0900*/  IMAD.WIDE.U32 R2, R5, 0x4, R2 ;  /* 0x0000000405027825 */ /* 0x000fc600078e0002 */
[----:B------:R4:W-:Y:S01]  /*0910*/  STL [R1+0x18], R0 ;  /* 0x0000180001007387 */ /* 0x0009e20000100800 */
[C---:B-1----:R-:W-:Y:S02]  /*0920*/  IADD3 R8, PT, PT, R7.reuse, R20, RZ ;  /* 0x0000001407087210 */ /* 0x042fe40007ffe0ff */
[----:B---3--:R-:W-:-:S03]  /*0930*/  IADD3 R4, PT, PT, R7, R22, RZ ;  /* 0x0000001607047210 */ /* 0x008fc60007ffe0ff */
[----:B------:R-:W-:Y:S01]  /*0940*/  STL [R1+0x14], R8 ;  /* 0x0000140801007387 */ /* 0x000fe20000100800 */
[----:B----4-:R-:W-:-:S03]  /*0950*/  IADD3 R0, PT, PT, R7, R6, RZ ;  /* 0x0000000607007210 */ /* 0x010fc60007ffe0ff */
[----:B------:R-:W-:Y:S04]  /*0960*/  STL [R1+0x10], R4 ;  /* 0x0000100401007387 */ /* 0x000fe80000100800 */
[----:B------:R1:W-:Y:S04]  /*0970*/  STL [R1+0xc], R0 ;  /* 0x00000c0001007387 */ /* 0x0003e80000100800 */
[----:B------:R-:W-:Y:S01]  /*0980*/  STL.64 [R1], R2 ;  /* 0x0000000201007387 */ /* 0x000fe20000100a00 */
[----:B-1----:R-:W-:-:S05]  /*0990*/  LEA R0, R9, R24, 0x3 ;  /* 0x0000001809007211 */ /* 0x002fca00078e18ff */
[----:B------:R1:W-:Y:S02]  /*09a0*/  STL [R1+0x8], R0 ;  /* 0x0000080001007387 */ /* 0x0003e40000100800 */
[----:B-1----:R-:W-:-:S04]  /*09b0*/  SHF.L.U32 R0, R26, 0x1, RZ ;  /* 0x000000011a007819 */ /* 0x002fc800000006ff */
[C---:B------:R-:W-:Y:S02]  /*09c0*/  LOP3.LUT R2, R0.reuse, 0x18, RZ, 0xc0, !PT ;  /* 0x0000001800027812 */ /* 0x040fe400078ec0ff */
[----:B------:R-:W-:Y:S02]  /*09d0*/  LOP3.LUT R4, R0, 0x18, RZ, 0xc, !PT ;  /* 0x0000001800047812 */ /* 0x000fe400078e0cff */
[C---:B------:R-:W-:Y:S02]  /*09e0*/  LOP3.LUT R0, R2.reuse, 0x8, RZ, 0x3c, !PT ;  /* 0x0000000802007812 */ /* 0x040fe400078e3cff */
[----:B------:R-:W-:Y:S02]  /*09f0*/  LOP3.LUT R2, R2, 0x10, RZ, 0x3c, !PT ;  /* 0x0000001002027812 */ /* 0x000fe400078e3cff */
[C---:B------:R-:W-:Y:S02]  /*0a00*/  IADD3 R3, PT, PT, R165.reuse, R0, RZ ;  /* 0x00000000a5037210 */ /* 0x040fe40007ffe0ff */
[----:B------:R-:W-:-:S02]  /*0a10*/  IADD3 R4, PT, PT, R165, R4, RZ ;  /* 0x00000004a5047210 */ /* 0x000fc40007ffe0ff */
[----:B------:R-:W-:Y:S02]  /*0a20*/  IADD3 R0, PT, PT, R165, R2, RZ ;  /* 0x00000002a5007210 */ /* 0x000fe40007ffe0ff */
[----:B--2---:R-:W-:Y:S02]  /*0a30*/  PRMT R52, R48, 0x7632, R52 ;  /* 0x0000763230347816 */ /* 0x004fe40000000034 */
[----:B------:R-:W-:Y:S02]  /*0a40*/  PRMT R53, R49, 0x7632, R53 ;  /* 0x0000763231357816 */ /* 0x000fe40000000035 */
[----:B------:R-:W-:Y:S02]  /*0a50*/  PRMT R54, R50, 0x7632, R54 ;  /* 0x0000763232367816 */ /* 0x000fe40000000036 */
        /* <DEDUP_REMOVED lines=8> */
[----:B0-----:R-:W-:-:S07]  /*0ae0*/  SHF.L.U32 R55, R55, 0x10, RZ ;  /* 0x0000001037377819 */ /* 0x001fce00000006ff */
.L_x_439:
[----:B--2---:R-:W0:Y:S01]  /*0af0*/  S2R R2, SR_TID.X ;  /* 0x0000000000027919 */ /* 0x004e220000002100 */
[----:B------:R-:W-:Y:S02]  /*0b00*/  ULOP3.LUT UR10, UR11, 0x1, URZ, 0xc0, !UPT ;  /* 0x000000010b0a7892 */ /* 0x000fe4000f8ec0ff */
[----:B------:R-:W-:Y:S02]  /*0b10*/  USHF.R.U64 UR22, UR12, 0x1, UR5 ;  /* 0x000000010c167899 */ /* 0x000fe40008001205 */
[----:B------:R-:W-:Y:S02]  /*0b20*/  UIMAD UR14, UR10, 0x140, URZ ;  /* 0x000001400a0e78a4 */ /* 0x000fe4000f8e02ff */
[----:B------:R-:W-:Y:S01]  /*0b30*/  USHF.R.U32.HI UR10, URZ, 0x1, UR5 ;  /* 0x00000001ff0a7899 */ /* 0x000fe20008011605 */
[----:B------:R-:W1:Y:S01]  /*0b40*/  LDCU.64 UR24, c[0x0][0x3b8] ;  /* 0x00007700ff1877ac */ /* 0x000e620008000a00 */
[----:B------:R-:W-:Y:S02]  /*0b50*/  MOV R7, UR22 ;  /* 0x0000001600077c02 */ /* 0x000fe40008000f00 */
[----:B------:R-:W-:-:S02]  /*0b60*/  USHF.L.U64.HI UR21, UR22, 0x5, UR10 ;  /* 0x0000000516157899 */ /* 0x000fc4000801020a */
[----:B------:R-:W-:Y:S01]  /*0b70*/  USHF.L.U32 UR18, UR19, 0x6, URZ ;  /* 0x0000000613127899 */ /* 0x000fe200080006ff */
[----:B------:R-:W2:Y:S03]  /*0b80*/  LDCU.64 UR26, c[0x0][0x3a0] ;  /* 0x00007400ff1a77ac */ /* 0x000ea60008000a00 */
[----:B------:R-:W-:Y:S02]  /*0b90*/  MOV R3, UR21 ;  /* 0x0000001500037c02 */ /* 0x000fe40008000f00 */
[----:B------:R-:W-:Y:S01]  /*0ba0*/  MOV R9, UR18 ;  /* 0x0000001200097c02 */ /* 0x000fe20008000f00 */
[----:B------:R-:W-:Y:S01]  /*0bb0*/  UIMAD UR10, UR10, 0x28000, URZ ;  /* 0x000280000a0a78a4 */ /* 0x000fe2000f8e02ff */
        /* <DEDUP_REMOVED lines=9> */
[----:B------:R-:W-:Y:S01]  /*0c50*/  LEA R4, R113, UR14, 0x2 ;  /* 0x0000000e71047c11 */ /* 0x000fe2000f8e10ff */
[----:B------:R-:W-:-:S03]  /*0c60*/  USHF.L.U32 UR14, UR22, 0x5, URZ ;  /* 0x00000005160e7899 */ /* 0x000fc600080006ff */
[----:B------:R-:W-:-:S03]  /*0c70*/  LOP3.LUT R0, R4, 0xffff, RZ, 0xc0, !PT ;  /* 0x0000ffff04007812 */ /* 0x000fc600078ec0ff */
[----:B------:R-:W-:Y:S02]  /*0c80*/  MOV R2, UR14 ;  /* 0x0000000e00027c02 */ /* 0x000fe40008000f00 */
[----:B------:R-:W-:-:S05]  /*0c90*/  IMAD R0, R0, 0x667, RZ ;  /* 0x0000066700007824 */ /* 0x000fca00078e02ff */
[----:B------:R-:W-:Y:S02]  /*0ca0*/  SHF.R.U32.HI R5, RZ, 0x10, R0 ;  /* 0x00000010ff057819 */ /* 0x000fe40000011600 */
[----:B------:R-:W-:-:S03]  /*0cb0*/  LOP3.LUT R0, R164, 0xc0, R9, 0xf8, !PT ;  /* 0x000000c0a4007812 */ /* 0x000fc600078ef809 */
[----:B------:R-:W-:-:S04]  /*0cc0*/  IMAD.WIDE.U32 R2, R5, 0x2, R2 ;  /* 0x0000000205027825 */ /* 0x000fc800078e0002 */
[----:B------:R-:W-:Y:S02]  /*0cd0*/  HFMA2 R5, -RZ, RZ, 0, 0 ;  /* 0x00000000ff057431 */ /* 0x000fe400000001ff */
[----:B------:R-:W-:Y:S01]  /*0ce0*/  IMAD R163, R0, 0x280, RZ ;  /* 0x0000028000a37824 */ /* 0x000fe200078e02ff */
[----:B-1----:R-:W-:Y:S01]  /*0cf0*/  LEA R6, P0, R2, UR24, 0x2 ;  /* 0x0000001802067c11 */ /* 0x002fe2000f8010ff */
[----:B------:R-:W-:-:S03]  /*0d00*/  IMAD.WIDE.U32 R4, R7, 0x28000, R4 ;  /* 0x0002800007047825 */ /* 0x000fc600078e0004 */
[----:B------:R-:W-:Y:S01]  /*0d10*/  LEA.HI.X R7, R2, UR25, R3, 0x2, P0 ;  /* 0x0000001902077c11 */ /* 0x000fe200080f1403 */
[----:B------:R-:W0:Y:S01]  /*0d20*/  LDCU.64 UR24, c[0x0][0x398] ;  /* 0x00007300ff1877ac */ /* 0x000e220008000a00 */
[----:B------:R-:W-:-:S04]  /*0d30*/  IADD3 R163, P1, PT, R163, R4, RZ ;  /* 0x00000004a3a37210 */ /* 0x000fc80007f3e0ff */
[----:B------:R-:W3:Y:S01]  /*0d40*/  LDG.E.64.CONSTANT R6, desc[UR16][R6.64] ;  /* 0x0000001006067981 */ /* 0x000ee2000c1e9b00 */
[----:B------:R-:W-:Y:S01]  /*0d50*/  IADD3.X R4, PT, PT, R5, UR10, RZ, P1, !PT ;  /* 0x0000000a05047c10 */ /* 0x000fe20008ffe4ff */
[----:B------:R-:W3:Y:S01]  /*0d60*/  LDCU UR10, c[0x0][0x3c0] ;  /* 0x00007800ff0a77ac */ /* 0x000ee20008000800 */
[C---:B------:R-:W-:Y:S02]  /*0d70*/  SHF.L.U32 R162, R163.reuse, 0x1, RZ ;  /* 0x00000001a3a27819 */ /* 0x040fe400000006ff */
[----:B------:R-:W-:Y:S02]  /*0d80*/  SHF.L.U64.HI R163, R163, 0x1, R4 ;  /* 0x00000001a3a37819 */ /* 0x000fe40000010204 */
[----:B--2---:R-:W-:-:S04]  /*0d90*/  IADD3 R26, P0, PT, R162, UR26, RZ ;  /* 0x0000001aa21a7c10 */ /* 0x004fc8000ff1e0ff */
[----:B------:R-:W-:-:S05]  /*0da0*/  IADD3.X R27, PT, PT, R163, UR27, RZ, P0, !PT ;  /* 0x0000001ba31b7c10 */ /* 0x000fca00087fe4ff */
[----:B------:R-:W2:Y:S04]  /*0db0*/  LDG.E.64.CONSTANT R32, desc[UR16][R26.64] ;  /* 0x000000101a207981 */ /* 0x000ea8000c1e9b00 */
[----:B------:R-:W4:Y:S04]  /*0dc0*/  LDG.E.64.CONSTANT R14, desc[UR16][R26.64+0x2800] ;  /* 0x002800101a0e7981 */ /* 0x000f28000c1e9b00 */
[----:B------:R-:W5:Y:S04]  /*0dd0*/  LDG.E.64.CONSTANT R20, desc[UR16][R26.64+0x3c00] ;  /* 0x003c00101a147981 */ /* 0x000f68000c1e9b00 */
[----:B------:R-:W5:Y:S04]  /*0de0*/  LDG.E.64.CONSTANT R24, desc[UR16][R26.64+0x1400] ;  /* 0x001400101a187981 */ /* 0x000f68000c1e9b00 */
[----:B------:R-:W5:Y:S04]  /*0df0*/  LDG.E.64.CONSTANT R12, desc[UR16][R26.64+0x5000] ;  /* 0x005000101a0c7981 */ /* 0x000f68000c1e9b00 */
[----:B------:R-:W5:Y:S04]  /*0e00*/  LDG.E.64.CONSTANT R10, desc[UR16][R26.64+0x6400] ;  /* 0x006400101a0a7981 */ /* 0x000f68000c1e9b00 */
[----:B------:R-:W5:Y:S04]  /*0e10*/  LDG.E.64.CONSTANT R18, desc[UR16][R26.64+0x7800] ;  /* 0x007800101a127981 */ /* 0x000f68000c1e9b00 */
[----:B------:R-:W5:Y:S04]  /*0e20*/  LDG.E.64.CONSTANT R16, desc[UR16][R26.64+0x8c00] ;  /* 0x008c00101a107981 */ /* 0x000f68000c1e9b00 */
[----:B------:R-:W5:Y:S04]  /*0e30*/  LDG.E.64.CONSTANT R28, desc[UR16][R26.64+0xa000] ;  /* 0x00a000101a1c7981 */ /* 0x000f68000c1e9b00 */
[----:B------:R-:W5:Y:S04]  /*0e40*/  LDG.E.64.CONSTANT R8, desc[UR16][R26.64+0xb400] ;  /* 0x00b400101a087981 */ /* 0x000f68000c1e9b00 */
[----:B------:R-:W5:Y:S01]  /*0e50*/  LDG.E.64.CONSTANT R86, desc[UR16][R26.64+0xc800] ;  /* 0x00c800101a567981 */ /* 0x000f62000c1e9b00 */
[----:B0-----:R-:W-:-:S04]  /*0e60*/  IADD3 R2, P0, PT, R162, UR24, RZ ;  /* 0x00000018a2027c10 */ /* 0x001fc8000ff1e0ff */
[----:B------:R-:W-:-:S05]  /*0e70*/  IADD3.X R3, PT, PT, R163, UR25, RZ, P0, !PT ;  /* 0x00000019a3037c10 */ /* 0x000fca00087fe4ff */
[----:B------:R-:W5:Y:S01]  /*0e80*/  LDG.E.64.CONSTANT R40, desc[UR16][R2.64+0x2800] ;  /* 0x0028001002287981 */ /* 0x000f62000c1e9b00 */
[----:B---3--:R-:W-:-:S04]  /*0e90*/  FADD.FTZ R7, R7, UR10 ;  /* 0x0000000a07077e21 */ /* 0x008fc80008010000 */
[----:B------:R-:W0:Y:S01]  /*0ea0*/  MUFU.RSQ R56, R7 ;  /* 0x0000000700387308 */ /* 0x000e220000001400 */
[----:B--2---:R-:W-:-:S05]  /*0eb0*/  SHF.L.U32 R5, R32, 0x10, RZ ;  /* 0x0000001020057819 */ /* 0x004fca00000006ff */
[----:B------:R-:W-:Y:S01]  /*0ec0*/  FADD.FTZ R5, -R6, R5 ;  /* 0x0000000506057221 */ /* 0x000fe20000010100 */
[----:B------:R-:W-:-:S03]  /*0ed0*/  SHF.L.U32 R23, R33, 0x10, RZ ;  /* 0x0000001021177819 */ /* 0x000fc600000006ff */
[----:B0-----:R-:W-:Y:S02]  /*0ee0*/  FMUL.FTZ R0, R56, R5 ;  /* 0x0000000538007220 */ /* 0x001fe40000410000 */
[----:B------:R-:W2:Y:S01]  /*0ef0*/  LDG.E.64.CONSTANT R4, desc[UR16][R2.64] ;  /* 0x0000001002047981 */ /* 0x000ea2000c1e9b00 */
[----:B------:R-:W-:-:S04]  /*0f00*/  FADD.FTZ R23, -R6, R23 ;  /* 0x0000001706177221 */ /* 0x000fc80000010100 */
[----:B------:R-:W-:Y:S01]  /*0f10*/  FMUL.FTZ R153, R56, R23 ;  /* 0x0000001738997220 */ /* 0x000fe20000410000 */
[----:B----4-:R-:W-:-:S05]  /*0f20*/  SHF.L.U32 R23, R14, 0x10, RZ ;  /* 0x000000100e177819 */ /* 0x010fca00000006ff */
[----:B------:R-:W-:-:S04]  /*0f30*/  FADD.FTZ R23, -R6, R23 ;  /* 0x0000001706177221 */ /* 0x000fc80000010100 */
[----:B------:R-:W-:Y:S01]  /*0f40*/  FMUL.FTZ R147, R56, R23 ;  /* 0x0000001738937220 */ /* 0x000fe20000410000 */
[----:B-----5:R-:W-:-:S05]  /*0f50*/  SHF.L.U32 R23, R20, 0x10, RZ ;  /* 0x0000001014177819 */ /* 0x020fca00000006ff */
[----:B------:R-:W-:-:S04]  /*0f60*/  FADD.FTZ R23, -R6, R23 ;  /* 0x0000001706177221 */ /* 0x000fc80000010100 */
[----:B------:R-:W-:Y:S02]  /*0f70*/  FMUL.FTZ R57, R56, R23 ;  /* 0x0000001738397220 */ /* 0x000fe40000410000 */
[----:B------:R-:W3:Y:S01]  /*0f80*/  LDG.E.64.CONSTANT R22, desc[UR16][R2.64+0x1400] ;  /* 0x0014001002167981 */ /* 0x000ee2000c1e9b00 */
[----:B------:R-:W-:-:S05]  /*0f90*/  SHF.L.U32 R7, R25, 0x10, RZ ;  /* 0x0000001019077819 */ /* 0x000fca00000006ff */
[----:B------:R-:W-:-:S04]  /*0fa0*/  FADD.FTZ R7, -R6, R7 ;  /* 0x0000000706077221 */ /* 0x000fc80000010100 */
[----:B------:R-:W-:Y:S01]  /*0fb0*/  FMUL.FTZ R149, R56, R7 ;  /* 0x0000000738957220 */ /* 0x000fe20000410000 */
[----:B------:R-:W-:Y:S02]  /*0fc0*/  SHF.L.U32 R7, R15, 0x10, RZ ;  /* 0x000000100f077819 */ /* 0x000fe400000006ff */
[----:B------:R-:W-:-:S03]  /*0fd0*/  SHF.L.U32 R37, R12, 0x10, RZ ;  /* 0x000000100c257819 */ /* 0x000fc600000006ff */
[----:B------:R-:W-:-:S04]  /*0fe0*/  FADD.FTZ R7, -R6, R7 ;  /* 0x0000000706077221 */ /* 0x000fc80000010100 */
[----:B------:R-:W-:Y:S01]  /*0ff0*/  FMUL.FTZ R145, R56, R7 ;  /* 0x0000000738917220 */ /* 0x000fe20000410000 */
[----:B------:R-:W-:Y:S01]  /*1000*/  SHF.L.U32 R7, R21, 0x10, RZ ;  /* 0x0000001015077819 */ /* 0x000fe200000006ff */
[----:B------:R-:W-:-:S04]  /*1010*/  FADD.FTZ R37, -R6, R37 ;  /* 0x0000002506257221 */ /* 0x000fc80000010100 */
[----:B------:R-:W-:Y:S01]  /*1020*/  FADD.FTZ R7, -R6, R7 ;  /* 0x0000000706077221 */ /* 0x000fe20000010100 */
[----:B------:R-:W-:Y:S01]  /*1030*/  FMUL.FTZ R59, R56, R37 ;  /* 0x00000025383b7220 */ /* 0x000fe20000410000 */
[----:B------:R-:W-:Y:S02]  /*1040*/  SHF.L.U32 R37, R10, 0x10, RZ ;  /* 0x000000100a257819 */ /* 0x000fe400000006ff */
[----:B------:R-:W-:Y:S01]  /*1050*/  FMUL.FTZ R58, R56, R7 ;  /* 0x00000007383a7220 */ /* 0x000fe20000410000 */
[----:B------:R-:W-:Y:S02]  /*1060*/  SHF.L.U32 R7, R13, 0x10, RZ ;  /* 0x000000100d077819 */ /* 0x000fe400000006ff */
[----:B------:R-:W-:-:S03]  /*1070*/  FADD.FTZ R37, -R6, R37 ;  /* 0x0000002506257221 */ /* 0x000fc60000010100 */
        /* <DEDUP_REMOVED lines=17> */
[C---:B------:R-:W-:Y:S02]  /*1190*/  FADD.FTZ R67, -R6.reuse, R37 ;  /* 0x0000002506437221 */ /* 0x040fe40000010100 */
[----:B------:R-:W4:Y:S01]  /*11a0*/  LDG.E.64.CONSTANT R36, desc[UR16][R2.64+0x3c00] ;  /* 0x003c001002247981 */ /* 0x000f22000c1e9b00 */
[----:B------:R-:W-:-:S04]  /*11b0*/  FADD.FTZ R7, -R6, R7 ;  /* 0x0000000706077221 */ /* 0x000fc80000010100 */
[----:B------:R-:W-:Y:S01]  /*11c0*/  FMUL.FTZ R66, R56, R7 ;  /* 0x0000000738427220 */ /* 0x000fe20000410000 */
[----:B------:R-:W-:Y:S02]  /*11d0*/  SHF.L.U32 R7, R29, 0x10, RZ ;  /* 0x000000101d077819 */ /* 0x000fe400000006ff */
[----:B------:R-:W-:-:S03]  /*11e0*/  SHF.L.U32 R71, R8, 0x10, RZ ;  /* 0x0000001008477819 */ /* 0x000fc600000006ff */
[----:B------:R-:W-:-:S04]  /*11f0*/  FADD.FTZ R69, -R6, R7 ;  /* 0x0000000706457221 */ /* 0x000fc80000010100 */
[----:B------:R-:W-:Y:S01]  /*1200*/  FMUL.FTZ R68, R56, R69 ;  /* 0x0000004538447220 */ /* 0x000fe20000410000 */
[----:B------:R-:W-:Y:S01]  /*1210*/  FADD.FTZ R69, -R6, R71 ;  /* 0x0000004706457221 */ /* 0x000fe20000010100 */
[----:B------:R-:W-:Y:S02]  /*1220*/  SHF.L.U32 R71, R9, 0x10, RZ ;  /* 0x0000001009477819 */ /* 0x000fe400000006ff */
[----:B------:R-:W-:Y:S02]  /*1230*/  SHF.L.U32 R73, R86, 0x10, RZ ;  /* 0x0000001056497819 */ /* 0x000fe400000006ff */
[----:B------:R-:W-:Y:S01]  /*1240*/  PRMT R32, R32, 0x7632, R32 ;  /* 0x0000763220207816 */ /* 0x000fe20000000020 */
[----:B------:R-:W-:Y:S01]  /*1250*/  FADD.FTZ R71, -R6, R71 ;  /* 0x0000004706477221 */ /* 0x000fe20000010100 */
[----:B------:R-:W-:-:S03]  /*1260*/  PRMT R8, R33, 0x7632, R8 ;  /* 0x0000763221087816 */ /* 0x000fc60000000008 */
[----:B------:R-:W-:Y:S01]  /*1270*/  FMUL.FTZ R70, R56, R71 ;  /* 0x0000004738467220 */ /* 0x000fe20000410000 */
[----:B------:R-:W-:Y:S01]  /*1280*/  FADD.FTZ R71, -R6, R73 ;  /* 0x0000004906477221 */ /* 0x000fe20000010100 */
[----:B------:R-:W-:Y:S02]  /*1290*/  SHF.L.U32 R73, R32, 0x10, RZ ;  /* 0x0000001020497819 */ /* 0x000fe400000006ff */
[----:B------:R-:W5:Y:S01]  /*12a0*/  LDG.E.64.CONSTANT R32, desc[UR16][R2.64+0x5000] ;  /* 0x0050001002207981 */ /* 0x000f62000c1e9b00 */
[C---:B------:R-:W-:Y:S02]  /*12b0*/  SHF.L.U32 R31, R24.reuse, 0x10, RZ ;  /* 0x00000010181f7819 */ /* 0x040fe400000006ff */
[----:B------:R-:W-:Y:S01]  /*12c0*/  PRMT R24, R24, 0x7632, R24 ;  /* 0x0000763218187816 */ /* 0x000fe20000000018 */
[----:B------:R-:W-:Y:S01]  /*12d0*/  FADD.FTZ R73, -R6, R73 ;  /* 0x0000004906497221 */ /* 0x000fe20000010100 */
[----:B------:R-:W-:Y:S02]  /*12e0*/  SHF.L.U32 R89, R8, 0x10, RZ ;  /* 0x0000001008597819 */ /* 0x000fe400000006ff */
[----:B------:R-:W-:Y:S01]  /*12f0*/  SHF.L.U32 R111, R24, 0x10, RZ ;  /* 0x00000010186f7819 */ /* 0x000fe200000006ff */
[----:B------:R-:W-:Y:S01]  /*1300*/  FMUL.FTZ R154, R56, R73 ;  /* 0x00000049389a7220 */ /* 0x000fe20000410000 */
[----:B------:R-:W-:Y:S01]  /*1310*/  PRMT R8, R25, 0x7632, R8 ;  /* 0x0000763219087816 */ /* 0x000fe20000000008 */
[----:B------:R-:W-:Y:S01]  /*1320*/  FADD.FTZ R73, -R6, R89 ;  /* 0x0000005906497221 */ /* 0x000fe20000010100 */
[----:B------:R-:W-:Y:S01]  /*1330*/  PRMT R14, R14, 0x7632, R14 ;  /* 0x000076320e0e7816 */ /* 0x000fe2000000000e */
[----:B------:R-:W-:-:S02]  /*1340*/  FADD.FTZ R111, -R6, R111 ;  /* 0x0000006f066f7221 */ /* 0x000fc40000010100 */
[----:B------:R-:W-:Y:S01]  /*1350*/  FMUL.FTZ R152, R56, R73 ;  /* 0x0000004938987220 */ /* 0x000fe20000410000 */
[----:B------:R-:W-:Y:S01]  /*1360*/  SHF.L.U32 R73, R8, 0x10, RZ ;  /* 0x0000001008497819 */ /* 0x000fe200000006ff */
[----:B------:R-:W-:Y:S01]  /*1370*/  FMUL.FTZ R150, R56, R111 ;  /* 0x0000006f38967220 */ /* 0x000fe20000410000 */
[----:B------:R-:W-:Y:S02]  /*1380*/  PRMT R8, R15, 0x7632, R8 ;  /* 0x000076320f087816 */ /* 0x000fe40000000008 */
[----:B------:R-:W-:Y:S02]  /*1390*/  SHF.L.U32 R111, R14, 0x10, RZ ;  /* 0x000000100e6f7819 */ /* 0x000fe400000006ff */
[----:B------:R-:W5:Y:S01]  /*13a0*/  LDG.E.64.CONSTANT R14, desc[UR16][R2.64+0x6400] ;  /* 0x00640010020e7981 */ /* 0x000f62000c1e9b00 */
[--C-:B------:R-:W-:Y:S01]  /*13b0*/  FFMA.FTZ R90, R48, R0, R50.reuse ;  /* 0x00000000305a7223 */ /* 0x100fe20000010032 */
[----:B------:R-:W-:Y:S01]  /*13c0*/  FMUL.FTZ R71, R56, R71 ;  /* 0x0000004738477220 */ /* 0x000fe20000410000 */
[----:B------:R-:W-:Y:S01]  /*13d0*/  FADD.FTZ R73, -R6, R73 ;  /* 0x0000004906497221 */ /* 0x000fe20000010100 */
[----:B------:R-:W-:Y:S01]  /*13e0*/  FFMA.FTZ R77, R49, R153, R51 ;  /* 0x00000099314d7223 */ /* 0x000fe20000010033 */
[----:B------:R-:W-:Y:S01]  /*13f0*/  FMUL.FTZ R75, R90, -1.4426950216293334961 ;  /* 0xbfb8aa3b5a4b7820 */ /* 0x000fe20000410000 */
[----:B------:R-:W-:Y:S01]  /*1400*/  FFMA.FTZ R88, R48, R71, R50 ;  /* 0x0000004730587223 */ /* 0x000fe20000010032 */
[----:B------:R-:W-:Y:S01]  /*1410*/  FMUL.FTZ R148, R56, R73 ;  /* 0x0000004938947220 */ /* 0x000fe20000410000 */
[----:B------:R-:W-:Y:S01]  /*1420*/  PRMT R21, R21, 0x7632, R21 ;  /* 0x0000763215157816 */ /* 0x000fe20000000015 */
[----:B------:R-:W-:Y:S01]  /*1430*/  FMUL.FTZ R76, R77, -1.4426950216293334961 ;  /* 0xbfb8aa3b4d4c7820 */ /* 0x000fe20000410000 */
[----:B------:R-:W-:Y:S01]  /*1440*/  FMUL.FTZ R74, R88, -1.4426950216293334961 ;  /* 0xbfb8aa3b584a7820 */ /* 0x000fe20000410000 */
[----:B------:R-:W-:Y:S01]  /*1450*/  FFMA.FTZ R129, R53, R148, R55 ;  /* 0x0000009435817223 */ /* 0x000fe20000010037 */
[----:B------:R-:W-:Y:S01]  /*1460*/  SHF.L.U32 R21, R21, 0x10, RZ ;  /* 0x0000001015157819 */ /* 0x000fe200000006ff */
[----:B------:R-:W0:Y:S01]  /*1470*/  MUFU.EX2 R75, R75 ;  /* 0x0000004b004b7308 */ /* 0x000e220000000800 */
[----:B------:R-:W-:Y:S01]  /*1480*/  FADD.FTZ R111, -R6, R111 ;  /* 0x0000006f066f7221 */ /* 0x000fe20000010100 */
[----:B------:R-:W-:-:S02]  /*1490*/  PRMT R20, R20, 0x7632, R20 ;  /* 0x0000763214147816 */ /* 0x000fc40000000014 */
[----:B------:R-:W-:Y:S01]  /*14a0*/  FADD.FTZ R21, -R6, R21 ;  /* 0x0000001506157221 */ /* 0x000fe20000010100 */
[----:B------:R-:W-:-:S03]  /*14b0*/  FMUL.FTZ R146, R56, R111 ;  /* 0x0000006f38927220 */ /* 0x000fc60000410000 */
[----:B------:R-:W1:Y:S01]  /*14c0*/  MUFU.EX2 R76, R76 ;  /* 0x0000004c004c7308 */ /* 0x000e620000000800 */
[----:B------:R-:W-:Y:S02]  /*14d0*/  PRMT R12, R12, 0x7632, R12 ;  /* 0x000076320c0c7816 */ /* 0x000fe4000000000c */
[----:B------:R-:W-:-:S05]  /*14e0*/  SHF.L.U32 R111, R20, 0x10, RZ ;  /* 0x00000010146f7819 */ /* 0x000fca00000006ff */
[----:B------:R0:W-:Y:S01]  /*14f0*/  MUFU.EX2 R89, R74 ;  /* 0x0000004a00597308 */ /* 0x0001e20000000800 */
[----:B------:R-:W-:Y:S01]  /*1500*/  FFMA.FTZ R114, R52, R154, R54 ;  /* 0x0000009a34727223 */ /* 0x000fe20000010036 */
[----:B0-----:R-:W-:-:S06]  /*1510*/  FMUL.FTZ R74, R129, -1.4426950216293334961 ;  /* 0xbfb8aa3b814a7820 */ /* 0x001fcc0000410000 */
[----:B------:R0:W-:Y:S01]  /*1520*/  MUFU.EX2 R20, R74 ;  /* 0x0000004a00147308 */ /* 0x0001e20000000800 */
[----:B------:R-:W-:Y:S01]  /*1530*/  FMUL.FTZ R72, R114, -1.4426950216293334961 ;  /* 0xbfb8aa3b72487820 */ /* 0x000fe20000410000 */
[----:B0-----:R-:W-:Y:S01]  /*1540*/  FMUL.FTZ R74, R56, R21 ;  /* 0x00000015384a7220 */ /* 0x001fe20000410000 */
[----:B------:R-:W-:-:S05]  /*1550*/  SHF.L.U32 R21, R12, 0x10, RZ ;  /* 0x000000100c157819 */ /* 0x000fca00000006ff */
[----:B------:R-:W0:Y:S01]  /*1560*/  MUFU.EX2 R25, R72 ;  /* 0x0000004800197308 */ /* 0x000e220000000800 */
[----:B------:R-:W-:Y:S01]  /*1570*/  FADD.FTZ R135, R75, 1 ;  /* 0x3f8000004b877421 */ /* 0x000fe20000010000 */
[----:B------:R-:W-:Y:S01]  /*1580*/  FADD.FTZ R21, -R6, R21 ;  /* 0x0000001506157221 */ /* 0x000fe20000010100 */
[----:B------:R-:W-:-:S03]  /*1590*/  FFMA.FTZ R132, R53, R152, R55 ;  /* 0x0000009835847223 */ /* 0x000fc60000010037 */
[----:B------:R-:W-:Y:S01]  /*15a0*/  FMUL.FTZ R75, R56, R21 ;  /* 0x00000015384b7220 */ /* 0x000fe20000410000 */
[----:B-1----:R-:W-:Y:S01]  /*15b0*/  FADD.FTZ R21, R76, 1 ;  /* 0x3f8000004c157421 */ /* 0x002fe20000010000 */
[----:B------:R-:W-:-:S05]  /*15c0*/  FMUL.FTZ R24, R132, -1.4426950216293334961 ;  /* 0xbfb8aa3b84187820 */ /* 0x000fca0000410000 */
[----:B------:R-:W1:Y:S01]  /*15d0*/  MUFU.RCP R21, R21 ;  /* 0x0000001500157308 */ /* 0x000e620000001000 */
[----:B0-----:R-:W-:Y:S01]  /*15e0*/  FADD.FTZ R136, R25, 1 ;  /* 0x3f80000019887421 */ /* 0x001fe20000010000 */
[----:B------:R-:W-:-:S06]  /*15f0*/  PRMT R25, R10, 0x7632, R25 ;  /* 0x000076320a197816 */ /* 0x000fcc0000000019 */
[----:B------:R-:W0:Y:S01]  /*1600*/  MUFU.EX2 R24, R24 ;  /* 0x0000001800187308 */ /* 0x000e220000000800 */
[----:B------:R-:W-:Y:S01]  /*1610*/  SHF.L.U32 R25, R25, 0x10, RZ ;  /* 0x0000001019197819 */ /* 0x000fe200000006ff */
[----:B------:R-:W0:Y:S01]  /*1620*/  S2R R116, SR_CgaCtaId ;  /* 0x0000000000747919 */ /* 0x000e220000008800 */
[----:B------:R-:W-:Y:S01]  /*1630*/  SHF.L.U32 R73, R8, 0x10, RZ ;  /* 0x0000001008497819 */ /* 0x000fe200000006ff */
[C---:B------:R-:W-:Y:S01]  /*1640*/  FADD.FTZ R31, -R6.reuse, R31 ;  /* 0x0000001f061f7221 */ /* 0x040fe20000010100 */
[----:B------:R-:W-:Y:S01]  /*1650*/  PRMT R8, R11, 0x7632, R8 ;  /* 0x000076320b087816 */ /* 0x000fe20000000008 */
[----:B------:R-:W-:Y:S01]  /*1660*/  FADD.FTZ R11, -R6, R25 ;  /* 0x00000019060b7221 */ /* 0x000fe20000010100 */
[----:B------:R-:W-:Y:S01]  /*1670*/  PRMT R123, R13, 0x7632, R123 ;  /* 0x000076320d7b7816 */ /* 0x000fe2000000007b */
[----:B-1----:R-:W-:Y:S01]  /*1680*/  FADD.FTZ R10, -R21, 1 ;  /* 0x3f800000150a7421 */ /* 0x002fe20000010100 */
[----:B------:R-:W5:Y:S01]  /*1690*/  LDG.E.64.CONSTANT R12, desc[UR16][R2.64+0x7800] ;  /* 0x00780010020c7981 */ /* 0x000f62000c1e9b00 */
[----:B------:R-:W1:Y:S01]  /*16a0*/  MUFU.RCP R136, R136 ;  /* 0x0000008800887308 */ /* 0x000e620000001000 */
[C---:B------:R-:W-:Y:S01]  /*16b0*/  FMUL.FTZ R151, R56.reuse, R31 ;  /* 0x0000001f38977220 */ /* 0x040fe20000410000 */
[----:B------:R-:W-:Y:S01]  /*16c0*/  FFMA.FTZ R10, R77, R10, 1 ;  /* 0x3f8000004d0a7423 */ /* 0x000fe2000001000a */
[----:B------:R-:W-:Y:S01]  /*16d0*/  FMUL.FTZ R77, R56, R11 ;  /* 0x0000000b384d7220 */ /* 0x000fe20000410000 */
[----:B0-----:R-:W-:Y:S01]  /*16e0*/  FADD.FTZ R11, R24, 1 ;  /* 0x3f800000180b7421 */ /* 0x001fe20000010000 */
[----:B------:R-:W-:-:S03]  /*16f0*/  FFMA.FTZ R46, R48, R151, R50 ;  /* 0x00000097302e7223 */ /* 0x000fc60000010032 */
[----:B------:R-:W-:Y:S01]  /*1700*/  MUFU.RCP R135, R135 ;  /* 0x0000008700877308 */ /* 0x000fe20000001000 */
[----:B------:R-:W-:-:S07]  /*1710*/  FMUL.FTZ R31, R46, -1.4426950216293334961 ;  /* 0xbfb8aa3b2e1f7820 */ /* 0x000fce0000410000 */
[----:B------:R-:W0:Y:S01]  /*1720*/  MUFU.RCP R11, R11 ;  /* 0x0000000b000b7308 */ /* 0x000e220000001000 */
[----:B------:R-:W-:Y:S01]  /*1730*/  FFMA.FTZ R35, R49, R149, R51 ;  /* 0x0000009531237223 */ /* 0x000fe20000010033 */
[----:B------:R-:W-:Y:S01]  /*1740*/  FMUL.FTZ R21, R21, R10 ;  /* 0x0000000a15157220 */ /* 0x000fe20000410000 */
[----:B-1----:R-:W-:-:S05]  /*1750*/  FADD.FTZ R10, -R136, 1 ;  /* 0x3f800000880a7421 */ /* 0x002fca0000010100 */
[----:B------:R-:W1:Y:S01]  /*1760*/  MUFU.EX2 R31, R31 ;  /* 0x0000001f001f7308 */ /* 0x000e620000000800 */
[----:B------:R-:W-:Y:S01]  /*1770*/  FMUL.FTZ R131, R35, -1.4426950216293334961 ;  /* 0xbfb8aa3b23837820 */ /* 0x000fe20000410000 */
[----:B------:R-:W-:Y:S01]  /*1780*/  MOV R121, 0x400 ;  /* 0x0000040000797802 */ /* 0x000fe20000000f00 */
[----:B------:R-:W-:-:S03]  /*1790*/  FFMA.FTZ R10, R114, R10, 1 ;  /* 0x3f800000720a7423 */ /* 0x000fc6000001000a */
[----:B------:R-:W-:Y:S01]  /*17a0*/  IADD3 R121, PT, PT, R121, 0x2800, RZ ;  /* 0x0000280079797810 */ /* 0x000fe20007ffe0ff */
[----:B------:R-:W-:Y:S01]  /*17b0*/  FMUL.FTZ R136, R136, R10 ;  /* 0x0000000a88887220 */ /* 0x000fe20000410000 */
[----:B------:R-:W1:Y:S01]  /*17c0*/  MUFU.EX2 R131, R131 ;  /* 0x0000008300837308 */ /* 0x000e620000000800 */
[----:B0-----:R-:W-:Y:S01]  /*17d0*/  FADD.FTZ R10, -R11, 1 ;  /* 0x3f8000000b0a7421 */ /* 0x001fe20000010100 */
[----:B------:R-:W-:Y:S01]  /*17e0*/  LEA R116, R116, R121, 0x18 ;  /* 0x0000007974747211 */ /* 0x000fe200078ec0ff */
[----:B------:R-:W-:Y:S01]  /*17f0*/  FADD.FTZ R121, -R135, 1 ;  /* 0x3f80000087797421 */ /* 0x000fe20000010100 */
[----:B------:R-:W-:Y:S01]  /*1800*/  FFMA.FTZ R128, R52, R150, R54 ;  /* 0x0000009634807223 */ /* 0x000fe20000010036 */
[----:B------:R-:W-:Y:S01]  /*1810*/  FFMA.FTZ R10, R132, R10, 1 ;  /* 0x3f800000840a7423 */ /* 0x000fe2000001000a */
[----:B------:R-:W-:Y:S01]  /*1820*/  FFMA.FTZ R45, R48, R147, R50 ;  /* 0x00000093302d7223 */ /* 0x000fe20000010032 */
[----:B------:R-:W-:Y:S01]  /*1830*/  FFMA.FTZ R90, R90, R121, 1 ;  /* 0x3f8000005a5a7423 */ /* 0x000fe20000010079 */
[----:B------:R-:W-:Y:S01]  /*1840*/  SHF.L.U32 R25, R8, 0x10, RZ ;  /* 0x0000001008197819 */ /* 0x000fe200000006ff */
[----:B-1----:R-:W-:Y:S01]  /*1850*/  FADD.FTZ R31, R31, 1 ;  /* 0x3f8000001f1f7421 */ /* 0x002fe20000010000 */
[----:B------:R-:W-:Y:S01]  /*1860*/  FMUL.FTZ R133, R128, -1.4426950216293334961 ;  /* 0xbfb8aa3b80857820 */ /* 0x000fe20000410000 */
[----:B------:R-:W-:Y:S01]  /*1870*/  FMUL.FTZ R11, R11, R10 ;  /* 0x0000000a0b0b7220 */ /* 0x000fe20000410000 */
[----:B------:R-:W-:Y:S01]  /*1880*/  FMUL.FTZ R44, R45, -1.4426950216293334961 ;  /* 0xbfb8aa3b2d2c7820 */ /* 0x000fe20000410000 */
[----:B------:R-:W0:Y:S01]  /*1890*/  MUFU.RCP R10, R31 ;  /* 0x0000001f000a7308 */ /* 0x000e220000001000 */
[----:B------:R-:W-:Y:S01]  /*18a0*/  FMUL.FTZ R135, R135, R90 ;  /* 0x0000005a87877220 */ /* 0x000fe20000410000 */
[----:B------:R-:W-:-:S02]  /*18b0*/  FADD.FTZ R90, -R6, R25 ;  /* 0x00000019065a7221 */ /* 0x000fc40000010100 */
[----:B------:R-:W5:Y:S01]  /*18c0*/  LDG.E.64.CONSTANT R24, desc[UR16][R2.64+0x8c00] ;  /* 0x008c001002187981 */ /* 0x000f62000c1e9b00 */
[----:B------:R-:W-:Y:S01]  /*18d0*/  FFMA.FTZ R43, R49, R145, R51 ;  /* 0x00000091312b7223 */ /* 0x000fe20000010033 */
[----:B------:R-:W-:Y:S02]  /*18e0*/  FADD.FTZ R131, R131, 1 ;  /* 0x3f80000083837421 */ /* 0x000fe40000010000 */
[----:B------:R-:W1:Y:S01]  /*18f0*/  MUFU.EX2 R133, R133 ;  /* 0x0000008500857308 */ /* 0x000e620000000800 */
[----:B------:R-:W-:-:S07]  /*1900*/  FMUL.FTZ R39, R43, -1.4426950216293334961 ;  /* 0xbfb8aa3b2b277820 */ /* 0x000fce0000410000 */
[----:B------:R-:W1:Y:S01]  /*1910*/  MUFU.EX2 R44, R44 ;  /* 0x0000002c002c7308 */ /* 0x000e620000000800 */
[----:B------:R-:W-:Y:S01]  /*1920*/  FADD.FTZ R73, -R6, R73 ;  /* 0x0000004906497221 */ /* 0x000fe20000010100 */
[----:B0-----:R-:W-:-:S06]  /*1930*/  FADD.FTZ R132, -R10, 1 ;  /* 0x3f8000000a847421 */ /* 0x001fcc0000010100 */
[----:B------:R0:W3:Y:S01]  /*1940*/  MUFU.RCP R134, R131 ;  /* 0x0000008300867308 */ /* 0x0000e20000001000 */
[C---:B--2---:R-:W-:Y:S02]  /*1950*/  SHF.L.U32 R31, R4.reuse, 0x10, RZ ;  /* 0x00000010041f7819 */ /* 0x044fe400000006ff */
[----:B------:R-:W-:Y:S01]  /*1960*/  PRMT R8, R4, 0x7632, R8 ;  /* 0x0000763204087816 */ /* 0x000fe20000000008 */
[----:B------:R-:W-:Y:S01]  /*1970*/  FADD.FTZ R20, R20, 1 ;  /* 0x3f80000014147421 */ /* 0x000fe20000010000 */
[----:B------:R-:W-:-:S03]  /*1980*/  FMUL.FTZ R72, R56, R73 ;  /* 0x0000004938487220 */ /* 0x000fc60000410000 */
[----:B------:R-:W2:Y:S01]  /*1990*/  MUFU.EX2 R39, R39 ;  /* 0x0000002700277308 */ /* 0x000ea20000000800 */
[----:B------:R-:W-:Y:S01]  /*19a0*/  FMUL.FTZ R135, R31, R135 ;  /* 0x000000871f877220 */ /* 0x000fe20000410000 */
[----:B0-----:R-:W-:Y:S01]  /*19b0*/  SHF.L.U32 R131, R8, 0x10, RZ ;  /* 0x0000001008837819 */ /* 0x001fe200000006ff */
[----:B------:R-:W-:Y:S01]  /*19c0*/  FFMA.FTZ R124, R52, R146, R54 ;  /* 0x00000092347c7223 */ /* 0x000fe20000010036 */
[C---:B------:R-:W-:Y:S01]  /*19d0*/  SHF.L.U32 R31, R5.reuse, 0x10, RZ ;  /* 0x00000010051f7819 */ /* 0x040fe200000006ff */
[----:B------:R-:W-:Y:S01]  /*19e0*/  FFMA.FTZ R132, R46, R132, 1 ;  /* 0x3f8000002e847423 */ /* 0x000fe20000010084 */
[----:B------:R-:W-:Y:S01]  /*19f0*/  PRMT R8, R5, 0x7632, R8 ;  /* 0x0000763205087816 */ /* 0x000fe20000000008 */
[----:B-1----:R-:W-:Y:S01]  /*1a00*/  FADD.FTZ R4, R133, 1 ;  /* 0x3f80000085047421 */ /* 0x002fe20000010000 */
[----:B------:R0:W1:Y:S01]  /*1a10*/  MUFU.RCP R5, R20 ;  /* 0x0000001400057308 */ /* 0x0000620000001000 */
[----:B------:R-:W-:Y:S01]  /*1a20*/  FADD.FTZ R73, -R6, R111 ;  /* 0x0000006f06497221 */ /* 0x000fe20000010100 */
[----:B------:R-:W-:Y:S01]  /*1a30*/  FADD.FTZ R133, R44, 1 ;  /* 0x3f8000002c857421 */ /* 0x000fe20000010000 */
[----:B------:R-:W-:Y:S01]  /*1a40*/  FFMA.FTZ R111, R53, R72, R55 ;  /* 0x00000048356f7223 */ /* 0x000fe20000010037 */
[----:B------:R-:W-:Y:S01]  /*1a50*/  FMUL.FTZ R130, R124, -1.4426950216293334961 ;  /* 0xbfb8aa3b7c827820 */ /* 0x000fe20000410000 */
[----:B------:R-:W-:-:S02]  /*1a60*/  FMUL.FTZ R44, R10, R132 ;  /* 0x000000840a2c7220 */ /* 0x000fc40000410000 */
[----:B------:R-:W-:Y:S01]  /*1a70*/  FMUL.FTZ R127, R111, -1.4426950216293334961 ;  /* 0xbfb8aa3b6f7f7820 */ /* 0x000fe20000410000 */
[----:B------:R3:W-:Y:S01]  /*1a80*/  MUFU.RCP R132, R133 ;  /* 0x0000008500847308 */ /* 0x0007e20000001000 */
[----:B------:R-:W-:Y:S01]  /*1a90*/  SHF.L.U32 R46, R8, 0x10, RZ ;  /* 0x00000010082e7819 */ /* 0x000fe200000006ff */
[----:B------:R-:W-:Y:S02]  /*1aa0*/  FMUL.FTZ R31, R31, R21 ;  /* 0x000000151f1f7220 */ /* 0x000fe40000410000 */
[----:B0-----:R-:W5:Y:S01]  /*1ab0*/  LDG.E.64.CONSTANT R20, desc[UR16][R26.64+0xdc00] ;  /* 0x00dc00101a147981 */ /* 0x001f62000c1e9b00 */
[----:B---3--:R-:W-:-:S03]  /*1ac0*/  FADD.FTZ R133, -R134, 1 ;  /* 0x3f80000086857421 */ /* 0x008fc60000010100 */
[----:B------:R-:W0:Y:S01]  /*1ad0*/  MUFU.EX2 R130, R130 ;  /* 0x0000008200827308 */ /* 0x000e220000000800 */
[----:B------:R-:W-:Y:S01]  /*1ae0*/  FFMA.FTZ R133, R35, R133, 1 ;  /* 0x3f80000023857423 */ /* 0x000fe20000010085 */
[----:B--2---:R-:W-:Y:S01]  /*1af0*/  FADD.FTZ R35, R39, 1 ;  /* 0x3f80000027237421 */ /* 0x004fe20000010000 */
[----:B------:R-:W-:Y:S01]  /*1b00*/  FMUL.FTZ R46, R46, R11 ;  /* 0x0000000b2e2e7220 */ /* 0x000fe20000410000 */
[----:B------:R-:W-:Y:S01]  /*1b10*/  FFMA.FTZ R38, R48, R57, R50 ;  /* 0x0000003930267223 */ /* 0x000fe20000010032 */
[----:B------:R-:W2:Y:S03]  /*1b20*/  LDG.E.64.CONSTANT R10, desc[UR16][R2.64+0xa000] ;  /* 0x00a00010020a7981 */ /* 0x000ea6000c1e9b00 */
[----:B------:R-:W3:Y:S01]  /*1b30*/  MUFU.EX2 R127, R127 ;  /* 0x0000007f007f7308 */ /* 0x000ee20000000800 */
[----:B------:R-:W-:Y:S01]  /*1b40*/  FMUL.FTZ R39, R134, R133 ;  /* 0x0000008586277220 */ /* 0x000fe20000410000 */
[----:B------:R-:W-:-:S06]  /*1b50*/  FMUL.FTZ R42, R38, -1.4426950216293334961 ;  /* 0xbfb8aa3b262a7820 */ /* 0x000fcc0000410000 */
[----:B------:R1:W-:Y:S02]  /*1b60*/  MUFU.RCP R133, R35 ;  /* 0x0000002300857308 */ /* 0x0003e40000001000 */
[----:B-1----:R-:W-:-:S06]  /*1b70*/  FADD.FTZ R35, -R5, 1 ;  /* 0x3f80000005237421 */ /* 0x002fcc0000010100 */
[----:B------:R-:W1:Y:S01]  /*1b80*/  MUFU.RCP R4, R4 ;  /* 0x0000000400047308 */ /* 0x000e620000001000 */
[----:B------:R-:W-:Y:S01]  /*1b90*/  FFMA.FTZ R129, R129, R35, 1 ;  /* 0x3f80000081817423 */ /* 0x000fe20000010023 */
[----:B------:R-:W-:Y:S01]  /*1ba0*/  SHF.L.U32 R35, R22, 0x10, RZ ;  /* 0x0000001016237819 */ /* 0x000fe200000006ff */
[----:B0-----:R-:W-:Y:S01]  /*1bb0*/  FADD.FTZ R130, R130, 1 ;  /* 0x3f80000082827421 */ /* 0x001fe20000010000 */
[----:B------:R-:W-:-:S04]  /*1bc0*/  PRMT R9, R23, 0x7632, R9 ;  /* 0x0000763217097816 */ /* 0x000fc80000000009 */
[----:B------:R-:W0:Y:S01]  /*1bd0*/  MUFU.EX2 R42, R42 ;  /* 0x0000002a002a7308 */ /* 0x000e220000000800 */
[----:B------:R-:W-:Y:S01]  /*1be0*/  FMUL.FTZ R35, R35, R44 ;  /* 0x0000002c23237220 */ /* 0x000fe20000410000 */
[----:B------:R-:W-:Y:S01]  /*1bf0*/  SHF.L.U32 R44, R23, 0x10, RZ ;  /* 0x00000010172c7819 */ /* 0x000fe200000006ff */
[----:B---3--:R-:W-:Y:S01]  /*1c00*/  FADD.FTZ R23, R127, 1 ;  /* 0x3f8000007f177421 */ /* 0x008fe20000010000 */
[----:B------:R-:W-:-:S04]  /*1c10*/  PRMT R8, R22, 0x7632, R8 ;  /* 0x0000763216087816 */ /* 0x000fc80000000008 */
[----:B------:R3:W4:Y:S01]  /*1c20*/  MUFU.RCP R22, R130 ;  /* 0x0000008200167308 */ /* 0x0007220000001000 */
[----:B-1----:R-:W-:-:S07]  /*1c30*/  FADD.FTZ R134, -R4, 1 ;  /* 0x3f80000004867421 */ /* 0x002fce0000010100 */
[----:B------:R-:W1:Y:S01]  /*1c40*/  MUFU.RCP R23, R23 ;  /* 0x0000001700177308 */ /* 0x000e620000001000 */
[----:B------:R-:W-:Y:S01]  /*1c50*/  FFMA.FTZ R128, R128, R134, 1 ;  /* 0x3f80000080807423 */ /* 0x000fe20000010086 */
[----:B------:R-:W-:Y:S01]  /*1c60*/  FMUL.FTZ R39, R44, R39 ;  /* 0x000000272c277220 */ /* 0x000fe20000410000 */
[----:B---3--:R-:W-:Y:S01]  /*1c70*/  FADD.FTZ R130, -R132, 1 ;  /* 0x3f80000084827421 */ /* 0x008fe20000010100 */
[----:B0-----:R-:W-:Y:S01]  /*1c80*/  FADD.FTZ R134, R42, 1 ;  /* 0x3f8000002a867421 */ /* 0x001fe20000010000 */
[----:B------:R-:W-:Y:S01]  /*1c90*/  SHF.L.U32 R44, R8, 0x10, RZ ;  /* 0x00000010082c7819 */ /* 0x000fe200000006ff */
[----:B------:R-:W-:Y:S01]  /*1ca0*/  FMUL.FTZ R73, R56, R73 ;  /* 0x0000004938497220 */ /* 0x000fe20000410000 */
[----:B------:R-:W-:Y:S01]  /*1cb0*/  FMUL.FTZ R42, R4, R128 ;  /* 0x00000080042a7220 */ /* 0x000fe20000410000 */
[----:B------:R-:W-:Y:S01]  /*1cc0*/  SHF.L.U32 R127, R9, 0x10, RZ ;  /* 0x00000010097f7819 */ /* 0x000fe200000006ff */
[----:B------:R-:W-:Y:S01]  /*1cd0*/  FMUL.FTZ R129, R5, R129 ;  /* 0x0000008105817220 */ /* 0x000fe20000410000 */
[----:B------:R-:W-:Y:S01]  /*1ce0*/  FFMA.FTZ R130, R45, R130, 1 ;  /* 0x3f8000002d827423 */ /* 0x000fe20000010082 */
[----:B----4-:R-:W-:Y:S01]  /*1cf0*/  FADD.FTZ R45, -R22, 1 ;  /* 0x3f800000162d7421 */ /* 0x010fe20000010100 */
[----:B------:R-:W-:Y:S01]  /*1d00*/  FFMA.FTZ R47, R49, R58, R51 ;  /* 0x0000003a312f7223 */ /* 0x000fe20000010033 */
[----:B------:R-:W-:Y:S01]  /*1d10*/  FFMA.FTZ R119, R52, R73, R54 ;  /* 0x0000004934777223 */ /* 0x000fe20000010036 */
[----:B------:R-:W-:Y:S01]  /*1d20*/  FMUL.FTZ R44, R44, R42 ;  /* 0x0000002a2c2c7220 */ /* 0x000fe20000410000 */
[----:B------:R-:W-:Y:S01]  /*1d30*/  FFMA.FTZ R120, R53, R74, R55 ;  /* 0x0000004a35787223 */ /* 0x000fe20000010037 */
[----:B------:R-:W-:Y:S01]  /*1d40*/  FMUL.FTZ R42, R127, R129 ;  /* 0x000000817f2a7220 */ /* 0x000fe20000410000 */
[----:B------:R-:W-:Y:S01]  /*1d50*/  FADD.FTZ R127, -R133, 1 ;  /* 0x3f800000857f7421 */ /* 0x000fe20000010100 */
[----:B------:R-:W-:Y:S01]  /*1d60*/  FFMA.FTZ R129, R124, R45, 1 ;  /* 0x3f8000007c817423 */ /* 0x000fe2000001002d */
[----:B------:R-:W-:Y:S01]  /*1d70*/  FMUL.FTZ R91, R47, -1.4426950216293334961 ;  /* 0xbfb8aa3b2f5b7820 */ /* 0x000fe20000410000 */
[----:B------:R-:W-:Y:S01]  /*1d80*/  FMUL.FTZ R125, R119, -1.4426950216293334961 ;  /* 0xbfb8aa3b777d7820 */ /* 0x000fe20000410000 */
[----:B-1----:R-:W-:Y:S01]  /*1d90*/  FADD.FTZ R124, -R23, 1 ;  /* 0x3f800000177c7421 */ /* 0x002fe20000010100 */
[----:B------:R-:W-:Y:S01]  /*1da0*/  FMUL.FTZ R126, R120, -1.4426950216293334961 ;  /* 0xbfb8aa3b787e7820 */ /* 0x000fe20000410000 */
[----:B------:R-:W-:Y:S01]  /*1db0*/  FFMA.FTZ R127, R43, R127, 1 ;  /* 0x3f8000002b7f7423 */ /* 0x000fe2000001007f */
[----:B------:R-:W-:Y:S01]  /*1dc0*/  SHF.L.U32 R123, R123, 0x10, RZ ;  /* 0x000000107b7b7819 */ /* 0x000fe200000006ff */
[----:B------:R-:W-:Y:S01]  /*1dd0*/  FFMA.FTZ R124, R111, R124, 1 ;  /* 0x3f8000006f7c7423 */ /* 0x000fe2000001007c */
[----:B------:R-:W0:Y:S01]  /*1de0*/  MUFU.EX2 R91, R91 ;  /* 0x0000005b005b7308 */ /* 0x000e220000000800 */
[----:B------:R-:W-:Y:S01]  /*1df0*/  FMUL.FTZ R45, R133, R127 ;  /* 0x0000007f852d7220 */ /* 0x000fe20000410000 */
[----:B------:R-:W-:Y:S01]  /*1e00*/  FMUL.FTZ R127, R22, R129 ;  /* 0x00000081167f7220 */ /* 0x000fe20000410000 */
[----:B------:R-:W-:Y:S01]  /*1e10*/  FMUL.FTZ R129, R23, R124 ;  /* 0x0000007c17817220 */ /* 0x000fe20000410000 */
[----:B------:R-:W-:Y:S01]  /*1e20*/  FFMA.FTZ R92, R48, R59, R50 ;  /* 0x0000003b305c7223 */ /* 0x000fe20000010032 */
[----:B------:R-:W3:Y:S03]  /*1e30*/  LDG.E.64.CONSTANT R22, desc[UR16][R2.64+0xb400] ;  /* 0x00b4001002167981 */ /* 0x000ee6000c1e9b00 */
[----:B------:R-:W1:Y:S01]  /*1e40*/  MUFU.EX2 R125, R125 ;  /* 0x0000007d007d7308 */ /* 0x000e620000000800 */
[----:B------:R-:W-:Y:S01]  /*1e50*/  FFMA.FTZ R109, R49, R60, R51 ;  /* 0x0000003c316d7223 */ /* 0x000fe20000010033 */
[----:B------:R-:W-:Y:S01]  /*1e60*/  FFMA.FTZ R117, R52, R75, R54 ;  /* 0x0000004b34757223 */ /* 0x000fe20000010036 */
[----:B------:R-:W-:Y:S01]  /*1e70*/  PRMT R8, R18, 0x7632, R8 ;  /* 0x0000763212087816 */ /* 0x000fe20000000008 */
[----:B------:R-:W4:Y:S04]  /*1e80*/  LDG.E.64.CONSTANT R4, desc[UR16][R26.64+0xf000] ;  /* 0x00f000101a047981 */ /* 0x000f28000c1e9b00 */
[----:B------:R-:W1:Y:S01]  /*1e90*/  MUFU.EX2 R126, R126 ;  /* 0x0000007e007e7308 */ /* 0x000e620000000800 */
[----:B------:R-:W-:Y:S01]  /*1ea0*/  FADD.FTZ R123, -R6, R123 ;  /* 0x0000007b067b7221 */ /* 0x000fe20000010100 */
[----:B------:R-:W-:Y:S01]  /*1eb0*/  FMUL.FTZ R115, R92, -1.4426950216293334961 ;  /* 0xbfb8aa3b5c737820 */ /* 0x000fe20000410000 */
[----:B------:R-:W-:Y:S01]  /*1ec0*/  FMUL.FTZ R112, R109, -1.4426950216293334961 ;  /* 0xbfb8aa3b6d707820 */ /* 0x000fe20000410000 */
[----:B0-----:R-:W-:Y:S01]  /*1ed0*/  FADD.FTZ R91, R91, 1 ;  /* 0x3f8000005b5b7421 */ /* 0x001fe20000010000 */
[----:B------:R-:W-:Y:S01]  /*1ee0*/  FMUL.FTZ R76, R56, R123 ;  /* 0x0000007b384c7220 */ /* 0x000fe20000410000 */
[----:B------:R-:W-:-:S02]  /*1ef0*/  FMUL.FTZ R122, R117, -1.4426950216293334961 ;  /* 0xbfb8aa3b757a7820 */ /* 0x000fc40000410000 */
[----:B------:R-:W0:Y:S01]  /*1f00*/  MUFU.RCP R128, R134 ;  /* 0x0000008600807308 */ /* 0x000e220000001000 */
[----:B-1----:R-:W-:Y:S01]  /*1f10*/  FADD.FTZ R125, R125, 1 ;  /* 0x3f8000007d7d7421 */ /* 0x002fe20000010000 */
[----:B------:R-:W-:Y:S01]  /*1f20*/  FFMA.FTZ R118, R53, R76, R55 ;  /* 0x0000004c35767223 */ /* 0x000fe20000010037 */
[----:B------:R-:W-:-:S05]  /*1f30*/  FADD.FTZ R126, R126, 1 ;  /* 0x3f8000007e7e7421 */ /* 0x000fca0000010000 */
[----:B------:R1:W0:Y:S01]  /*1f40*/  MUFU.RCP R18, R91 ;  /* 0x0000005b00127308 */ /* 0x0002220000001000 */
[----:B------:R-:W-:Y:S01]  /*1f50*/  FMUL.FTZ R123, R118, -1.4426950216293334961 ;  /* 0xbfb8aa3b767b7820 */ /* 0x000fe20000410000 */
[----:B------:R-:W-:Y:S01]  /*1f60*/  FMUL.FTZ R43, R132, R130 ;  /* 0x00000082842b7220 */ /* 0x000fe20000410000 */
[----:B------:R-:W-:-:S05]  /*1f70*/  SHF.L.U32 R130, R40, 0x10, RZ ;  /* 0x0000001028827819 */ /* 0x000fca00000006ff */
[----:B------:R-:W0:Y:S01]  /*1f80*/  MUFU.EX2 R115, R115 ;  /* 0x0000007300737308 */ /* 0x000e220000000800 */
[----:B-1----:R-:W-:Y:S02]  /*1f90*/  SHF.L.U32 R91, R8, 0x10, RZ ;  /* 0x00000010085b7819 */ /* 0x002fe400000006ff */
[----:B------:R-:W-:-:S05]  /*1fa0*/  PRMT R8, R40, 0x7632, R8 ;  /* 0x0000763228087816 */ /* 0x000fca0000000008 */
[----:B------:R-:W1:Y:S01]  /*1fb0*/  MUFU.EX2 R112, R112 ;  /* 0x0000007000707308 */ /* 0x000e620000000800 */
[C---:B------:R-:W-:Y:S02]  /*1fc0*/  SHF.L.U32 R40, R41.reuse, 0x10, RZ ;  /* 0x0000001029287819 */ /* 0x040fe400000006ff */
[----:B------:R-:W-:-:S05]  /*1fd0*/  PRMT R9, R41, 0x7632, R9 ;  /* 0x0000763229097816 */ /* 0x000fca0000000009 */
[----:B------:R-:W1:Y:S01]  /*1fe0*/  MUFU.RCP R125, R125 ;  /* 0x0000007d007d7308 */ /* 0x000e620000001000 */
[----:B------:R-:W-:-:S07]  /*1ff0*/  SHF.L.U32 R41, R8, 0x10, RZ ;  /* 0x0000001008297819 */ /* 0x000fce00000006ff */
[----:B------:R-:W1:Y:S08]  /*2000*/  MUFU.RCP R126, R126 ;  /* 0x0000007e007e7308 */ /* 0x000e700000001000 */
[----:B------:R-:W1:Y:S01]  /*2010*/  MUFU.EX2 R122, R122 ;  /* 0x0000007a007a7308 */ /* 0x000e620000000800 */
[----:B------:R-:W-:Y:S01]  /*2020*/  FMUL.FTZ R41, R41, R127 ;  /* 0x0000007f29297220 */ /* 0x000fe20000410000 */
[----:B------:R-:W-:Y:S01]  /*2030*/  FMUL.FTZ R45, R40, R45 ;  /* 0x0000002d282d7220 */ /* 0x000fe20000410000 */
[----:B0-----:R-:W-:Y:S01]  /*2040*/  FADD.FTZ R127, -R128, 1 ;  /* 0x3f800000807f7421 */ /* 0x001fe20000010100 */
[----:B------:R-:W-:-:S04]  /*2050*/  FFMA.FTZ R94, R48, R61, R50 ;  /* 0x0000003d305e7223 */ /* 0x000fc80000010032 */
[----:B------:R-:W0:Y:S01]  /*2060*/  MUFU.EX2 R123, R123 ;  /* 0x0000007b007b7308 */ /* 0x000e220000000800 */
[----:B------:R-:W-:Y:S01]  /*2070*/  SHF.L.U32 R40, R9, 0x10, RZ ;  /* 0x0000001009287819 */ /* 0x000fe200000006ff */
[----:B------:R-:W-:Y:S02]  /*2080*/  IMAD R113, R113, 0x28, R116 ;  /* 0x0000002871717824 */ /* 0x000fe400078e0274 */
[----:B------:R-:W-:Y:S01]  /*2090*/  FMUL.FTZ R43, R130, R43 ;  /* 0x0000002b822b7220 */ /* 0x000fe20000410000 */
[----:B------:R-:W-:Y:S01]  /*20a0*/  FADD.FTZ R130, -R18, 1 ;  /* 0x3f80000012827421 */ /* 0x000fe20000010100 */
[----:B------:R-:W-:Y:S01]  /*20b0*/  FFMA.FTZ R127, R38, R127, 1 ;  /* 0x3f800000267f7423 */ /* 0x000fe2000001007f */
[----:B------:R-:W-:Y:S01]  /*20c0*/  FMUL.FTZ R110, R94, -1.4426950216293334961 ;  /* 0xbfb8aa3b5e6e7820 */ /* 0x000fe20000410000 */
[----:B------:R-:W-:Y:S01]  /*20d0*/  FADD.FTZ R115, R115, 1 ;  /* 0x3f80000073737421 */ /* 0x000fe20000010000 */
[----:B-1----:R-:W-:Y:S01]  /*20e0*/  FADD.FTZ R112, R112, 1 ;  /* 0x3f80000070707421 */ /* 0x002fe20000010000 */
[----:B------:R-:W-:Y:S01]  /*20f0*/  FADD.FTZ R38, -R125, 1 ;  /* 0x3f8000007d267421 */ /* 0x000fe20000010100 */
[----:B------:R-:W-:Y:S01]  /*2100*/  FFMA.FTZ R107, R49, R62, R51 ;  /* 0x0000003e316b7223 */ /* 0x000fe20000010033 */
[----:B------:R-:W-:Y:S01]  /*2110*/  FMUL.FTZ R40, R40, R129 ;  /* 0x0000008128287220 */ /* 0x000fe20000410000 */
[----:B------:R-:W-:Y:S01]  /*2120*/  FADD.FTZ R133, -R126, 1 ;  /* 0x3f8000007e857421 */ /* 0x000fe20000010100 */
[----:B------:R-:W-:Y:S01]  /*2130*/  LEA R164, R164, R113, 0x3 ;  /* 0x00000071a4a47211 */ /* 0x000fe200078e18ff */
[----:B------:R-:W-:Y:S01]  /*2140*/  FFMA.FTZ R129, R47, R130, 1 ;  /* 0x3f8000002f817423 */ /* 0x000fe20000010082 */
[----:B------:R-:W-:Y:S01]  /*2150*/  FFMA.FTZ R113, R52, R77, R54 ;  /* 0x0000004d34717223 */ /* 0x000fe20000010036 */
[----:B------:R-:W-:Y:S01]  /*2160*/  FMUL.FTZ R47, R128, R127 ;  /* 0x0000007f802f7220 */ /* 0x000fe20000410000 */
[----:B------:R-:W-:Y:S01]  /*2170*/  FADD.FTZ R130, R122, 1 ;  /* 0x3f8000007a827421 */ /* 0x000fe20000010000 */
[----:B------:R-:W-:Y:S01]  /*2180*/  FFMA.FTZ R128, R119, R38, 1 ;  /* 0x3f80000077807423 */ /* 0x000fe20000010026 */
[----:B------:R-:W-:Y:S01]  /*2190*/  FMUL.FTZ R34, R107, -1.4426950216293334961 ;  /* 0xbfb8aa3b6b227820 */ /* 0x000fe20000410000 */
[----:B------:R-:W-:Y:S01]  /*21a0*/  FFMA.FTZ R119, R120, R133, 1 ;  /* 0x3f80000078777423 */ /* 0x000fe20000010085 */
[----:B------:R-:W1:Y:S01]  /*21b0*/  MUFU.EX2 R110, R110 ;  /* 0x0000006e006e7308 */ /* 0x000e620000000800 */
[----:B------:R-:W-:Y:S01]  /*21c0*/  FMUL.FTZ R38, R18, R129 ;  /* 0x0000008112267220 */ /* 0x000fe20000410000 */
[C---:B------:R-:W-:Y:S01]  /*21d0*/  SHF.L.U32 R120, R36.reuse, 0x10, RZ ;  /* 0x0000001024787819 */ /* 0x040fe200000006ff */
[----:B------:R-:W-:Y:S01]  /*21e0*/  FMUL.FTZ R121, R113, -1.4426950216293334961 ;  /* 0xbfb8aa3b71797820 */ /* 0x000fe20000410000 */
[----:B------:R-:W-:Y:S01]  /*21f0*/  PRMT R36, R36, 0x7632, R36 ;  /* 0x0000763224247816 */ /* 0x000fe20000000024 */
[----:B------:R-:W-:-:S03]  /*2200*/  FMUL.FTZ R125, R125, R128 ;  /* 0x000000807d7d7220 */ /* 0x000fc60000410000 */
[----:B------:R-:W1:Y:S01]  /*2210*/  MUFU.RCP R115, R115 ;  /* 0x0000007300737308 */ /* 0x000e620000001000 */
[----:B0-----:R-:W-:Y:S01]  /*2220*/  FADD.FTZ R128, R123, 1 ;  /* 0x3f8000007b807421 */ /* 0x001fe20000010000 */
[----:B------:R-:W-:-:S06]  /*2230*/  SHF.L.U32 R122, R36, 0x10, RZ ;  /* 0x00000010247a7819 */ /* 0x000fcc00000006ff */
[----:B------:R-:W0:Y:S01]  /*2240*/  MUFU.RCP R112, R112 ;  /* 0x0000007000707308 */ /* 0x000e220000001000 */
[----:B------:R-:W-:Y:S01]  /*2250*/  FMUL.FTZ R90, R56, R90 ;  /* 0x0000005a385a7220 */ /* 0x000fe20000410000 */
[----:B------:R-:W-:-:S06]  /*2260*/  SHF.L.U32 R127, R37, 0x10, RZ ;  /* 0x00000010257f7819 */ /* 0x000fcc00000006ff */
[----:B------:R-:W0:Y:S01]  /*2270*/  MUFU.RCP R18, R130 ;  /* 0x0000008200127308 */ /* 0x000e220000001000 */
[----:B------:R-:W-:Y:S01]  /*2280*/  PRMT R37, R37, 0x7632, R37 ;  /* 0x0000763225257816 */ /* 0x000fe20000000025 */
[----:B------:R-:W-:-:S06]  /*2290*/  FFMA.FTZ R114, R53, R90, R55 ;  /* 0x0000005a35727223 */ /* 0x000fcc0000010037 */
[----:B------:R-:W0:Y:S01]  /*22a0*/  MUFU.EX2 R34, R34 ;  /* 0x0000002200227308 */ /* 0x000e220000000800 */
[----:B------:R-:W-:Y:S01]  /*22b0*/  FMUL.FTZ R47, R120, R47 ;  /* 0x0000002f782f7220 */ /* 0x000fe20000410000 */
[----:B------:R-:W-:-:S06]  /*22c0*/  SHF.L.U32 R120, R37, 0x10, RZ ;  /* 0x0000001025787819 */ /* 0x000fcc00000006ff */
[----:B------:R-:W0:Y:S01]  /*22d0*/  MUFU.EX2 R121, R121 ;  /* 0x0000007900797308 */ /* 0x000e220000000800 */
[----:B------:R-:W-:-:S07]  /*22e0*/  FMUL.FTZ R119, R126, R119 ;  /* 0x000000777e777220 */ /* 0x000fce0000410000 */
[----:B------:R-:W5:Y:S01]  /*22f0*/  MUFU.RCP R36, R128 ;  /* 0x0000008000247308 */ /* 0x000f620000001000 */
[----:B------:R-:W-:Y:S01]  /*2300*/  FMUL.FTZ R116, R114, -1.4426950216293334961 ;  /* 0xbfb8aa3b72747820 */ /* 0x000fe20000410000 */
[----:B------:R-:W-:Y:S01]  /*2310*/  FMUL.FTZ R126, R127, R38 ;  /* 0x000000267f7e7220 */ /* 0x000fe20000410000 */
[----:B------:R-:W-:Y:S01]  /*2320*/  FMUL.FTZ R38, R122, R125 ;  /* 0x0000007d7a267220 */ /* 0x000fe20000410000 */
[----:B-1----:R-:W-:Y:S01]  /*2330*/  FADD.FTZ R110, R110, 1 ;  /* 0x3f8000006e6e7421 */ /* 0x002fe20000010000 */
[----:B------:R-:W-:Y:S01]  /*2340*/  FADD.FTZ R123, -R115, 1 ;  /* 0x3f800000737b7421 */ /* 0x000fe20000010100 */
[----:B0-----:R-:W-:Y:S01]  /*2350*/  FADD.FTZ R122, -R112, 1 ;  /* 0x3f800000707a7421 */ /* 0x001fe20000010100 */
[----:B------:R-:W-:Y:S01]  /*2360*/  FMUL.FTZ R37, R120, R119 ;  /* 0x0000007778257220 */ /* 0x000fe20000410000 */
[----:B------:R-:W-:Y:S01]  /*2370*/  FADD.FTZ R120, -R18, 1 ;  /* 0x3f80000012787421 */ /* 0x000fe20000010100 */
[----:B------:R-:W-:Y:S01]  /*2380*/  PRMT R19, R19, 0x7632, R19 ;  /* 0x0000763213137816 */ /* 0x000fe20000000013 */
[----:B------:R-:W0:Y:S01]  /*2390*/  MUFU.EX2 R116, R116 ;  /* 0x0000007400747308 */ /* 0x000e220000000800 */
[----:B------:R-:W-:Y:S01]  /*23a0*/  FFMA.FTZ R92, R92, R123, 1 ;  /* 0x3f8000005c5c7423 */ /* 0x000fe2000001007b */
[----:B------:R-:W-:Y:S01]  /*23b0*/  FFMA.FTZ R109, R109, R122, 1 ;  /* 0x3f8000006d6d7423 */ /* 0x000fe2000001007a */
[----:B------:R-:W-:Y:S01]  /*23c0*/  FADD.FTZ R122, R34, 1 ;  /* 0x3f800000227a7421 */ /* 0x000fe20000010000 */
[----:B------:R-:W-:Y:S01]  /*23d0*/  FFMA.FTZ R117, R117, R120, 1 ;  /* 0x3f80000075757423 */ /* 0x000fe20000010078 */
[----:B------:R-:W-:Y:S01]  /*23e0*/  SHF.L.U32 R19, R19, 0x10, RZ ;  /* 0x0000001013137819 */ /* 0x000fe200000006ff */
[----:B------:R-:W-:Y:S01]  /*23f0*/  FADD.FTZ R121, R121, 1 ;  /* 0x3f80000079797421 */ /* 0x000fe20000010000 */
[----:B-----5:R-:W-:Y:S01]  /*2400*/  FADD.FTZ R119, -R36, 1 ;  /* 0x3f80000024777421 */ /* 0x020fe20000010100 */
[----:B------:R-:W1:Y:S01]  /*2410*/  MUFU.RCP R110, R110 ;  /* 0x0000006e006e7308 */ /* 0x000e620000001000 */
[----:B------:R-:W-:Y:S01]  /*2420*/  FMUL.FTZ R127, R115, R92 ;  /* 0x0000005c737f7220 */ /* 0x000fe20000410000 */
[----:B------:R-:W-:Y:S01]  /*2430*/  FMUL.FTZ R128, R112, R109 ;  /* 0x0000006d70807220 */ /* 0x000fe20000410000 */
[----:B------:R-:W-:Y:S01]  /*2440*/  FMUL.FTZ R34, R18, R117 ;  /* 0x0000007512227220 */ /* 0x000fe20000410000 */
[----:B------:R-:W-:Y:S01]  /*2450*/  FADD.FTZ R109, -R6, R19 ;  /* 0x00000013066d7221 */ /* 0x000fe20000010100 */
[----:B------:R-:W-:Y:S01]  /*2460*/  FFMA.FTZ R119, R118, R119, 1 ;  /* 0x3f80000076777423 */ /* 0x000fe20000010077 */
[----:B------:R-:W5:Y:S02]  /*2470*/  LDG.E.64.CONSTANT R18, desc[UR16][R2.64+0xc800] ;  /* 0x00c8001002127981 */ /* 0x000f64000c1e9b00 */
[----:B------:R-:W1:Y:S01]  /*2480*/  MUFU.RCP R115, R122 ;  /* 0x0000007a00737308 */ /* 0x000e620000001000 */
[----:B------:R-:W-:Y:S01]  /*2490*/  PRMT R8, R32, 0x7632, R8 ;  /* 0x0000763220087816 */ /* 0x000fe20000000008 */
[----:B------:R-:W-:Y:S01]  /*24a0*/  FMUL.FTZ R112, R36, R119 ;  /* 0x0000007724707220 */ /* 0x000fe20000410000 */
[----:B------:R-:W-:-:S05]  /*24b0*/  SHF.L.U32 R36, R32, 0x10, RZ ;  /* 0x0000001020247819 */ /* 0x000fca00000006ff */
[----:B------:R-:W1:Y:S01]  /*24c0*/  MUFU.RCP R117, R121 ;  /* 0x0000007900757308 */ /* 0x000e620000001000 */
[----:B------:R-:W-:Y:S01]  /*24d0*/  SHF.L.U32 R119, R8, 0x10, RZ ;  /* 0x0000001008777819 */ /* 0x000fe200000006ff */
[----:B0-----:R-:W-:Y:S01]  /*24e0*/  FADD.FTZ R116, R116, 1 ;  /* 0x3f80000074747421 */ /* 0x001fe20000010000 */
[----:B------:R-:W-:Y:S01]  /*24f0*/  FMUL.FTZ R127, R36, R127 ;  /* 0x0000007f247f7220 */ /* 0x000fe20000410000 */
[----:B------:R-:W-:Y:S02]  /*2500*/  PRMT R17, R17, 0x7632, R17 ;  /* 0x0000763211117816 */ /* 0x000fe40000000011 */
[----:B------:R-:W-:Y:S01]  /*2510*/  FMUL.FTZ R36, R119, R34 ;  /* 0x0000002277247220 */ /* 0x000fe20000410000 */
[----:B-1----:R-:W-:Y:S01]  /*2520*/  FADD.FTZ R119, -R110, 1 ;  /* 0x3f8000006e777421 */ /* 0x002fe20000010100 */
[----:B------:R0:W-:Y:S01]  /*2530*/  MUFU.RCP R32, R116 ;  /* 0x0000007400207308 */ /* 0x0001e20000001000 */
[----:B------:R-:W-:Y:S02]  /*2540*/  PRMT R16, R16, 0x7632, R16 ;  /* 0x0000763210107816 */ /* 0x000fe40000000010 */
[----:B------:R-:W-:Y:S01]  /*2550*/  FFMA.FTZ R119, R94, R119, 1 ;  /* 0x3f8000005e777423 */ /* 0x000fe20000010077 */
[----:B------:R-:W-:Y:S01]  /*2560*/  SHF.L.U32 R17, R17, 0x10, RZ ;  /* 0x0000001011117819 */ /* 0x000fe200000006ff */
[----:B0-----:R-:W-:Y:S01]  /*2570*/  FADD.FTZ R116, -R115, 1 ;  /* 0x3f80000073747421 */ /* 0x001fe20000010100 */
[----:B------:R-:W-:-:S03]  /*2580*/  FADD.FTZ R94, -R117, 1 ;  /* 0x3f800000755e7421 */ /* 0x000fc60000010100 */
[----:B------:R-:W-:Y:S01]  /*2590*/  FADD.FTZ R17, -R6, R17 ;  /* 0x0000001106117221 */ /* 0x000fe20000010100 */
[----:B------:R-:W-:Y:S01]  /*25a0*/  FFMA.FTZ R116, R107, R116, 1 ;  /* 0x3f8000006b747423 */ /* 0x000fe20000010074 */
[----:B------:R-:W-:Y:S01]  /*25b0*/  SHF.L.U32 R107, R16, 0x10, RZ ;  /* 0x00000010106b7819 */ /* 0x000fe200000006ff */
[----:B------:R-:W-:Y:S01]  /*25c0*/  FFMA.FTZ R94, R113, R94, 1 ;  /* 0x3f800000715e7423 */ /* 0x000fe2000001005e */
[----:B------:R-:W-:Y:S01]  /*25d0*/  SHF.L.U32 R16, R14, 0x10, RZ ;  /* 0x000000100e107819 */ /* 0x000fe200000006ff */
[----:B------:R-:W-:Y:S02]  /*25e0*/  FMUL.FTZ R129, R110, R119 ;  /* 0x000000776e817220 */ /* 0x000fe40000410000 */
[----:B------:R-:W-:Y:S01]  /*25f0*/  FMUL.FTZ R117, R117, R94 ;  /* 0x0000005e75757220 */ /* 0x000fe20000410000 */
[----:B------:R-:W-:Y:S01]  /*2600*/  FMUL.FTZ R94, R56, R17 ;  /* 0x00000011385e7220 */ /* 0x000fe20000410000 */
[----:B------:R-:W-:Y:S02]  /*2610*/  FMUL.FTZ R129, R16, R129 ;  /* 0x0000008110817220 */ /* 0x000fe40000410000 */
[----:B------:R-:W5:Y:S01]  /*2620*/  LDG.E.64.CONSTANT R16, desc[UR16][R2.64+0xdc00] ;  /* 0x00dc001002107981 */ /* 0x000f62000c1e9b00 */
[----:B------:R-:W-:Y:S01]  /*2630*/  FADD.FTZ R137, -R6, R91 ;  /* 0x0000005b06897221 */ /* 0x000fe20000010100 */
[----:B------:R-:W-:-:S03]  /*2640*/  FFMA.FTZ R95, R49, R64, R51 ;  /* 0x00000040315f7223 */ /* 0x000fc60000010033 */
[----:B------:R-:W-:Y:S01]  /*2650*/  FMUL.FTZ R91, R56, R137 ;  /* 0x00000089385b7220 */ /* 0x000fe20000410000 */
[----:B------:R-:W-:Y:S01]  /*2660*/  FFMA.FTZ R30, R48, R63, R50 ;  /* 0x0000003f301e7223 */ /* 0x000fe20000010032 */
[----:B------:R-:W-:Y:S02]  /*2670*/  FMUL.FTZ R108, R95, -1.4426950216293334961 ;  /* 0xbfb8aa3b5f6c7820 */ /* 0x000fe40000410000 */
[----:B------:R-:W-:Y:S01]  /*2680*/  FFMA.FTZ R111, R52, R91, R54 ;  /* 0x0000005b346f7223 */ /* 0x000fe20000010036 */
[----:B------:R-:W-:-:S03]  /*2690*/  FMUL.FTZ R93, R30, -1.4426950216293334961 ;  /* 0xbfb8aa3b1e5d7820 */ /* 0x000fc60000410000 */
[----:B------:R-:W-:Y:S01]  /*26a0*/  FMUL.FTZ R124, R111, -1.4426950216293334961 ;  /* 0xbfb8aa3b6f7c7820 */ /* 0x000fe20000410000 */
[----:B------:R-:W0:Y:S01]  /*26b0*/  MUFU.EX2 R108, R108 ;  /* 0x0000006c006c7308 */ /* 0x000e220000000800 */
[----:B------:R-:W-:Y:S01]  /*26c0*/  FMUL.FTZ R92, R56, R109 ;  /* 0x0000006d385c7220 */ /* 0x000fe20000410000 */
[----:B------:R-:W-:-:S06]  /*26d0*/  PRMT R9, R33, 0x7632, R9 ;  /* 0x0000763221097816 */ /* 0x000fcc0000000009 */
[----:B------:R-:W1:Y:S01]  /*26e0*/  MUFU.EX2 R93, R93 ;  /* 0x0000005d005d7308 */ /* 0x000e620000000800 */
[----:B------:R-:W-:Y:S01]  /*26f0*/  FFMA.FTZ R109, R53, R92, R55 ;  /* 0x0000005c356d7223 */ /* 0x000fe20000010037 */
[----:B------:R-:W-:-:S06]  /*2700*/  SHF.L.U32 R33, R33, 0x10, RZ ;  /* 0x0000001021217819 */ /* 0x000fcc00000006ff */
[----:B------:R-:W2:Y:S01]  /*2710*/  MUFU.EX2 R124, R124 ;  /* 0x0000007c007c7308 */ /* 0x000ea20000000800 */
[----:B------:R-:W-:Y:S01]  /*2720*/  FMUL.FTZ R118, R109, -1.4426950216293334961 ;  /* 0xbfb8aa3b6d767820 */ /* 0x000fe20000410000 */
[----:B------:R-:W-:Y:S01]  /*2730*/  SHF.L.U32 R121, R9, 0x10, RZ ;  /* 0x0000001009797819 */ /* 0x000fe200000006ff */
[----:B------:R-:W-:Y:S01]  /*2740*/  FMUL.FTZ R128, R33, R128 ;  /* 0x0000008021807220 */ /* 0x000fe20000410000 */
[----:B0-----:R-:W-:-:S04]  /*2750*/  FADD.FTZ R108, R108, 1 ;  /* 0x3f8000006c6c7421 */ /* 0x001fc80000010000 */
[----:B------:R-:W0:Y:S01]  /*2760*/  MUFU.EX2 R33, R118 ;  /* 0x0000007600217308 */ /* 0x000e220000000800 */
[----:B------:R-:W-:Y:S01]  /*2770*/  FMUL.FTZ R34, R121, R112 ;  /* 0x0000007079227220 */ /* 0x000fe20000410000 */
[----:B-1----:R-:W-:-:S06]  /*2780*/  FADD.FTZ R112, R93, 1 ;  /* 0x3f8000005d707421 */ /* 0x002fcc0000010000 */
[----:B------:R-:W1:Y:S01]  /*2790*/  MUFU.RCP R110, R108 ;  /* 0x0000006c006e7308 */ /* 0x000e620000001000 */
[----:B--2---:R-:W-:Y:S01]  /*27a0*/  FADD.FTZ R113, R124, 1 ;  /* 0x3f8000007c717421 */ /* 0x004fe20000010000 */
[----:B------:R-:W-:Y:S01]  /*27b0*/  FFMA.FTZ R97, R48, R65, R50 ;  /* 0x0000004130617223 */ /* 0x000fe20000010032 */
[----:B------:R-:W-:Y:S01]  /*27c0*/  PRMT R14, R14, 0x7632, R14 ;  /* 0x000076320e0e7816 */ /* 0x000fe2000000000e */
[----:B------:R-:W-:-:S04]  /*27d0*/  FADD.FTZ R93, -R32, 1 ;  /* 0x3f800000205d7421 */ /* 0x000fc80000010100 */
[----:B------:R-:W2:Y:S01]  /*27e0*/  MUFU.RCP R112, R112 ;  /* 0x0000007000707308 */ /* 0x000ea20000001000 */
[----:B------:R-:W-:Y:S01]  /*27f0*/  FMUL.FTZ R96, R97, -1.4426950216293334961 ;  /* 0xbfb8aa3b61607820 */ /* 0x000fe20000410000 */
[----:B0-----:R-:W-:-:S06]  /*2800*/  FADD.FTZ R33, R33, 1 ;  /* 0x3f80000021217421 */ /* 0x001fcc0000010000 */
[----:B------:R-:W0:Y:S01]  /*2810*/  MUFU.RCP R113, R113 ;  /* 0x0000007100717308 */ /* 0x000e220000001000 */
[----:B------:R-:W-:Y:S01]  /*2820*/  SHF.L.U32 R14, R14, 0x10, RZ ;  /* 0x000000100e0e7819 */ /* 0x000fe200000006ff */
[----:B------:R-:W-:Y:S01]  /*2830*/  FFMA.FTZ R93, R114, R93, 1 ;  /* 0x3f800000725d7423 */ /* 0x000fe2000001005d */
[----:B------:R-:W-:Y:S01]  /*2840*/  FFMA.FTZ R98, R49, R66, R51 ;  /* 0x0000004231627223 */ /* 0x000fe20000010033 */
[----:B------:R-:W-:Y:S01]  /*2850*/  FADD.FTZ R107, -R6, R107 ;  /* 0x0000006b066b7221 */ /* 0x000fe20000010100 */
[C---:B------:R-:W-:Y:S01]  /*2860*/  PRMT R8, R15.reuse, 0x7632, R8 ;  /* 0x000076320f087816 */ /* 0x040fe20000000008 */
[----:B------:R-:W-:Y:S01]  /*2870*/  FMUL.FTZ R32, R32, R93 ;  /* 0x0000005d20207220 */ /* 0x000fe20000410000 */
[----:B------:R-:W-:Y:S01]  /*2880*/  SHF.L.U32 R15, R15, 0x10, RZ ;  /* 0x000000100f0f7819 */ /* 0x000fe200000006ff */
[----:B------:R1:W-:Y:S01]  /*2890*/  MUFU.RCP R114, R33 ;  /* 0x0000002100727308 */ /* 0x0003e20000001000 */
[----:B------:R-:W-:Y:S01]  /*28a0*/  FMUL.FTZ R106, R98, -1.4426950216293334961 ;  /* 0xbfb8aa3b626a7820 */ /* 0x000fe20000410000 */
[----:B------:R-:W-:Y:S01]  /*28b0*/  FMUL.FTZ R130, R115, R116 ;  /* 0x0000007473827220 */ /* 0x000fe20000410000 */
[----:B------:R-:W-:-:S05]  /*28c0*/  FMUL.FTZ R93, R56, R107 ;  /* 0x0000006b385d7220 */ /* 0x000fca0000410000 */
[----:B------:R-:W3:Y:S01]  /*28d0*/  MUFU.EX2 R96, R96 ;  /* 0x0000006000607308 */ /* 0x000ee20000000800 */
[----:B-1----:R-:W-:Y:S01]  /*28e0*/  FMUL.FTZ R33, R14, R117 ;  /* 0x000000750e217220 */ /* 0x002fe20000410000 */
[----:B------:R-:W-:Y:S01]  /*28f0*/  FADD.FTZ R14, -R110, 1 ;  /* 0x3f8000006e0e7421 */ /* 0x000fe20000010100 */
[----:B------:R-:W-:Y:S01]  /*2900*/  FFMA.FTZ R107, R52, R93, R54 ;  /* 0x0000005d346b7223 */ /* 0x000fe20000010036 */
[----:B------:R-:W-:Y:S01]  /*2910*/  FMUL.FTZ R130, R15, R130 ;  /* 0x000000820f827220 */ /* 0x000fe20000410000 */
[----:B------:R-:W-:Y:S01]  /*2920*/  SHF.L.U32 R15, R8, 0x10, RZ ;  /* 0x00000010080f7819 */ /* 0x000fe200000006ff */
[----:B------:R-:W-:Y:S01]  /*2930*/  FFMA.FTZ R133, R95, R14, 1 ;  /* 0x3f8000005f857423 */ /* 0x000fe2000001000e */
[----:B--2---:R-:W-:Y:S01]  /*2940*/  FADD.FTZ R117, -R112, 1 ;  /* 0x3f80000070757421 */ /* 0x004fe20000010100 */
[----:B0-----:R-:W-:Y:S01]  /*2950*/  FADD.FTZ R14, -R113, 1 ;  /* 0x3f800000710e7421 */ /* 0x001fe20000010100 */
[----:B------:R-:W0:Y:S01]  /*2960*/  MUFU.EX2 R106, R106 ;  /* 0x0000006a006a7308 */ /* 0x000e220000000800 */
[----:B------:R-:W-:Y:S01]  /*2970*/  FMUL.FTZ R116, R107, -1.4426950216293334961 ;  /* 0xbfb8aa3b6b747820 */ /* 0x000fe20000410000 */
[----:B------:R-:W-:Y:S01]  /*2980*/  FFMA.FTZ R117, R30, R117, 1 ;  /* 0x3f8000001e757423 */ /* 0x000fe20000010075 */
[----:B------:R-:W-:Y:S01]  /*2990*/  FMUL.FTZ R32, R15, R32 ;  /* 0x000000200f207220 */ /* 0x000fe20000410000 */
[----:B------:R-:W-:Y:S01]  /*29a0*/  FFMA.FTZ R30, R111, R14, 1 ;  /* 0x3f8000006f1e7423 */ /* 0x000fe2000001000e */
[----:B------:R-:W-:Y:S01]  /*29b0*/  FFMA.FTZ R108, R53, R94, R55 ;  /* 0x0000005e356c7223 */ /* 0x000fe20000010037 */
[----:B------:R-:W2:Y:S02]  /*29c0*/  LDG.E.64.CONSTANT R14, desc[UR16][R26.64+0x10400] ;  /* 0x010400101a0e7981 */ /* 0x000ea4000c1e9b00 */
[----:B------:R-:W1:Y:S01]  /*29d0*/  MUFU.EX2 R116, R116 ;  /* 0x0000007400747308 */ /* 0x000e620000000800 */
[----:B------:R-:W-:Y:S01]  /*29e0*/  FMUL.FTZ R115, R108, -1.4426950216293334961 ;  /* 0xbfb8aa3b6c737820 */ /* 0x000fe20000410000 */
[----:B---3--:R-:W-:Y:S01]  /*29f0*/  FADD.FTZ R118, R96, 1 ;  /* 0x3f80000060767421 */ /* 0x008fe20000010000 */
[----:B------:R-:W-:Y:S01]  /*2a00*/  FADD.FTZ R96, -R114, 1 ;  /* 0x3f80000072607421 */ /* 0x000fe20000010100 */
[----:B------:R-:W-:Y:S01]  /*2a10*/  PRMT R29, R29, 0x7632, R29 ;  /* 0x000076321d1d7816 */ /* 0x000fe2000000001d */
[----:B------:R-:W-:Y:S01]  /*2a20*/  FMUL.FTZ R67, R56, R67 ;  /* 0x0000004338437220 */ /* 0x000fe20000410000 */
[----:B------:R-:W-:Y:S01]  /*2a30*/  PRMT R8, R28, 0x7632, R8 ;  /* 0x000076321c087816 */ /* 0x000fe20000000008 */
[----:B------:R-:W-:Y:S01]  /*2a40*/  FFMA.FTZ R109, R109, R96, 1 ;  /* 0x3f8000006d6d7423 */ /* 0x000fe20000010060 */
[----:B------:R-:W3:Y:S01]  /*2a50*/  MUFU.EX2 R115, R115 ;  /* 0x0000007300737308 */ /* 0x000ee20000000800 */
[----:B------:R-:W-:Y:S01]  /*2a60*/  SHF.L.U32 R95, R12, 0x10, RZ ;  /* 0x000000100c5f7819 */ /* 0x000fe200000006ff */
[----:B------:R-:W-:Y:S01]  /*2a70*/  FFMA.FTZ R7, R48, R67, R50 ;  /* 0x0000004330077223 */ /* 0x000fe20000010032 */
[----:B------:R-:W-:Y:S01]  /*2a80*/  SHF.L.U32 R29, R29, 0x10, RZ ;  /* 0x000000101d1d7819 */ /* 0x000fe200000006ff */
[----:B------:R-:W-:Y:S01]  /*2a90*/  FMUL.FTZ R132, R112, R117 ;  /* 0x0000007570847220 */ /* 0x000fe20000410000 */
[----:B0-----:R-:W-:Y:S01]  /*2aa0*/  FADD.FTZ R96, R106, 1 ;  /* 0x3f8000006a607421 */ /* 0x001fe20000010000 */
[----:B------:R-:W-:-:S02]  /*2ab0*/  SHF.L.U32 R111, R8, 0x10, RZ ;  /* 0x00000010086f7819 */ /* 0x000fc400000006ff */
[----:B------:R-:W-:Y:S01]  /*2ac0*/  PRMT R12, R12, 0x7632, R12 ;  /* 0x000076320c0c7816 */ /* 0x000fe2000000000c */
[----:B------:R-:W-:Y:S01]  /*2ad0*/  FMUL.FTZ R30, R113, R30 ;  /* 0x0000001e711e7220 */ /* 0x000fe20000410000 */
[----:B------:R-:W-:Y:S01]  /*2ae0*/  FMUL.FTZ R104, R7, -1.4426950216293334961 ;  /* 0xbfb8aa3b07687820 */ /* 0x000fe20000410000 */
[----:B------:R0:W4:Y:S01]  /*2af0*/  MUFU.RCP R28, R96 ;  /* 0x00000060001c7308 */ /* 0x0001220000001000 */
[----:B------:R-:W-:Y:S01]  /*2b00*/  FMUL.FTZ R132, R95, R132 ;  /* 0x000000845f847220 */ /* 0x000fe20000410000 */
[C---:B------:R-:W-:Y:S01]  /*2b10*/  FADD.FTZ R113, -R6.reuse, R29 ;  /* 0x0000001d06717221 */ /* 0x040fe20000010100 */
[----:B------:R-:W-:Y:S01]  /*2b20*/  FADD.FTZ R95, -R6, R111 ;  /* 0x0000006f065f7221 */ /* 0x000fe20000010100 */
[----:B------:R-:W-:Y:S01]  /*2b30*/  SHF.L.U32 R29, R12, 0x10, RZ ;  /* 0x000000100c1d7819 */ /* 0x000fe200000006ff */
[----:B------:R-:W-:Y:S01]  /*2b40*/  FMUL.FTZ R133, R110, R133 ;  /* 0x000000856e857220 */ /* 0x000fe20000410000 */
[----:B-1----:R-:W-:Y:S01]  /*2b50*/  FADD.FTZ R106, R116, 1 ;  /* 0x3f800000746a7421 */ /* 0x002fe20000010000 */
[----:B0-----:R-:W-:-:S02]  /*2b60*/  SHF.L.U32 R96, R13, 0x10, RZ ;  /* 0x000000100d607819 */ /* 0x001fc400000006ff */
[----:B------:R-:W-:Y:S01]  /*2b70*/  PRMT R13, R13, 0x7632, R13 ;  /* 0x000076320d0d7816 */ /* 0x000fe2000000000d */
[----:B------:R-:W-:Y:S01]  /*2b80*/  FMUL.FTZ R95, R56, R95 ;  /* 0x0000005f385f7220 */ /* 0x000fe20000410000 */
[----:B------:R-:W0:Y:S01]  /*2b90*/  MUFU.EX2 R104, R104 ;  /* 0x0000006800687308 */ /* 0x000e220000000800 */
[----:B------:R-:W-:Y:S01]  /*2ba0*/  FMUL.FTZ R30, R29, R30 ;  /* 0x0000001e1d1e7220 */ /* 0x000fe20000410000 */
[----:B------:R-:W-:Y:S01]  /*2bb0*/  FFMA.FTZ R103, R49, R68, R51 ;  /* 0x0000004431677223 */ /* 0x000fe20000010033 */
[----:B------:R-:W-:Y:S01]  /*2bc0*/  FMUL.FTZ R133, R96, R133 ;  /* 0x0000008560857220 */ /* 0x000fe20000410000 */
[----:B------:R-:W-:Y:S01]  /*2bd0*/  SHF.L.U32 R29, R13, 0x10, RZ ;  /* 0x000000100d1d7819 */ /* 0x000fe200000006ff */
[----:B------:R-:W-:Y:S01]  /*2be0*/  FMUL.FTZ R114, R114, R109 ;  /* 0x0000006d72727220 */ /* 0x000fe20000410000 */
[----:B------:R-:W-:Y:S01]  /*2bf0*/  FMUL.FTZ R96, R56, R113 ;  /* 0x0000007138607220 */ /* 0x000fe20000410000 */
[----:B------:R-:W2:Y:S01]  /*2c00*/  LDG.E.64.CONSTANT R12, desc[UR16][R2.64+0xf000] ;  /* 0x00f00010020c7981 */ /* 0x000ea2000c1e9b00 */
[----:B------:R-:W-:Y:S01]  /*2c10*/  FFMA.FTZ R109, R52, R95, R54 ;  /* 0x0000005f346d7223 */ /* 0x000fe20000010036 */
[----:B------:R-:W1:Y:S01]  /*2c20*/  MUFU.RCP R106, R106 ;  /* 0x0000006a006a7308 */ /* 0x000e620000001000 */
[----:B------:R-:W-:Y:S01]  /*2c30*/  FMUL.FTZ R105, R103, -1.4426950216293334961 ;  /* 0xbfb8aa3b67697820 */ /* 0x000fe20000410000 */
[----:B---3--:R-:W-:Y:S01]  /*2c40*/  FADD.FTZ R111, R115, 1 ;  /* 0x3f800000736f7421 */ /* 0x008fe20000010000 */
[----:B------:R-:W-:Y:S01]  /*2c50*/  FFMA.FTZ R110, R53, R96, R55 ;  /* 0x00000060356e7223 */ /* 0x000fe20000010037 */
[----:B------:R-:W-:-:S04]  /*2c60*/  FMUL.FTZ R115, R109, -1.4426950216293334961 ;  /* 0xbfb8aa3b6d737820 */ /* 0x000fc80000410000 */
[----:B------:R-:W3:Y:S01]  /*2c70*/  MUFU.RCP R112, R118 ;  /* 0x0000007600707308 */ /* 0x000ee20000001000 */
[----:B------:R-:W-:Y:S01]  /*2c80*/  FMUL.FTZ R113, R110, -1.4426950216293334961 ;  /* 0xbfb8aa3b6e717820 */ /* 0x000fe20000410000 */
[----:B----4-:R-:W-:-:S06]  /*2c90*/  FADD.FTZ R117, -R28, 1 ;  /* 0x3f8000001c757421 */ /* 0x010fcc0000010100 */
[----:B------:R-:W4:Y:S01]  /*2ca0*/  MUFU.EX2 R105, R105 ;  /* 0x0000006900697308 */ /* 0x000f220000000800 */
[----:B0-----:R-:W-:-:S07]  /*2cb0*/  FADD.FTZ R104, R104, 1 ;  /* 0x3f80000068687421 */ /* 0x001fce0000010000 */
[----:B------:R-:W0:Y:S01]  /*2cc0*/  MUFU.EX2 R115, R115 ;  /* 0x0000007300737308 */ /* 0x000e220000000800 */
[----:B------:R-:W-:Y:S01]  /*2cd0*/  FFMA.FTZ R117, R98, R117, 1 ;  /* 0x3f80000062757423 */ /* 0x000fe20000010075 */
[----:B-1----:R-:W-:-:S06]  /*2ce0*/  FADD.FTZ R98, -R106, 1 ;  /* 0x3f8000006a627421 */ /* 0x002fcc0000010100 */
[----:B------:R-:W1:Y:S01]  /*2cf0*/  MUFU.EX2 R113, R113 ;  /* 0x0000007100717308 */ /* 0x000e620000000800 */
[----:B------:R-:W-:Y:S01]  /*2d00*/  FMUL.FTZ R69, R56, R69 ;  /* 0x0000004538457220 */ /* 0x000fe20000410000 */
[----:B---3--:R-:W-:Y:S01]  /*2d10*/  FADD.FTZ R116, -R112, 1 ;  /* 0x3f80000070747421 */ /* 0x008fe20000010100 */
[----:B------:R-:W-:Y:S02]  /*2d20*/  FFMA.FTZ R107, R107, R98, 1 ;  /* 0x3f8000006b6b7423 */ /* 0x000fe40000010062 */
[----:B------:R-:W-:-:S03]  /*2d30*/  FFMA.FTZ R101, R48, R69, R50 ;  /* 0x0000004530657223 */ /* 0x000fc60000010032 */
[----:B------:R-:W3:Y:S01]  /*2d40*/  MUFU.RCP R104, R104 ;  /* 0x0000006800687308 */ /* 0x000ee20000001000 */
[----:B------:R-:W-:Y:S01]  /*2d50*/  FFMA.FTZ R97, R97, R116, 1 ;  /* 0x3f80000061617423 */ /* 0x000fe20000010074 */
[----:B------:R-:W-:Y:S01]  /*2d60*/  FMUL.FTZ R98, R28, R117 ;  /* 0x000000751c627220 */ /* 0x000fe20000410000 */
[----:B----4-:R-:W-:-:S05]  /*2d70*/  FADD.FTZ R105, R105, 1 ;  /* 0x3f80000069697421 */ /* 0x010fca0000010000 */
[----:B------:R-:W4:Y:S01]  /*2d80*/  MUFU.RCP R111, R111 ;  /* 0x0000006f006f7308 */ /* 0x000f220000001000 */
[----:B------:R-:W-:Y:S01]  /*2d90*/  SHF.L.U32 R134, R24, 0x10, RZ ;  /* 0x0000001018867819 */ /* 0x000fe200000006ff */
[----:B------:R-:W-:Y:S01]  /*2da0*/  FMUL.FTZ R28, R106, R107 ;  /* 0x0000006b6a1c7220 */ /* 0x000fe20000410000 */
[----:B------:R-:W-:Y:S01]  /*2db0*/  FMUL.FTZ R99, R101, -1.4426950216293334961 ;  /* 0xbfb8aa3b65637820 */ /* 0x000fe20000410000 */
[----:B------:R-:W-:Y:S01]  /*2dc0*/  FMUL.FTZ R97, R112, R97 ;  /* 0x0000006170617220 */ /* 0x000fe20000410000 */
[----:B------:R-:W-:Y:S01]  /*2dd0*/  PRMT R8, R24, 0x7632, R8 ;  /* 0x0000763218087816 */ /* 0x000fe20000000008 */
[----:B0-----:R-:W-:Y:S01]  /*2de0*/  FADD.FTZ R107, R115, 1 ;  /* 0x3f800000736b7421 */ /* 0x001fe20000010000 */
[----:B------:R-:W-:Y:S01]  /*2df0*/  FMUL.FTZ R29, R29, R114 ;  /* 0x000000721d1d7220 */ /* 0x000fe20000410000 */
[----:B------:R-:W0:Y:S01]  /*2e00*/  MUFU.RCP R24, R105 ;  /* 0x0000006900187308 */ /* 0x000e220000001000 */
[----:B-1----:R-:W-:Y:S01]  /*2e10*/  FADD.FTZ R114, R113, 1 ;  /* 0x3f80000071727421 */ /* 0x002fe20000010000 */
[----:B------:R-:W-:Y:S01]  /*2e20*/  FMUL.FTZ R134, R134, R97 ;  /* 0x0000006186867220 */ /* 0x000fe20000410000 */
[----:B------:R-:W-:-:S02]  /*2e30*/  PRMT R9, R8, 0x7632, R9 ;  /* 0x0000763208097816 */ /* 0x000fc40000000009 */
[----:B------:R-:W-:Y:S02]  /*2e40*/  SHF.L.U32 R97, R8, 0x10, RZ ;  /* 0x0000001008617819 */ /* 0x000fe400000006ff */
[C---:B------:R-:W-:Y:S01]  /*2e50*/  SHF.L.U32 R137, R25.reuse, 0x10, RZ ;  /* 0x0000001019897819 */ /* 0x040fe200000006ff */
[----:B------:R-:W-:Y:S01]  /*2e60*/  MUFU.EX2 R99, R99 ;  /* 0x0000006300637308 */ /* 0x000fe20000000800 */
[----:B------:R-:W-:Y:S02]  /*2e70*/  PRMT R8, R25, 0x7632, R8 ;  /* 0x0000763219087816 */ /* 0x000fe40000000008 */
[----:B------:R-:W-:Y:S01]  /*2e80*/  SHF.L.U32 R115, R9, 0x10, RZ ;  /* 0x0000001009737819 */ /* 0x000fe200000006ff */
[----:B------:R-:W-:-:S04]  /*2e90*/  FFMA.FTZ R102, R49, R70, R51 ;  /* 0x0000004631667223 */ /* 0x000fc80000010033 */
[----:B------:R-:W1:Y:S01]  /*2ea0*/  MUFU.RCP R107, R107 ;  /* 0x0000006b006b7308 */ /* 0x000e620000001000 */
[----:B---3--:R-:W-:Y:S01]  /*2eb0*/  FADD.FTZ R106, -R104, 1 ;  /* 0x3f800000686a7421 */ /* 0x008fe20000010100 */
[----:B----4-:R-:W-:-:S06]  /*2ec0*/  FADD.FTZ R119, -R111, 1 ;  /* 0x3f8000006f777421 */ /* 0x010fcc0000010100 */
[----:B------:R-:W3:Y:S01]  /*2ed0*/  MUFU.RCP R25, R114 ;  /* 0x0000007200197308 */ /* 0x000ee20000001000 */
[----:B------:R-:W-:Y:S01]  /*2ee0*/  FADD.FTZ R115, -R6, R115 ;  /* 0x0000007306737221 */ /* 0x000fe20000010100 */
[----:B------:R-:W-:Y:S01]  /*2ef0*/  FMUL.FTZ R100, R102, -1.4426950216293334961 ;  /* 0xbfb8aa3b66647820 */ /* 0x000fe20000410000 */
[----:B------:R-:W-:Y:S01]  /*2f00*/  FFMA.FTZ R113, R7, R106, 1 ;  /* 0x3f80000007717423 */ /* 0x000fe2000001006a */
[----:B------:R-:W-:Y:S01]  /*2f10*/  FFMA.FTZ R108, R108, R119, 1 ;  /* 0x3f8000006c6c7423 */ /* 0x000fe20000010077 */
[----:B------:R-:W-:Y:S01]  /*2f20*/  PRMT R86, R9, 0x7632, R86 ;  /* 0x0000763209567816 */ /* 0x000fe20000000056 */
[----:B------:R-:W-:Y:S01]  /*2f30*/  FMUL.FTZ R137, R137, R98 ;  /* 0x0000006289897220 */ /* 0x000fe20000410000 */
[----:B------:R-:W-:Y:S01]  /*2f40*/  FMUL.FTZ R98, R56, R115 ;  /* 0x0000007338627220 */ /* 0x000fe20000410000 */
[----:B------:R-:W-:Y:S01]  /*2f50*/  SHF.L.U32 R8, R8, 0x10, RZ ;  /* 0x0000001008087819 */ /* 0x000fe200000006ff */
[----:B------:R-:W-:Y:S01]  /*2f60*/  FMUL.FTZ R140, R104, R113 ;  /* 0x00000071688c7220 */ /* 0x000fe20000410000 */
[----:B------:R-:W-:Y:S01]  /*2f70*/  FMUL.FTZ R111, R111, R108 ;  /* 0x0000006c6f6f7220 */ /* 0x000fe20000410000 */
[----:B0-----:R-:W-:Y:S01]  /*2f80*/  FADD.FTZ R112, -R24, 1 ;  /* 0x3f80000018707421 */ /* 0x001fe20000010100 */
[----:B------:R-:W-:Y:S01]  /*2f90*/  SHF.L.U32 R113, R86, 0x10, RZ ;  /* 0x0000001056717819 */ /* 0x000fe200000006ff */
[----:B------:R-:W0:Y:S01]  /*2fa0*/  MUFU.EX2 R100, R100 ;  /* 0x0000006400647308 */ /* 0x000e220000000800 */
[----:B------:R-:W-:Y:S01]  /*2fb0*/  FFMA.FTZ R105, R52, R98, R54 ;  /* 0x0000006234697223 */ /* 0x000fe20000010036 */
[----:B------:R-:W-:Y:S01]  /*2fc0*/  FMUL.FTZ R7, R8, R111 ;  /* 0x0000006f08077220 */ /* 0x000fe20000410000 */
[----:B------:R-:W-:Y:S01]  /*2fd0*/  FFMA.FTZ R141, R103, R112, 1 ;  /* 0x3f800000678d7423 */ /* 0x000fe20000010070 */
[----:B-1----:R-:W-:Y:S01]  /*2fe0*/  FADD.FTZ R104, -R107, 1 ;  /* 0x3f8000006b687421 */ /* 0x002fe20000010100 */
[----:B------:R-:W-:Y:S01]  /*2ff0*/  FADD.FTZ R142, R99, 1 ;  /* 0x3f800000638e7421 */ /* 0x000fe20000010000 */
[----:B---3--:R-:W-:Y:S01]  /*3000*/  FADD.FTZ R111, -R25, 1 ;  /* 0x3f800000196f7421 */ /* 0x008fe20000010100 */
[----:B------:R-:W-:Y:S01]  /*3010*/  FADD.FTZ R99, -R6, R113 ;  /* 0x0000007106637221 */ /* 0x000fe20000010100 */
[----:B------:R-:W-:Y:S01]  /*3020*/  FMUL.FTZ R103, R105, -1.4426950216293334961 ;  /* 0xbfb8aa3b69677820 */ /* 0x000fe20000410000 */
[----:B------:R-:W3:Y:S01]  /*3030*/  LDG.E.64.CONSTANT R8, desc[UR16][R26.64+0x11800] ;  /* 0x011800101a087981 */ /* 0x000ee2000c1e9b00 */
[----:B------:R-:W-:Y:S01]  /*3040*/  FFMA.FTZ R104, R109, R104, 1 ;  /* 0x3f8000006d687423 */ /* 0x000fe20000010068 */
[----:B------:R-:W-:Y:S01]  /*3050*/  FMUL.FTZ R141, R24, R141 ;  /* 0x0000008d188d7220 */ /* 0x000fe20000410000 */
[----:B------:R-:W-:Y:S01]  /*3060*/  FFMA.FTZ R24, R110, R111, 1 ;  /* 0x3f8000006e187423 */ /* 0x000fe2000001006f */
[----:B------:R-:W-:Y:S01]  /*3070*/  FMUL.FTZ R99, R56, R99 ;  /* 0x0000006338637220 */ /* 0x000fe20000410000 */
[----:B------:R-:W-:Y:S01]  /*3080*/  SHF.L.U32 R109, R20, 0x10, RZ ;  /* 0x00000010146d7819 */ /* 0x000fe200000006ff */
[----:B------:R-:W1:Y:S01]  /*3090*/  MUFU.EX2 R103, R103 ;  /* 0x0000006700677308 */ /* 0x000e620000000800 */
[----:B------:R-:W-:Y:S01]  /*30a0*/  FMUL.FTZ R104, R107, R104 ;  /* 0x000000686b687220 */ /* 0x000fe20000410000 */
[----:B------:R-:W-:Y:S01]  /*30b0*/  FMUL.FTZ R24, R25, R24 ;  /* 0x0000001819187220 */ /* 0x000fe20000410000 */
[----:B------:R-:W-:Y:S01]  /*30c0*/  FFMA.FTZ R107, R53, R99, R55 ;  /* 0x00000063356b7223 */ /* 0x000fe20000010037 */
[----:B------:R-:W-:Y:S01]  /*30d0*/  SHF.L.U32 R25, R10, 0x10, RZ ;  /* 0x000000100a197819 */ /* 0x000fe200000006ff */
[----:B------:R-:W-:Y:S01]  /*30e0*/  FADD.FTZ R109, -R6, R109 ;  /* 0x0000006d066d7221 */ /* 0x000fe20000010100 */
[----:B------:R-:W-:Y:S01]  /*30f0*/  PRMT R10, R10, 0x7632, R10 ;  /* 0x000076320a0a7816 */ /* 0x000fe2000000000a */
[----:B------:R-:W-:Y:S01]  /*3100*/  FMUL.FTZ R113, R107, -1.4426950216293334961 ;  /* 0xbfb8aa3b6b717820 */ /* 0x000fe20000410000 */
[----:B0-----:R-:W-:Y:S01]  /*3110*/  FADD.FTZ R143, R100, 1 ;  /* 0x3f800000648f7421 */ /* 0x001fe20000010000 */
[----:B------:R-:W-:Y:S01]  /*3120*/  FMUL.FTZ R100, R56, R109 ;  /* 0x0000006d38647220 */ /* 0x000fe20000410000 */
[----:B------:R-:W-:Y:S01]  /*3130*/  SHF.L.U32 R109, R10, 0x10, RZ ;  /* 0x000000100a6d7819 */ /* 0x000fe200000006ff */
[----:B------:R-:W-:Y:S01]  /*3140*/  MUFU.RCP R142, R142 ;  /* 0x0000008e008e7308 */ /* 0x000fe20000001000 */
[----:B------:R-:W-:Y:S01]  /*3150*/  SHF.L.U32 R117, R87, 0x10, RZ ;  /* 0x0000001057757819 */ /* 0x000fe200000006ff */
[----:B------:R-:W-:Y:S01]  /*3160*/  FMUL.FTZ R28, R97, R28 ;  /* 0x0000001c611c7220 */ /* 0x000fe20000410000 */
[----:B------:R-:W-:Y:S01]  /*3170*/  SHF.L.U32 R112, R11, 0x10, RZ ;  /* 0x000000100b707819 */ /* 0x000fe200000006ff */
[----:B------:R-:W-:Y:S01]  /*3180*/  FADD.FTZ R89, R89, 1 ;  /* 0x3f80000059597421 */ /* 0x000fe20000010000 */
[----:B------:R-:W4:Y:S03]  /*3190*/  LDG.E.64.CONSTANT R26, desc[UR16][R26.64+0x12c00] ;  /* 0x012c00101a1a7981 */ /* 0x000f26000c1e9b00 */
[----:B------:R-:W0:Y:S01]  /*31a0*/  MUFU.EX2 R10, R113 ;  /* 0x00000071000a7308 */ /* 0x000e220000000800 */
[----:B-1----:R-:W-:-:S07]  /*31b0*/  FADD.FTZ R103, R103, 1 ;  /* 0x3f80000067677421 */ /* 0x002fce0000010000 */
[----:B------:R-:W1:Y:S01]  /*31c0*/  MUFU.RCP R119, R103 ;  /* 0x0000006700777308 */ /* 0x000e620000001000 */
[----:B------:R-:W-:Y:S01]  /*31d0*/  PRMT R11, R11, 0x7632, R11 ;  /* 0x000076320b0b7816 */ /* 0x000fe2000000000b */
[----:B------:R-:W-:-:S06]  /*31e0*/  FADD.FTZ R117, -R6, R117 ;  /* 0x0000007506757221 */ /* 0x000fcc0000010100 */
[----:B------:R-:W1:Y:S01]  /*31f0*/  MUFU.RCP R143, R143 ;  /* 0x0000008f008f7308 */ /* 0x000e620000001000 */
[----:B0-----:R-:W-:Y:S01]  /*3200*/  FADD.FTZ R116, R10, 1 ;  /* 0x3f8000000a747421 */ /* 0x001fe20000010000 */
[----:B------:R-:W-:Y:S01]  /*3210*/  SHF.L.U32 R11, R11, 0x10, RZ ;  /* 0x000000100b0b7819 */ /* 0x000fe200000006ff */
[----:B------:R-:W-:Y:S01]  /*3220*/  FMUL.FTZ R97, R56, R117 ;  /* 0x0000007538617220 */ /* 0x000fe20000410000 */
[----:B------:R-:W-:-:S04]  /*3230*/  PRMT R117, R87, 0x7632, R117 ;  /* 0x0000763257757816 */ /* 0x000fc80000000075 */
[----:B------:R-:W0:Y:S01]  /*3240*/  MUFU.RCP R116, R116 ;  /* 0x0000007400747308 */ /* 0x000e220000001000 */
[----:B------:R-:W-:Y:S01]  /*3250*/  FMUL.FTZ R24, R11, R24 ;  /* 0x000000180b187220 */ /* 0x000fe20000410000 */
[----:B------:R-:W-:Y:S01]  /*3260*/  PRMT R113, R86, 0x7632, R113 ;  /* 0x0000763256717816 */ /* 0x000fe20000000071 */
[----:B------:R-:W-:Y:S01]  /*3270*/  FMUL.FTZ R140, R25, R140 ;  /* 0x0000008c198c7220 */ /* 0x000fe20000410000 */
[----:B------:R-:W4:Y:S01]  /*3280*/  LDG.E.64.CONSTANT R10, desc[UR16][R2.64+0x10400] ;  /* 0x01040010020a7981 */ /* 0x000f22000c1e9b00 */
[----:B------:R-:W-:Y:S01]  /*3290*/  SHF.L.U32 R117, R117, 0x10, RZ ;  /* 0x0000001075757819 */ /* 0x000fe200000006ff */
[----:B-1----:R-:W-:Y:S01]  /*32a0*/  FADD.FTZ R118, -R119, 1 ;  /* 0x3f80000077767421 */ /* 0x002fe20000010100 */
[----:B------:R-:W-:Y:S01]  /*32b0*/  FMUL.FTZ R25, R109, R104 ;  /* 0x000000686d197220 */ /* 0x000fe20000410000 */
[----:B------:R-:W-:Y:S01]  /*32c0*/  FFMA.FTZ R108, R49, R97, R51 ;  /* 0x00000061316c7223 */ /* 0x000fe20000010033 */
[----:B------:R-:W-:Y:S01]  /*32d0*/  FADD.FTZ R104, -R142, 1 ;  /* 0x3f8000008e687421 */ /* 0x000fe20000010100 */
[----:B------:R-:W-:Y:S01]  /*32e0*/  FADD.FTZ R111, -R143, 1 ;  /* 0x3f8000008f6f7421 */ /* 0x000fe20000010100 */
[----:B------:R-:W-:Y:S01]  /*32f0*/  SHF.L.U32 R113, R113, 0x10, RZ ;  /* 0x0000001071717819 */ /* 0x000fe200000006ff */
[----:B------:R-:W-:Y:S01]  /*3300*/  FFMA.FTZ R105, R105, R118, 1 ;  /* 0x3f80000069697423 */ /* 0x000fe20000010076 */
[----:B------:R-:W-:Y:S01]  /*3310*/  FADD.FTZ R117, -R6, R117 ;  /* 0x0000007506757221 */ /* 0x000fe20000010100 */
[----:B------:R-:W-:Y:S01]  /*3320*/  FMUL.FTZ R115, R108, -1.4426950216293334961 ;  /* 0xbfb8aa3b6c737820 */ /* 0x000fe20000410000 */
[----:B------:R-:W-:Y:S01]  /*3330*/  FFMA.FTZ R101, R101, R104, 1 ;  /* 0x3f80000065657423 */ /* 0x000fe20000010068 */
[----:B------:R-:W-:Y:S01]  /*3340*/  FFMA.FTZ R104, R102, R111, 1 ;  /* 0x3f80000066687423 */ /* 0x000fe2000001006f */
[----:B------:R-:W-:Y:S01]  /*3350*/  FADD.FTZ R113, -R6, R113 ;  /* 0x0000007106717221 */ /* 0x000fe20000010100 */
[----:B------:R-:W-:Y:S01]  /*3360*/  FMUL.FTZ R119, R119, R105 ;  /* 0x0000006977777220 */ /* 0x000fe20000410000 */
[----:B------:R-:W-:Y:S01]  /*3370*/  FMUL.FTZ R105, R56, R117 ;  /* 0x0000007538697220 */ /* 0x000fe20000410000 */
[----:B------:R-:W1:Y:S01]  /*3380*/  MUFU.EX2 R106, R115 ;  /* 0x00000073006a7308 */ /* 0x000e620000000800 */
[----:B------:R-:W-:Y:S01]  /*3390*/  SHF.L.U32 R117, R22, 0x10, RZ ;  /* 0x0000001016757819 */ /* 0x000fe200000006ff */
[----:B------:R-:W-:Y:S01]  /*33a0*/  FMUL.FTZ R143, R143, R104 ;  /* 0x000000688f8f7220 */ /* 0x000fe20000410000 */
[----:B0-----:R-:W-:Y:S01]  /*33b0*/  FADD.FTZ R114, -R116, 1 ;  /* 0x3f80000074727421 */ /* 0x001fe20000010100 */
[----:B------:R-:W-:Y:S01]  /*33c0*/  PRMT R22, R22, 0x7632, R22 ;  /* 0x0000763216167816 */ /* 0x000fe20000000016 */
[----:B------:R-:W-:-:S02]  /*33d0*/  FMUL.FTZ R104, R56, R113 ;  /* 0x0000007138687220 */ /* 0x000fc40000410000 */
[----:B------:R-:W-:Y:S01]  /*33e0*/  FFMA.FTZ R107, R107, R114, 1 ;  /* 0x3f8000006b6b7423 */ /* 0x000fe20000010072 */
[----:B------:R-:W-:Y:S01]  /*33f0*/  SHF.L.U32 R22, R22, 0x10, RZ ;  /* 0x0000001016167819 */ /* 0x000fe200000006ff */
[----:B------:R-:W-:Y:S01]  /*3400*/  FFMA.FTZ R114, R52, R104, R54 ;  /* 0x0000006834727223 */ /* 0x000fe20000010036 */
[----:B------:R-:W-:Y:S01]  /*3410*/  FMUL.FTZ R142, R142, R101 ;  /* 0x000000658e8e7220 */ /* 0x000fe20000410000 */
[----:B------:R-:W-:Y:S01]  /*3420*/  FMUL.FTZ R107, R116, R107 ;  /* 0x0000006b746b7220 */ /* 0x000fe20000410000 */
[----:B------:R-:W-:Y:S01]  /*3430*/  FFMA.FTZ R116, R53, R105, R55 ;  /* 0x0000006935747223 */ /* 0x000fe20000010037 */
[----:B------:R-:W-:Y:S01]  /*3440*/  FMUL.FTZ R118, R114, -1.4426950216293334961 ;  /* 0xbfb8aa3b72767820 */ /* 0x000fe20000410000 */
[----:B------:R-:W-:Y:S01]  /*3450*/  FMUL.FTZ R22, R22, R119 ;  /* 0x0000007716167220 */ /* 0x000fe20000410000 */
[----:B------:R-:W-:Y:S01]  /*3460*/  SHF.L.U32 R119, R23, 0x10, RZ ;  /* 0x0000001017777819 */ /* 0x000fe200000006ff */
[----:B------:R-:W0:Y:S01]  /*3470*/  MUFU.RCP R89, R89 ;  /* 0x0000005900597308 */ /* 0x000e220000001000 */
[----:B------:R-:W-:Y:S01]  /*3480*/  FMUL.FTZ R142, R117, R142 ;  /* 0x0000008e758e7220 */ /* 0x000fe20000410000 */
[----:B------:R-:W-:-:S02]  /*3490*/  FMUL.FTZ R117, R116, -1.4426950216293334961 ;  /* 0xbfb8aa3b74757820 */ /* 0x000fc40000410000 */
[----:B------:R-:W-:Y:S01]  /*34a0*/  FMUL.FTZ R143, R119, R143 ;  /* 0x0000008f778f7220 */ /* 0x000fe20000410000 */
[----:B-1----:R-:W-:-:S03]  /*34b0*/  FADD.FTZ R119, R106, 1 ;  /* 0x3f8000006a777421 */ /* 0x002fc60000010000 */
[----:B------:R-:W1:Y:S01]  /*34c0*/  MUFU.EX2 R118, R118 ;  /* 0x0000007600767308 */ /* 0x000e620000000800 */
[----:B------:R-:W-:Y:S02]  /*34d0*/  PRMT R106, R23, 0x7632, R106 ;  /* 0x00007632176a7816 */ /* 0x000fe4000000006a */
[----:B------:R-:W-:Y:S02]  /*34e0*/  PRMT R23, R20, 0x7632, R23 ;  /* 0x0000763214177816 */ /* 0x000fe40000000017 */
[----:B------:R-:W-:-:S03]  /*34f0*/  SHF.L.U32 R115, R21, 0x10, RZ ;  /* 0x0000001015737819 */ /* 0x000fc600000006ff */
[----:B------:R-:W5:Y:S01]  /*3500*/  MUFU.EX2 R117, R117 ;  /* 0x0000007500757308 */ /* 0x000f620000000800 */
[----:B------:R-:W-:Y:S02]  /*3510*/  SHF.L.U32 R106, R106, 0x10, RZ ;  /* 0x000000106a6a7819 */ /* 0x000fe400000006ff */
[----:B------:R-:W-:-:S05]  /*3520*/  SHF.L.U32 R111, R4, 0x10, RZ ;  /* 0x00000010046f7819 */ /* 0x000fca00000006ff */
[----:B------:R-:W5:Y:S01]  /*3530*/  MUFU.RCP R20, R119 ;  /* 0x0000007700147308 */ /* 0x000f620000001000 */
[----:B------:R-:W-:Y:S01]  /*3540*/  PRMT R4, R21, 0x7632, R4 ;  /* 0x0000763215047816 */ /* 0x000fe20000000004 */
[----:B------:R-:W-:Y:S01]  /*3550*/  FADD.FTZ R115, -R6, R115 ;  /* 0x0000007306737221 */ /* 0x000fe20000010100 */
[----:B------:R-:W-:Y:S01]  /*3560*/  FMUL.FTZ R21, R106, R107 ;  /* 0x0000006b6a157220 */ /* 0x000fe20000410000 */
[----:B0-----:R-:W-:Y:S01]  /*3570*/  FADD.FTZ R144, -R89, 1 ;  /* 0x3f80000059907421 */ /* 0x001fe20000010100 */
[----:B------:R-:W-:Y:S01]  /*3580*/  SHF.L.U32 R107, R4, 0x10, RZ ;  /* 0x00000010046b7819 */ /* 0x000fe200000006ff */
[----:B------:R-:W-:Y:S01]  /*3590*/  FMUL.FTZ R101, R56, R115 ;  /* 0x0000007338657220 */ /* 0x000fe20000410000 */
[----:B-1----:R-:W-:Y:S01]  /*35a0*/  FADD.FTZ R118, R118, 1 ;  /* 0x3f80000076767421 */ /* 0x002fe20000010000 */
[----:B------:R-:W-:Y:S01]  /*35b0*/  FFMA.FTZ R144, R88, R144, 1 ;  /* 0x3f80000058907423 */ /* 0x000fe20000010090 */
[----:B------:R-:W-:Y:S01]  /*35c0*/  SHF.L.U32 R23, R23, 0x10, RZ ;  /* 0x0000001017177819 */ /* 0x000fe200000006ff */
[C---:B------:R-:W-:Y:S01]  /*35d0*/  FADD.FTZ R115, -R6.reuse, R111 ;  /* 0x0000006f06737221 */ /* 0x040fe20000010100 */
[----:B------:R-:W-:Y:S01]  /*35e0*/  FADD.FTZ R107, -R6, R107 ;  /* 0x0000006b066b7221 */ /* 0x000fe20000010100 */
[----:B------:R-:W-:Y:S01]  /*35f0*/  FFMA.FTZ R111, R49, R101, R51 ;  /* 0x00000065316f7223 */ /* 0x000fe20000010033 */
[----:B------:R-:W-:Y:S01]  /*3600*/  FMUL.FTZ R144, R89, R144 ;  /* 0x0000009059907220 */ /* 0x000fe20000410000 */
[----:B-----5:R-:W-:Y:S01]  /*3610*/  FADD.FTZ R117, R117, 1 ;  /* 0x3f80000075757421 */ /* 0x020fe20000010000 */
[----:B------:R-:W-:Y:S01]  /*3620*/  FMUL.FTZ R102, R56, R115 ;  /* 0x0000007338667220 */ /* 0x000fe20000410000 */
[----:B------:R-:W-:Y:S01]  /*3630*/  FADD.FTZ R23, -R6, R23 ;  /* 0x0000001706177221 */ /* 0x000fe20000010100 */
[----:B------:R-:W-:Y:S01]  /*3640*/  FADD.FTZ R89, -R20, 1 ;  /* 0x3f80000014597421 */ /* 0x000fe20000010100 */
[----:B------:R-:W0:Y:S01]  /*3650*/  MUFU.RCP R118, R118 ;  /* 0x0000007600767308 */ /* 0x000e220000001000 */
[----:B------:R-:W-:Y:S01]  /*3660*/  FMUL.FTZ R107, R56, R107 ;  /* 0x0000006b386b7220 */ /* 0x000fe20000410000 */
[----:B------:R-:W-:Y:S01]  /*3670*/  FMUL.FTZ R115, R111, -1.4426950216293334961 ;  /* 0xbfb8aa3b6f737820 */ /* 0x000fe20000410000 */
[----:B------:R-:W-:Y:S01]  /*3680*/  FFMA.FTZ R139, R108, R89, 1 ;  /* 0x3f8000006c8b7423 */ /* 0x000fe20000010059 */
[----:B------:R-:W-:Y:S01]  /*3690*/  FFMA.FTZ R110, R48, R100, R50 ;  /* 0x00000064306e7223 */ /* 0x000fe20000010032 */
[----:B------:R-:W-:Y:S01]  /*36a0*/  FMUL.FTZ R106, R56, R23 ;  /* 0x00000017386a7220 */ /* 0x000fe20000410000 */
[----:B------:R-:W-:-:S02]  /*36b0*/  FFMA.FTZ R89, R53, R107, R55 ;  /* 0x0000006b35597223 */ /* 0x000fc40000010037 */
[----:B------:R-:W1:Y:S01]  /*36c0*/  MUFU.RCP R117, R117 ;  /* 0x0000007500757308 */ /* 0x000e620000001000 */
[----:B------:R-:W-:Y:S01]  /*36d0*/  FMUL.FTZ R141, R112, R141 ;  /* 0x0000008d708d7220 */ /* 0x000fe20000410000 */
[----:B------:R-:W-:Y:S01]  /*36e0*/  FMUL.FTZ R139, R20, R139 ;  /* 0x0000008b148b7220 */ /* 0x000fe20000410000 */
[----:B------:R-:W-:Y:S01]  /*36f0*/  FMUL.FTZ R112, R110, -1.4426950216293334961 ;  /* 0xbfb8aa3b6e707820 */ /* 0x000fe20000410000 */
[----:B------:R-:W-:Y:S01]  /*3700*/  FFMA.FTZ R23, R52, R106, R54 ;  /* 0x0000006a34177223 */ /* 0x000fe20000010036 */
[----:B------:R-:W-:-:S03]  /*3710*/  FMUL.FTZ R20, R89, -1.4426950216293334961 ;  /* 0xbfb8aa3b59147820 */ /* 0x000fc60000410000 */
[----:B------:R-:W5:Y:S01]  /*3720*/  MUFU.EX2 R115, R115 ;  /* 0x0000007300737308 */ /* 0x000f620000000800 */
[----:B------:R-:W-:Y:S01]  /*3730*/  FMUL.FTZ R88, R23, -1.4426950216293334961 ;  /* 0xbfb8aa3b17587820 */ /* 0x000fe20000410000 */
[----:B0-----:R-:W-:-:S06]  /*3740*/  FADD.FTZ R108, -R118, 1 ;  /* 0x3f800000766c7421 */ /* 0x001fcc0000010100 */
[----:B------:R-:W0:Y:S01]  /*3750*/  MUFU.EX2 R109, R112 ;  /* 0x00000070006d7308 */ /* 0x000e220000000800 */
[----:B------:R-:W-:-:S07]  /*3760*/  FFMA.FTZ R114, R114, R108, 1 ;  /* 0x3f80000072727423 */ /* 0x000fce000001006c */
[----:B------:R-:W0:Y:S01]  /*3770*/  MUFU.EX2 R20, R20 ;  /* 0x0000001400147308 */ /* 0x000e220000000800 */
[----:B-1----:R-:W-:Y:S01]  /*3780*/  FADD.FTZ R108, -R117, 1 ;  /* 0x3f800000756c7421 */ /* 0x002fe20000010100 */
[----:B-----5:R-:W-:-:S06]  /*3790*/  FADD.FTZ R115, R115, 1 ;  /* 0x3f80000073737421 */ /* 0x020fcc0000010000 */
[----:B------:R-:W1:Y:S01]  /*37a0*/  MUFU.EX2 R88, R88 ;  /* 0x0000005800587308 */ /* 0x000e620000000800 */
[----:B------:R-:W-:Y:S01]  /*37b0*/  SHF.L.U32 R121, R5, 0x10, RZ ;  /* 0x0000001005797819 */ /* 0x000fe200000006ff */
[----:B------:R-:W-:Y:S01]  /*37c0*/  FFMA.FTZ R116, R116, R108, 1 ;  /* 0x3f80000074747423 */ /* 0x000fe2000001006c */
[----:B------:R-:W-:Y:S01]  /*37d0*/  PRMT R5, R4, 0x7632, R5 ;  /* 0x0000763204057816 */ /* 0x000fe20000000005 */
[----:B------:R-:W-:Y:S01]  /*37e0*/  FFMA.FTZ R86, R48, R102, R50 ;  /* 0x0000006630567223 */ /* 0x000fe20000010032 */
[----:B0-----:R-:W-:Y:S01]  /*37f0*/  FADD.FTZ R109, R109, 1 ;  /* 0x3f8000006d6d7421 */ /* 0x001fe20000010000 */
[----:B------:R-:W-:Y:S02]  /*3800*/  FMUL.FTZ R117, R117, R116 ;  /* 0x0000007475757220 */ /* 0x000fe40000410000 */
[----:B------:R-:W0:Y:S01]  /*3810*/  MUFU.RCP R4, R115 ;  /* 0x0000007300047308 */ /* 0x000e220000001000 */
[----:B------:R-:W-:Y:S01]  /*3820*/  FADD.FTZ R116, R20, 1 ;  /* 0x3f80000014747421 */ /* 0x000fe20000010000 */
[----:B------:R-:W-:Y:S01]  /*3830*/  FMUL.FTZ R112, R86, -1.4426950216293334961 ;  /* 0xbfb8aa3b56707820 */ /* 0x000fe20000410000 */
[----:B------:R-:W-:Y:S01]  /*3840*/  FMUL.FTZ R118, R118, R114 ;  /* 0x0000007276767220 */ /* 0x000fe20000410000 */
[----:B------:R-:W-:-:S02]  /*3850*/  SHF.L.U32 R108, R19, 0x10, RZ ;  /* 0x00000010136c7819 */ /* 0x000fc400000006ff */
[----:B------:R-:W-:Y:S02]  /*3860*/  PRMT R19, R18, 0x7632, R19 ;  /* 0x0000763212137816 */ /* 0x000fe40000000013 */
[----:B------:R5:W2:Y:S01]  /*3870*/  MUFU.RCP R114, R109 ;  /* 0x0000006d00727308 */ /* 0x000aa20000001000 */
[----:B------:R-:W-:Y:S01]  /*3880*/  FMUL.FTZ R139, R108, R139 ;  /* 0x0000008b6c8b7220 */ /* 0x000fe20000410000 */
[----:B------:R-:W-:Y:S02]  /*3890*/  SHF.L.U32 R108, R5, 0x10, RZ ;  /* 0x00000010056c7819 */ /* 0x000fe400000006ff */
[----:B-----5:R-:W-:Y:S01]  /*38a0*/  SHF.L.U32 R109, R18, 0x10, RZ ;  /* 0x00000010126d7819 */ /* 0x020fe200000006ff */
[----:B-1----:R-:W-:-:S03]  /*38b0*/  FADD.FTZ R18, R88, 1 ;  /* 0x3f80000058127421 */ /* 0x002fc60000010000 */
[----:B------:R-:W1:Y:S01]  /*38c0*/  MUFU.RCP R116, R116 ;  /* 0x0000007400747308 */ /* 0x000e620000001000 */
[----:B------:R-:W-:Y:S01]  /*38d0*/  PRMT R88, R5, 0x7632, R88 ;  /* 0x0000763205587816 */ /* 0x000fe20000000058 */
[----:B------:R-:W-:-:S06]  /*38e0*/  FMUL.FTZ R131, R131, R136 ;  /* 0x0000008883837220 */ /* 0x000fcc0000410000 */
[----:B------:R-:W5:Y:S01]  /*38f0*/  MUFU.EX2 R112, R112 ;  /* 0x0000007000707308 */ /* 0x000f620000000800 */
[----:B0-----:R-:W-:-:S07]  /*3900*/  FADD.FTZ R136, -R4, 1 ;  /* 0x3f80000004887421 */ /* 0x001fce0000010100 */
[----:B------:R-:W0:Y:S01]  /*3910*/  MUFU.RCP R5, R18 ;  /* 0x0000001200057308 */ /* 0x000e220000001000 */
[----:B------:R-:W-:Y:S01]  /*3920*/  FFMA.FTZ R136, R111, R136, 1 ;  /* 0x3f8000006f887423 */ /* 0x000fe20000010088 */
[----:B--2---:R-:W-:-:S03]  /*3930*/  FADD.FTZ R115, -R114, 1 ;  /* 0x3f80000072737421 */ /* 0x004fc60000010100 */
[----:B------:R-:W-:Y:S01]  /*3940*/  FMUL.FTZ R136, R4, R136 ;  /* 0x0000008804887220 */ /* 0x000fe20000410000 */
[----:B-1----:R-:W-:Y:S01]  /*3950*/  FADD.FTZ R4, -R116, 1 ;  /* 0x3f80000074047421 */ /* 0x002fe20000010100 */
[----:B------:R-:W-:Y:S01]  /*3960*/  FFMA.FTZ R138, R110, R115, 1 ;  /* 0x3f8000006e8a7423 */ /* 0x000fe20000010073 */
[----:B-----5:R-:W-:Y:S02]  /*3970*/  FADD.FTZ R111, R112, 1 ;  /* 0x3f800000706f7421 */ /* 0x020fe40000010000 */
[----:B------:R-:W-:Y:S01]  /*3980*/  FFMA.FTZ R89, R89, R4, 1 ;  /* 0x3f80000059597423 */ /* 0x000fe20000010004 */
[----:B------:R-:W-:Y:S01]  /*3990*/  SHF.L.U32 R4, R16, 0x10, RZ ;  /* 0x0000001010047819 */ /* 0x000fe200000006ff */
[----:B------:R-:W-:Y:S01]  /*39a0*/  FMUL.FTZ R138, R114, R138 ;  /* 0x0000008a728a7220 */ /* 0x000fe20000410000 */
[----:B0-----:R-:W-:-:S04]  /*39b0*/  FADD.FTZ R112, -R5, 1 ;  /* 0x3f80000005707421 */ /* 0x001fc80000010100 */
[----:B------:R-:W-:Y:S01]  /*39c0*/  FFMA.FTZ R112, R23, R112, 1 ;  /* 0x3f80000017707423 */ /* 0x000fe20000010070 */
[----:B------:R-:W-:-:S03]  /*39d0*/  FMUL.FTZ R138, R4, R138 ;  /* 0x0000008a048a7220 */ /* 0x000fc60000410000 */
[----:B------:R-:W-:Y:S02]  /*39e0*/  FMUL.FTZ R112, R5, R112 ;  /* 0x0000007005707220 */ /* 0x000fe40000410000 */
[----:B------:R-:W2:Y:S01]  /*39f0*/  LDG.E.64.CONSTANT R4, desc[UR16][R2.64+0x11800] ;  /* 0x0118001002047981 */ /* 0x000ea2000c1e9b00 */
[----:B------:R-:W-:-:S04]  /*3a00*/  FADD.FTZ R103, -R6, R121 ;  /* 0x0000007906677221 */ /* 0x000fc80000010100 */
[----:B------:R-:W-:Y:S01]  /*3a10*/  FMUL.FTZ R103, R56, R103 ;  /* 0x0000006738677220 */ /* 0x000fe20000410000 */
[----:B------:R-:W-:-:S03]  /*3a20*/  FMUL.FTZ R144, R109, R144 ;  /* 0x000000906d907220 */ /* 0x000fc60000410000 */
[----:B------:R-:W-:Y:S01]  /*3a30*/  FFMA.FTZ R87, R49, R103, R51 ;  /* 0x0000006731577223 */ /* 0x000fe20000010033 */
[----:B------:R-:W-:Y:S01]  /*3a40*/  PRMT R109, R19, 0x7632, R109 ;  /* 0x00007632136d7816 */ /* 0x000fe2000000006d */
[----:B------:R-:W-:Y:S01]  /*3a50*/  FADD.FTZ R108, -R6, R108 ;  /* 0x0000006c066c7221 */ /* 0x000fe20000010100 */
[----:B------:R-:W-:Y:S01]  /*3a60*/  SHF.L.U32 R88, R88, 0x10, RZ ;  /* 0x0000001058587819 */ /* 0x000fe200000006ff */
[----:B------:R-:W-:Y:S01]  /*3a70*/  FMUL.FTZ R113, R87, -1.4426950216293334961 ;  /* 0xbfb8aa3b57717820 */ /* 0x000fe20000410000 */
[----:B------:R-:W-:Y:S01]  /*3a80*/  SHF.L.U32 R19, R19, 0x10, RZ ;  /* 0x0000001013137819 */ /* 0x000fe200000006ff */
[----:B------:R-:W5:Y:S01]  /*3a90*/  LDG.E.64.CONSTANT R2, desc[UR16][R2.64+0x12c00] ;  /* 0x012c001002027981 */ /* 0x000f62000c1e9b00 */
[----:B------:R-:W-:Y:S01]  /*3aa0*/  SHF.L.U32 R18, R109, 0x10, RZ ;  /* 0x000000106d127819 */ /* 0x000fe200000006ff */
[----:B------:R-:W-:Y:S01]  /*3ab0*/  FADD.FTZ R109, -R6, R88 ;  /* 0x00000058066d7221 */ /* 0x000fe20000010100 */
[C---:B------:R-:W-:Y:S01]  /*3ac0*/  FMUL.FTZ R108, R56.reuse, R108 ;  /* 0x0000006c386c7220 */ /* 0x040fe20000410000 */
[----:B------:R-:W0:Y:S01]  /*3ad0*/  MUFU.EX2 R113, R113 ;  /* 0x0000007100717308 */ /* 0x000e220000000800 */
[----:B------:R-:W-:Y:S01]  /*3ae0*/  FMUL.FTZ R20, R19, R118 ;  /* 0x0000007613147220 */ /* 0x000fe20000410000 */
[----:B------:R-:W-:Y:S01]  /*3af0*/  FMUL.FTZ R109, R56, R109 ;  /* 0x0000006d386d7220 */ /* 0x000fe20000410000 */
[----:B------:R-:W-:Y:S01]  /*3b00*/  FFMA.FTZ R19, R52, R108, R54 ;  /* 0x0000006c34137223 */ /* 0x000fe20000010036 */
[----:B------:R-:W-:-:S02]  /*3b10*/  FMUL.FTZ R18, R18, R117 ;  /* 0x0000007512127220 */ /* 0x000fc40000410000 */
[----:B------:R-:W-:Y:S01]  /*3b20*/  FFMA.FTZ R88, R53, R109, R55 ;  /* 0x0000006d35587223 */ /* 0x000fe20000010037 */
[----:B------:R-:W-:-:S03]  /*3b30*/  FMUL.FTZ R117, R19, -1.4426950216293334961 ;  /* 0xbfb8aa3b13757820 */ /* 0x000fc60000410000 */
[----:B------:R-:W-:Y:S01]  /*3b40*/  FMUL.FTZ R115, R88, -1.4426950216293334961 ;  /* 0xbfb8aa3b58737820 */ /* 0x000fe20000410000 */
[----:B------:R-:W1:Y:S01]  /*3b50*/  MUFU.EX2 R110, R117 ;  /* 0x00000075006e7308 */ /* 0x000e620000000800 */
[----:B0-----:R-:W-:-:S07]  /*3b60*/  FADD.FTZ R23, R113, 1 ;  /* 0x3f80000071177421 */ /* 0x001fce0000010000 */
[----:B------:R-:W0:Y:S01]  /*3b70*/  MUFU.EX2 R115, R115 ;  /* 0x0000007300737308 */ /* 0x000e220000000800 */
[----:B------:R-:W-:Y:S01]  /*3b80*/  FMUL.FTZ R116, R116, R89 ;  /* 0x0000005974747220 */ /* 0x000fe20000410000 */
[----:B------:R-:W-:-:S06]  /*3b90*/  PRMT R89, R16, 0x7632, R89 ;  /* 0x0000763210597816 */ /* 0x000fcc0000000059 */
[----:B------:R-:W3:Y:S01]  /*3ba0*/  MUFU.RCP R23, R23 ;  /* 0x0000001700177308 */ /* 0x000ee20000001000 */
[----:B-1----:R-:W-:-:S07]  /*3bb0*/  FADD.FTZ R113, R110, 1 ;  /* 0x3f8000006e717421 */ /* 0x002fce0000010000 */
[----:B------:R-:W1:Y:S01]  /*3bc0*/  MUFU.RCP R111, R111 ;  /* 0x0000006f006f7308 */ /* 0x000e620000001000 */
[C---:B------:R-:W-:Y:S02]  /*3bd0*/  PRMT R16, R17.reuse, 0x7632, R16 ;  /* 0x0000763211107816 */ /* 0x040fe40000000010 */
[----:B------:R-:W-:Y:S02]  /*3be0*/  SHF.L.U32 R110, R17, 0x10, RZ ;  /* 0x00000010116e7819 */ /* 0x000fe400000006ff */
[----:B------:R-:W-:-:S03]  /*3bf0*/  SHF.L.U32 R17, R89, 0x10, RZ ;  /* 0x0000001059117819 */ /* 0x000fc600000006ff */
[----:B------:R0:W1:Y:S01]  /*3c00*/  MUFU.RCP R89, R113 ;  /* 0x0000007100597308 */ /* 0x0000620000001000 */
[----:B------:R-:W-:Y:S01]  /*3c10*/  FMUL.FTZ R136, R110, R136 ;  /* 0x000000886e887220 */ /* 0x000fe20000410000 */
[----:B------:R-:W-:Y:S01]  /*3c20*/  SHF.L.U32 R110, R14, 0x10, RZ ;  /* 0x000000100e6e7819 */ /* 0x000fe200000006ff */
[----:B------:R-:W-:Y:S01]  /*3c30*/  FMUL.FTZ R17, R17, R112 ;  /* 0x0000007011117220 */ /* 0x000fe20000410000 */
[----:B0-----:R-:W-:Y:S01]  /*3c40*/  FADD.FTZ R113, R115, 1 ;  /* 0x3f80000073717421 */ /* 0x001fe20000010000 */
[----:B---3--:R-:W-:Y:S01]  /*3c50*/  FADD.FTZ R112, -R23, 1 ;  /* 0x3f80000017707421 */ /* 0x008fe20000010100 */
[----:B-1----:R-:W-:Y:S01]  /*3c60*/  FADD.FTZ R114, -R111, 1 ;  /* 0x3f8000006f727421 */ /* 0x002fe20000010100 */
[----:B------:R-:W-:-:S03]  /*3c70*/  FADD.FTZ R110, -R6, R110 ;  /* 0x0000006e066e7221 */ /* 0x000fc60000010100 */
[----:B------:R-:W0:Y:S01]  /*3c80*/  MUFU.RCP R113, R113 ;  /* 0x0000007100717308 */ /* 0x000e220000001000 */
[----:B------:R-:W-:Y:S01]  /*3c90*/  FFMA.FTZ R87, R87, R112, 1 ;  /* 0x3f80000057577423 */ /* 0x000fe20000010070 */
[----:B------:R-:W-:Y:S01]  /*3ca0*/  FFMA.FTZ R114, R86, R114, 1 ;  /* 0x3f80000056727423 */ /* 0x000fe20000010072 */
[----:B------:R-:W-:Y:S01]  /*3cb0*/  SHF.L.U32 R112, R15, 0x10, RZ ;  /* 0x000000100f707819 */ /* 0x000fe200000006ff */
[----:B------:R-:W-:Y:S01]  /*3cc0*/  FMUL.FTZ R110, R56, R110 ;  /* 0x0000006e386e7220 */ /* 0x000fe20000410000 */
[----:B------:R-:W-:Y:S01]  /*3cd0*/  PRMT R14, R14, 0x7632, R14 ;  /* 0x000076320e0e7816 */ /* 0x000fe2000000000e */
[----:B------:R-:W-:Y:S01]  /*3ce0*/  FMUL.FTZ R114, R111, R114 ;  /* 0x000000726f727220 */ /* 0x000fe20000410000 */
[----:B------:R-:W-:Y:S01]  /*3cf0*/  FADD.FTZ R115, -R89, 1 ;  /* 0x3f80000059737421 */ /* 0x000fe20000010100 */
[----:B------:R-:W-:Y:S01]  /*3d00*/  FADD.FTZ R111, -R6, R112 ;  /* 0x00000070066f7221 */ /* 0x000fe20000010100 */
[----:B------:R-:W-:Y:S01]  /*3d10*/  FFMA.FTZ R86, R48, R110, R50 ;  /* 0x0000006e30567223 */ /* 0x000fe20000010032 */
[----:B------:R-:W-:Y:S01]  /*3d20*/  SHF.L.U32 R112, R14, 0x10, RZ ;  /* 0x000000100e707819 */ /* 0x000fe200000006ff */
[----:B------:R-:W-:Y:S01]  /*3d30*/  FFMA.FTZ R115, R19, R115, 1 ;  /* 0x3f80000013737423 */ /* 0x000fe20000010073 */
[----:B------:R-:W-:Y:S01]  /*3d40*/  FMUL.FTZ R111, R56, R111 ;  /* 0x0000006f386f7220 */ /* 0x000fe20000410000 */
[----:B------:R-:W-:Y:S01]  /*3d50*/  FMUL.FTZ R14, R86, -1.4426950216293334961 ;  /* 0xbfb8aa3b560e7820 */ /* 0x000fe20000410000 */
[----:B------:R-:W-:Y:S01]  /*3d60*/  SHF.L.U32 R16, R16, 0x10, RZ ;  /* 0x0000001010107819 */ /* 0x000fe200000006ff */
[----:B------:R-:W-:Y:S01]  /*3d70*/  FMUL.FTZ R19, R23, R87 ;  /* 0x0000005717137220 */ /* 0x000fe20000410000 */
[----:B------:R-:W-:Y:S01]  /*3d80*/  FADD.FTZ R112, -R6, R112 ;  /* 0x0000007006707221 */ /* 0x000fe20000010100 */
[----:B0-----:R-:W-:Y:S01]  /*3d90*/  FADD.FTZ R23, -R113, 1 ;  /* 0x3f80000071177421 */ /* 0x001fe20000010100 */
[----:B------:R-:W-:Y:S01]  /*3da0*/  FFMA.FTZ R87, R49, R111, R51 ;  /* 0x0000006f31577223 */ /* 0x000fe20000010033 */
[----:B------:R-:W-:Y:S01]  /*3db0*/  FMUL.FTZ R16, R16, R116 ;  /* 0x0000007410107220 */ /* 0x000fe20000410000 */
[----:B------:R-:W-:Y:S01]  /*3dc0*/  FMUL.FTZ R112, R56, R112 ;  /* 0x0000007038707220 */ /* 0x000fe20000410000 */
[----:B------:R-:W0:Y:S01]  /*3dd0*/  MUFU.EX2 R14, R14 ;  /* 0x0000000e000e7308 */ /* 0x000e220000000800 */
[----:B------:R-:W-:Y:S01]  /*3de0*/  FFMA.FTZ R88, R88, R23, 1 ;  /* 0x3f80000058587423 */ /* 0x000fe20000010017 */
[----:B------:R-:W-:Y:S01]  /*3df0*/  FMUL.FTZ R23, R87, -1.4426950216293334961 ;  /* 0xbfb8aa3b57177820 */ /* 0x000fe20000410000 */
[----:B------:R-:W-:Y:S01]  /*3e00*/  SHF.L.U32 R116, R12, 0x10, RZ ;  /* 0x000000100c747819 */ /* 0x000fe200000006ff */
[----:B------:R-:W-:Y:S01]  /*3e10*/  FMUL.FTZ R115, R89, R115 ;  /* 0x0000007359737220 */ /* 0x000fe20000410000 */
[----:B------:R-:W-:Y:S01]  /*3e20*/  FFMA.FTZ R89, R52, R112, R54 ;  /* 0x0000007034597223 */ /* 0x000fe20000010036 */
[----:B------:R-:W-:-:S02]  /*3e30*/  FMUL.FTZ R88, R113, R88 ;  /* 0x0000005871587220 */ /* 0x000fc40000410000 */
[----:B------:R1:W3:Y:S01]  /*3e40*/  MUFU.EX2 R113, R23 ;  /* 0x0000001700717308 */ /* 0x0002e20000000800 */
[----:B------:R-:W-:Y:S01]  /*3e50*/  PRMT R12, R12, 0x7632, R12 ;  /* 0x000076320c0c7816 */ /* 0x000fe2000000000c */
[----:B-1----:R-:W-:Y:S01]  /*3e60*/  FMUL.FTZ R23, R116, R114 ;  /* 0x0000007274177220 */ /* 0x002fe20000410000 */
[----:B------:R-:W-:Y:S02]  /*3e70*/  FMUL.FTZ R114, R89, -1.4426950216293334961 ;  /* 0xbfb8aa3b59727820 */ /* 0x000fe40000410000 */
[----:B------:R-:W-:Y:S01]  /*3e80*/  SHF.L.U32 R12, R12, 0x10, RZ ;  /* 0x000000100c0c7819 */ /* 0x000fe200000006ff */
[----:B0-----:R-:W-:-:S03]  /*3e90*/  FADD.FTZ R116, R14, 1 ;  /* 0x3f8000000e747421 */ /* 0x001fc60000010000 */
[----:B------:R-:W0:Y:S01]  /*3ea0*/  MUFU.EX2 R114, R114 ;  /* 0x0000007200727308 */ /* 0x000e220000000800 */
[----:B------:R-:W-:Y:S01]  /*3eb0*/  FMUL.FTZ R14, R12, R115 ;  /* 0x000000730c0e7220 */ /* 0x000fe20000410000 */
[----:B------:R-:W-:-:S06]  /*3ec0*/  PRMT R15, R15, 0x7632, R15 ;  /* 0x000076320f0f7816 */ /* 0x000fcc000000000f */
[----:B------:R-:W1:Y:S01]  /*3ed0*/  MUFU.RCP R12, R116 ;  /* 0x00000074000c7308 */ /* 0x000e620000001000 */
[----:B------:R-:W-:Y:S01]  /*3ee0*/  SHF.L.U32 R15, R15, 0x10, RZ ;  /* 0x000000100f0f7819 */ /* 0x000fe200000006ff */
[----:B---3--:R-:W-:Y:S01]  /*3ef0*/  FADD.FTZ R117, R113, 1 ;  /* 0x3f80000071757421 */ /* 0x008fe20000010000 */
[C---:B------:R-:W-:Y:S02]  /*3f00*/  SHF.L.U32 R113, R13.reuse, 0x10, RZ ;  /* 0x000000100d717819 */ /* 0x040fe400000006ff */
[----:B------:R-:W-:Y:S01]  /*3f10*/  PRMT R13, R13, 0x7632, R13 ;  /* 0x000076320d0d7816 */ /* 0x000fe2000000000d */
[----:B------:R-:W-:Y:S01]  /*3f20*/  FADD.FTZ R15, -R6, R15 ;  /* 0x0000000f060f7221 */ /* 0x000fe20000010100 */
[----:B0-----:R-:W-:Y:S01]  /*3f30*/  FADD.FTZ R114, R114, 1 ;  /* 0x3f80000072727421 */ /* 0x001fe20000010000 */
[----:B------:R-:W0:Y:S01]  /*3f40*/  MUFU.RCP R117, R117 ;  /* 0x0000007500757308 */ /* 0x000e220000001000 */
[----:B------:R-:W-:Y:S01]  /*3f50*/  SHF.L.U32 R13, R13, 0x10, RZ ;  /* 0x000000100d0d7819 */ /* 0x000fe200000006ff */
[----:B------:R-:W-:Y:S01]  /*3f60*/  FMUL.FTZ R19, R113, R19 ;  /* 0x0000001371137220 */ /* 0x000fe20000410000 */
[----:B------:R-:W-:-:S03]  /*3f70*/  FMUL.FTZ R113, R56, R15 ;  /* 0x0000000f38717220 */ /* 0x000fc60000410000 */
[----:B------:R-:W-:Y:S02]  /*3f80*/  FMUL.FTZ R13, R13, R88 ;  /* 0x000000580d0d7220 */ /* 0x000fe40000410000 */
[----:B------:R-:W3:Y:S01]  /*3f90*/  MUFU.RCP R114, R114 ;  /* 0x0000007200727308 */ /* 0x000ee20000001000 */
[----:B-1----:R-:W-:Y:S01]  /*3fa0*/  FADD.FTZ R15, -R12, 1 ;  /* 0x3f8000000c0f7421 */ /* 0x002fe20000010100 */
[----:B------:R-:W-:-:S03]  /*3fb0*/  FFMA.FTZ R88, R53, R113, R55 ;  /* 0x0000007135587223 */ /* 0x000fc60000010037 */
[----:B------:R-:W-:Y:S01]  /*3fc0*/  FFMA.FTZ R15, R86, R15, 1 ;  /* 0x3f800000560f7423 */ /* 0x000fe2000001000f */
[----:B------:R-:W-:Y:S01]  /*3fd0*/  FMUL.FTZ R86, R88, -1.4426950216293334961 ;  /* 0xbfb8aa3b58567820 */ /* 0x000fe20000410000 */
[----:B0-----:R-:W-:-:S05]  /*3fe0*/  FADD.FTZ R115, -R117, 1 ;  /* 0x3f80000075737421 */ /* 0x001fca0000010100 */
[----:B------:R-:W0:Y:S01]  /*3ff0*/  MUFU.EX2 R86, R86 ;  /* 0x0000005600567308 */ /* 0x000e220000000800 */
[----:B------:R-:W-:Y:S01]  /*4000*/  FMUL.FTZ R15, R12, R15 ;  /* 0x0000000f0c0f7220 */ /* 0x000fe20000410000 */
[----:B------:R-:W-:Y:S01]  /*4010*/  FFMA.FTZ R87, R87, R115, 1 ;  /* 0x3f80000057577423 */ /* 0x000fe20000010073 */
[----:B------:R-:W-:Y:S01]  /*4020*/  SHF.L.U32 R115, R9, 0x10, RZ ;  /* 0x0000001009737819 */ /* 0x000fe200000006ff */
[----:B---3--:R-:W-:-:S04]  /*4030*/  FADD.FTZ R12, -R114, 1 ;  /* 0x3f800000720c7421 */ /* 0x008fc80000010100 */
[----:B------:R-:W-:Y:S01]  /*4040*/  FFMA.FTZ R12, R89, R12, 1 ;  /* 0x3f800000590c7423 */ /* 0x000fe2000001000c */
[----:B------:R-:W-:Y:S01]  /*4050*/  SHF.L.U32 R89, R8, 0x10, RZ ;  /* 0x0000001008597819 */ /* 0x000fe200000006ff */
[----:B------:R-:W-:-:S04]  /*4060*/  FADD.FTZ R115, -R6, R115 ;  /* 0x0000007306737221 */ /* 0x000fc80000010100 */
[----:B------:R-:W-:Y:S01]  /*4070*/  FADD.FTZ R89, -R6, R89 ;  /* 0x0000005906597221 */ /* 0x000fe20000010100 */
[----:B------:R-:W-:Y:S01]  /*4080*/  FMUL.FTZ R115, R56, R115 ;  /* 0x0000007338737220 */ /* 0x000fe20000410000 */
[----:B------:R-:W-:Y:S01]  /*4090*/  FMUL.FTZ R12, R114, R12 ;  /* 0x0000000c720c7220 */ /* 0x000fe20000410000 */
[----:B0-----:R-:W-:Y:S01]  /*40a0*/  FADD.FTZ R86, R86, 1 ;  /* 0x3f80000056567421 */ /* 0x001fe20000010000 */
[----:B------:R-:W-:Y:S01]  /*40b0*/  FMUL.FTZ R117, R117, R87 ;  /* 0x0000005775757220 */ /* 0x000fe20000410000 */
[----:B------:R-:W-:Y:S01]  /*40c0*/  FMUL.FTZ R114, R56, R89 ;  /* 0x0000005938727220 */ /* 0x000fe20000410000 */
[----:B------:R-:W-:Y:S01]  /*40d0*/  FFMA.FTZ R87, R49, R115, R51 ;  /* 0x0000007331577223 */ /* 0x000fe20000010033 */
[----:B------:R0:W1:Y:S02]  /*40e0*/  MUFU.RCP R89, R86 ;  /* 0x0000005600597308 */ /* 0x0000640000001000 */
[----:B------:R-:W-:Y:S01]  /*40f0*/  FFMA.FTZ R118, R48, R114, R50 ;  /* 0x0000007230767223 */ /* 0x000fe20000010032 */
[----:B------:R-:W-:-:S03]  /*4100*/  FMUL.FTZ R116, R87, -1.4426950216293334961 ;  /* 0xbfb8aa3b57747820 */ /* 0x000fc60000410000 */
[----:B0-----:R-:W-:-:S03]  /*4110*/  FMUL.FTZ R86, R118, -1.4426950216293334961 ;  /* 0xbfb8aa3b76567820 */ /* 0x001fc60000410000 */
[----:B------:R-:W0:Y:S01]  /*4120*/  MUFU.EX2 R116, R116 ;  /* 0x0000007400747308 */ /* 0x000e220000000800 */
[----:B------:R-:W-:-:S07]  /*4130*/  PRMT R8, R8, 0x7632, R8 ;  /* 0x0000763208087816 */ /* 0x000fce0000000008 */
[----:B------:R-:W3:Y:S01]  /*4140*/  MUFU.EX2 R86, R86 ;  /* 0x0000005600567308 */ /* 0x000ee20000000800 */
[----:B-1----:R-:W-:Y:S01]  /*4150*/  FADD.FTZ R119, -R89, 1 ;  /* 0x3f80000059777421 */ /* 0x002fe20000010100 */
[----:B------:R-:W-:-:S03]  /*4160*/  SHF.L.U32 R8, R8, 0x10, RZ ;  /* 0x0000001008087819 */ /* 0x000fc600000006ff */
[----:B------:R-:W-:Y:S02]  /*4170*/  FFMA.FTZ R88, R88, R119, 1 ;  /* 0x3f80000058587423 */ /* 0x000fe40000010077 */
[----:B------:R-:W-:Y:S01]  /*4180*/  FADD.FTZ R119, -R6, R8 ;  /* 0x0000000806777221 */ /* 0x000fe20000010100 */
[----:B0-----:R-:W-:Y:S01]  /*4190*/  FADD.FTZ R8, R116, 1 ;  /* 0x3f80000074087421 */ /* 0x001fe20000010000 */
[----:B------:R-:W-:Y:S02]  /*41a0*/  FMUL.FTZ R89, R89, R88 ;  /* 0x0000005859597220 */ /* 0x000fe40000410000 */
[----:B------:R-:W-:Y:S01]  /*41b0*/  FMUL.FTZ R116, R56, R119 ;  /* 0x0000007738747220 */ /* 0x000fe20000410000 */
[C---:B----4-:R-:W-:Y:S02]  /*41c0*/  SHF.L.U32 R88, R10.reuse, 0x10, RZ ;  /* 0x000000100a587819 */ /* 0x050fe400000006ff */
[----:B------:R-:W-:Y:S01]  /*41d0*/  PRMT R119, R10, 0x7632, R119 ;  /* 0x000076320a777816 */ /* 0x000fe20000000077 */
[----:B------:R-:W-:Y:S01]  /*41e0*/  FFMA.FTZ R155, R52, R116, R54 ;  /* 0x00000074349b7223 */ /* 0x000fe20000010036 */
[----:B---3--:R-:W-:Y:S01]  /*41f0*/  FADD.FTZ R86, R86, 1 ;  /* 0x3f80000056567421 */ /* 0x008fe20000010000 */
[----:B------:R-:W-:-:S02]  /*4200*/  FMUL.FTZ R15, R88, R15 ;  /* 0x0000000f580f7220 */ /* 0x000fc40000410000 */
[----:B------:R-:W-:Y:S01]  /*4210*/  FMUL.FTZ R88, R155, -1.4426950216293334961 ;  /* 0xbfb8aa3b9b587820 */ /* 0x000fe20000410000 */
[----:B------:R-:W-:Y:S01]  /*4220*/  SHF.L.U32 R119, R119, 0x10, RZ ;  /* 0x0000001077777819 */ /* 0x000fe200000006ff */
[----:B------:R-:W-:Y:S08]  /*4230*/  MUFU.RCP R8, R8 ;  /* 0x0000000800087308 */ /* 0x000ff00000001000 */
[----:B------:R-:W0:Y:S01]  /*4240*/  MUFU.RCP R86, R86 ;  /* 0x0000005600567308 */ /* 0x000e220000001000 */
[----:B------:R-:W-:Y:S01]  /*4250*/  FMUL.FTZ R12, R119, R12 ;  /* 0x0000000c770c7220 */ /* 0x000fe20000410000 */
[----:B------:R-:W-:-:S02]  /*4260*/  PRMT R119, R9, 0x7632, R119 ;  /* 0x0000763209777816 */ /* 0x000fc40000000077 */
[----:B------:R-:W-:-:S04]  /*4270*/  PRMT R10, R11, 0x7632, R10 ;  /* 0x000076320b0a7816 */ /* 0x000fc8000000000a */
[----:B------:R-:W1:Y:S01]  /*4280*/  MUFU.EX2 R88, R88 ;  /* 0x0000005800587308 */ /* 0x000e620000000800 */
[----:B------:R-:W-:Y:S02]  /*4290*/  SHF.L.U32 R119, R119, 0x10, RZ ;  /* 0x0000001077777819 */ /* 0x000fe400000006ff */
[----:B------:R-:W-:Y:S02]  /*42a0*/  SHF.L.U32 R10, R10, 0x10, RZ ;  /* 0x000000100a0a7819 */ /* 0x000fe400000006ff */
[----:B------:R-:W-:Y:S01]  /*42b0*/  SHF.L.U32 R11, R11, 0x10, RZ ;  /* 0x000000100b0b7819 */ /* 0x000fe200000006ff */
[----:B------:R-:W-:Y:S02]  /*42c0*/  FADD.FTZ R119, -R6, R119 ;  /* 0x0000007706777221 */ /* 0x000fe40000010100 */
[----:B------:R-:W-:Y:S01]  /*42d0*/  FMUL.FTZ R10, R10, R89 ;  /* 0x000000590a0a7220 */ /* 0x000fe20000410000 */
[----:B0-----:R-:W-:Y:S01]  /*42e0*/  FADD.FTZ R120, -R86, 1 ;  /* 0x3f80000056787421 */ /* 0x001fe20000010100 */
[----:B------:R-:W-:Y:S01]  /*42f0*/  FADD.FTZ R89, -R8, 1 ;  /* 0x3f80000008597421 */ /* 0x000fe20000010100 */
[----:B------:R-:W-:Y:S01]  /*4300*/  FMUL.FTZ R119, R56, R119 ;  /* 0x0000007738777220 */ /* 0x000fe20000410000 */
[----:B------:R-:W-:Y:S01]  /*4310*/  FMUL.FTZ R11, R11, R117 ;  /* 0x000000750b0b7220 */ /* 0x000fe20000410000 */
[----:B------:R-:W-:Y:S01]  /*4320*/  FFMA.FTZ R118, R118, R120, 1 ;  /* 0x3f80000076767423 */ /* 0x000fe20000010078 */
[----:B------:R-:W-:Y:S01]  /*4330*/  SHF.L.U32 R117, R26, 0x10, RZ ;  /* 0x000000101a757819 */ /* 0x000fe200000006ff */
[----:B------:R-:W-:Y:S01]  /*4340*/  FFMA.FTZ R87, R87, R89, 1 ;  /* 0x3f80000057577423 */ /* 0x000fe20000010059 */
[----:B------:R-:W-:Y:S01]  /*4350*/  FFMA.FTZ R89, R53, R119, R55 ;  /* 0x0000007735597223 */ /* 0x000fe20000010037 */
[----:B-1----:R-:W-:Y:S01]  /*4360*/  FADD.FTZ R88, R88, 1 ;  /* 0x3f80000058587421 */ /* 0x002fe20000010000 */
[----:B------:R-:W-:Y:S01]  /*4370*/  FMUL.FTZ R86, R86, R118 ;  /* 0x0000007656567220 */ /* 0x000fe20000410000 */
[----:B------:R-:W-:Y:S01]  /*4380*/  SHF.L.U32 R118, R27, 0x10, RZ ;  /* 0x000000101b767819 */ /* 0x000fe200000006ff */
[----:B------:R-:W-:Y:S01]  /*4390*/  FADD.FTZ R117, -R6, R117 ;  /* 0x0000007506757221 */ /* 0x000fe20000010100 */
[----:B------:R-:W-:Y:S01]  /*43a0*/  PRMT R120, R26, 0x7632, R120 ;  /* 0x000076321a787816 */ /* 0x000fe20000000078 */
[----:B------:R-:W-:Y:S01]  /*43b0*/  FMUL.FTZ R125, R89, -1.4426950216293334961 ;  /* 0xbfb8aa3b597d7820 */ /* 0x000fe20000410000 */
[----:B------:R-:W0:Y:S01]  /*43c0*/  MUFU.RCP R88, R88 ;  /* 0x0000005800587308 */ /* 0x000e220000001000 */
[----:B------:R-:W-:Y:S01]  /*43d0*/  FMUL.FTZ R117, R56, R117 ;  /* 0x0000007538757220 */ /* 0x000fe20000410000 */
[----:B------:R-:W-:Y:S01]  /*43e0*/  SHF.L.U32 R120, R120, 0x10, RZ ;  /* 0x0000001078787819 */ /* 0x000fe200000006ff */
[----:B------:R-:W-:Y:S01]  /*43f0*/  FADD.FTZ R118, -R6, R118 ;  /* 0x0000007606767221 */ /* 0x000fe20000010100 */
[----:B------:R-:W-:Y:S01]  /*4400*/  PRMT R121, R27, 0x7632, R121 ;  /* 0x000076321b797816 */ /* 0x000fe20000000079 */
[----:B------:R-:W-:-:S03]  /*4410*/  FFMA.FTZ R26, R48, R117, R50 ;  /* 0x00000075301a7223 */ /* 0x000fc60000010032 */
[----:B------:R-:W1:Y:S01]  /*4420*/  MUFU.EX2 R125, R125 ;  /* 0x0000007d007d7308 */ /* 0x000e620000000800 */
[----:B------:R-:W-:Y:S01]  /*4430*/  FMUL.FTZ R118, R56, R118 ;  /* 0x0000007638767220 */ /* 0x000fe20000410000 */
[----:B------:R-:W-:Y:S01]  /*4440*/  FADD.FTZ R120, -R6, R120 ;  /* 0x0000007806787221 */ /* 0x000fe20000010100 */
[----:B------:R-:W-:Y:S01]  /*4450*/  SHF.L.U32 R121, R121, 0x10, RZ ;  /* 0x0000001079797819 */ /* 0x000fe200000006ff */
[----:B------:R-:W-:Y:S01]  /*4460*/  FMUL.FTZ R122, R26, -1.4426950216293334961 ;  /* 0xbfb8aa3b1a7a7820 */ /* 0x000fe20000410000 */
[----:B------:R-:W-:Y:S01]  /*4470*/  FFMA.FTZ R9, R49, R118, R51 ;  /* 0x0000007631097223 */ /* 0x000fe20000010033 */
[----:B------:R-:W-:Y:S01]  /*4480*/  FMUL.FTZ R120, R56, R120 ;  /* 0x0000007838787220 */ /* 0x000fe20000410000 */
[----:B------:R-:W-:Y:S01]  /*4490*/  FMUL.FTZ R87, R8, R87 ;  /* 0x0000005708577220 */ /* 0x000fe20000410000 */
[----:B------:R-:W-:Y:S01]  /*44a0*/  FADD.FTZ R121, -R6, R121 ;  /* 0x0000007906797221 */ /* 0x000fe20000010100 */
[----:B------:R-:W-:Y:S01]  /*44b0*/  FMUL.FTZ R123, R9, -1.4426950216293334961 ;  /* 0xbfb8aa3b097b7820 */ /* 0x000fe20000410000 */
[----:B------:R-:W3:Y:S01]  /*44c0*/  MUFU.EX2 R122, R122 ;  /* 0x0000007a007a7308 */ /* 0x000ee20000000800 */
[----:B------:R-:W-:Y:S01]  /*44d0*/  FFMA.FTZ R8, R52, R120, R54 ;  /* 0x0000007834087223 */ /* 0x000fe20000010036 */
[----:B0-----:R-:W-:Y:S01]  /*44e0*/  FADD.FTZ R6, -R88, 1 ;  /* 0x3f80000058067421 */ /* 0x001fe20000010100 */
[----:B------:R-:W-:-:S02]  /*44f0*/  FMUL.FTZ R121, R56, R121 ;  /* 0x0000007938797220 */ /* 0x000fc40000410000 */
[----:B------:R-:W-:Y:S01]  /*4500*/  FMUL.FTZ R124, R8, -1.4426950216293334961 ;  /* 0xbfb8aa3b087c7820 */ /* 0x000fe20000410000 */
[----:B------:R-:W-:Y:S01]  /*4510*/  FFMA.FTZ R155, R155, R6, 1 ;  /* 0x3f8000009b9b7423 */ /* 0x000fe20000010006 */
[----:B-1----:R-:W-:Y:S01]  /*4520*/  FADD.FTZ R125, R125, 1 ;  /* 0x3f8000007d7d7421 */ /* 0x002fe20000010000 */
[----:B------:R-:W0:Y:S01]  /*4530*/  MUFU.EX2 R123, R123 ;  /* 0x0000007b007b7308 */ /* 0x000e220000000800 */
[----:B------:R-:W-:-:S04]  /*4540*/  FFMA.FTZ R6, R53, R121, R55 ;  /* 0x0000007935067223 */ /* 0x000fc80000010037 */
[----:B------:R-:W-:-:S03]  /*4550*/  FMUL.FTZ R27, R6, -1.4426950216293334961 ;  /* 0xbfb8aa3b061b7820 */ /* 0x000fc60000410000 */
[----:B------:R-:W1:Y:S01]  /*4560*/  MUFU.EX2 R124, R124 ;  /* 0x0000007c007c7308 */ /* 0x000e620000000800 */
[----:B---3--:R-:W-:-:S07]  /*4570*/  FADD.FTZ R122, R122, 1 ;  /* 0x3f8000007a7a7421 */ /* 0x008fce0000010000 */
[----:B------:R-:W3:Y:S01]  /*4580*/  MUFU.RCP R125, R125 ;  /* 0x0000007d007d7308 */ /* 0x000ee20000001000 */
[----:B0-----:R-:W-:-:S07]  /*4590*/  FADD.FTZ R123, R123, 1 ;  /* 0x3f8000007b7b7421 */ /* 0x001fce0000010000 */
[----:B------:R-:W0:Y:S01]  /*45a0*/  MUFU.EX2 R27, R27 ;  /* 0x0000001b001b7308 */ /* 0x000e220000000800 */
[----:B-1----:R-:W-:Y:S01]  /*45b0*/  FADD.FTZ R124, R124, 1 ;  /* 0x3f8000007c7c7421 */ /* 0x002fe20000010000 */
[----:B------:R-:W-:-:S06]  /*45c0*/  FMUL.FTZ R88, R88, R155 ;  /* 0x0000009b58587220 */ /* 0x000fcc0000410000 */
[----:B------:R-:W1:Y:S01]  /*45d0*/  MUFU.RCP R122, R122 ;  /* 0x0000007a007a7308 */ /* 0x000e620000001000 */
[----:B---3--:R-:W-:-:S07]  /*45e0*/  FADD.FTZ R155, -R125, 1 ;  /* 0x3f8000007d9b7421 */ /* 0x008fce0000010100 */
[----:B------:R-:W3:Y:S01]  /*45f0*/  MUFU.RCP R123, R123 ;  /* 0x0000007b007b7308 */ /* 0x000ee20000001000 */
[----:B------:R-:W-:Y:S01]  /*4600*/  FFMA.FTZ R89, R89, R155, 1 ;  /* 0x3f80000059597423 */ /* 0x000fe2000001009b */
[----:B0-----:R-:W-:-:S06]  /*4610*/  FADD.FTZ R27, R27, 1 ;  /* 0x3f8000001b1b7421 */ /* 0x001fcc0000010000 */
[----:B------:R-:W0:Y:S01]  /*4620*/  MUFU.RCP R124, R124 ;  /* 0x0000007c007c7308 */ /* 0x000e220000001000 */
[----:B------:R-:W-:-:S07]  /*4630*/  FMUL.FTZ R89, R125, R89 ;  /* 0x000000597d597220 */ /* 0x000fce0000410000 */
[----:B------:R1:W4:Y:S02]  /*4640*/  MUFU.RCP R125, R27 ;  /* 0x0000001b007d7308 */ /* 0x0003240000001000 */
[----:B-1----:R-:W-:-:S04]  /*4650*/  FADD.FTZ R27, -R122, 1 ;  /* 0x3f8000007a1b7421 */ /* 0x002fc80000010100 */
[----:B------:R-:W-:Y:S01]  /*4660*/  FFMA.FTZ R26, R26, R27, 1 ;  /* 0x3f8000001a1a7423 */ /* 0x000fe2000001001b */
[----:B---3--:R-:W-:-:S04]  /*4670*/  FADD.FTZ R27, -R123, 1 ;  /* 0x3f8000007b1b7421 */ /* 0x008fc80000010100 */
[----:B------:R-:W-:Y:S01]  /*4680*/  FFMA.FTZ R9, R9, R27, 1 ;  /* 0x3f80000009097423 */ /* 0x000fe2000001001b */
[----:B0-----:R-:W-:-:S04]  /*4690*/  FADD.FTZ R27, -R124, 1 ;  /* 0x3f8000007c1b7421 */ /* 0x001fc80000010100 */
[----:B------:R-:W-:Y:S01]  /*46a0*/  FFMA.FTZ R8, R8, R27, 1 ;  /* 0x3f80000008087423 */ /* 0x000fe2000001001b */
[----:B----4-:R-:W-:-:S04]  /*46b0*/  FADD.FTZ R27, -R125, 1 ;  /* 0x3f8000007d1b7421 */ /* 0x010fc80000010100 */
[----:B------:R-:W-:-:S04]  /*46c0*/  FFMA.FTZ R6, R6, R27, 1 ;  /* 0x3f80000006067423 */ /* 0x000fc8000001001b */
[----:B------:R-:W-:Y:S01]  /*46d0*/  FMUL.FTZ R125, R125, R6 ;  /* 0x000000067d7d7220 */ /* 0x000fe20000410000 */
[----:B--2---:R-:W-:Y:S01]  /*46e0*/  SHF.L.U32 R6, R4, 0x10, RZ ;  /* 0x0000001004067819 */ /* 0x004fe200000006ff */
[----:B------:R-:W-:Y:S01]  /*46f0*/  FMUL.FTZ R124, R124, R8 ;  /* 0x000000087c7c7220 */ /* 0x000fe20000410000 */
[-C--:B------:R-:W-:Y:S01]  /*4700*/  FFMA.FTZ R78, R0, R135.reuse, R78 ;  /* 0x00000087004e7223 */ /* 0x080fe2000001004e */
[----:B------:R-:W-:Y:S02]  /*4710*/  FADD.FTZ R79, R135, R79 ;  /* 0x0000004f874f7221 */ /* 0x000fe40000010000 */
[----:B------:R-:W-:Y:S01]  /*4720*/  FMUL.FTZ R86, R6, R86 ;  /* 0x0000005606567220 */ /* 0x000fe20000410000 */
[C---:B------:R-:W-:Y:S01]  /*4730*/  SHF.L.U32 R6, R5.reuse, 0x10, RZ ;  /* 0x0000001005067819 */ /* 0x040fe200000006ff */
[----:B------:R-:W-:Y:S01]  /*4740*/  FMUL.FTZ R135, R48, R135 ;  /* 0x0000008730877220 */ /* 0x000fe20000410000 */
[----:B------:R-:W-:Y:S01]  /*4750*/  PRMT R8, R4, 0x7632, R8 ;  /* 0x0000763204087816 */ /* 0x000fe20000000008 */
[----:B------:R-:W-:Y:S01]  /*4760*/  FFMA.FTZ R80, R154, R131, R80 ;  /* 0x000000839a507223 */ /* 0x000fe20000010050 */
[----:B------:R-:W-:Y:S01]  /*4770*/  PRMT R4, R5, 0x7632, R4 ;  /* 0x0000763205047816 */ /* 0x000fe20000000004 */
[----:B------:R-:W-:Y:S01]  /*4780*/  FMUL.FTZ R87, R6, R87 ;  /* 0x0000005706577220 */ /* 0x000fe20000410000 */
[----:B------:R-:W-:Y:S01]  /*4790*/  FADD.FTZ R81, R131, R81 ;  /* 0x0000005183517221 */ /* 0x000fe20000010000 */
[----:B------:R-:W-:Y:S01]  /*47a0*/  SHF.L.U32 R5, R8, 0x10, RZ ;  /* 0x0000001008057819 */ /* 0x000fe200000006ff */
[----:B------:R-:W-:Y:S01]  /*47b0*/  FMUL.FTZ R131, R52, R131 ;  /* 0x0000008334837220 */ /* 0x000fe20000410000 */
[----:B------:R-:W-:Y:S01]  /*47c0*/  FADD.FTZ R6, RZ, R135 ;  /* 0x00000087ff067221 */ /* 0x000fe20000010000 */
[----:B------:R-:W-:Y:S01]  /*47d0*/  FFMA.FTZ R8, R0, R135, RZ ;  /* 0x0000008700087223 */ /* 0x000fe200000100ff */
[----:B------:R-:W-:-:S02]  /*47e0*/  FMUL.FTZ R160, R49, R31 ;  /* 0x0000001f31a07220 */ /* 0x000fc40000410000 */
[----:B------:R-:W-:Y:S01]  /*47f0*/  FADD.FTZ R6, R6, R131 ;  /* 0x0000008306067221 */ /* 0x000fe20000010000 */
[----:B------:R-:W-:Y:S01]  /*4800*/  FFMA.FTZ R8, R154, R131, R8 ;  /* 0x000000839a087223 */ /* 0x000fe20000010008 */
[-C--:B------:R-:W-:Y:S01]  /*4810*/  FFMA.FTZ R84, R152, R46.reuse, R84 ;  /* 0x0000002e98547223 */ /* 0x080fe20000010054 */
[----:B------:R-:W-:Y:S01]  /*4820*/  FADD.FTZ R85, R46, R85 ;  /* 0x000000552e557221 */ /* 0x000fe20000010000 */
[----:B------:R-:W-:Y:S01]  /*4830*/  FMUL.FTZ R46, R53, R46 ;  /* 0x0000002e352e7220 */ /* 0x000fe20000410000 */
[----:B------:R-:W-:Y:S01]  /*4840*/  FADD.FTZ R6, R6, R160 ;  /* 0x000000a006067221 */ /* 0x000fe20000010000 */
[----:B------:R-:W-:Y:S01]  /*4850*/  FFMA.FTZ R8, R153, R160, R8 ;  /* 0x000000a099087223 */ /* 0x000fe20000010008 */
[----:B------:R-:W-:Y:S01]  /*4860*/  FFMA.FTZ R78, R151, R35, R78 ;  /* 0x00000023974e7223 */ /* 0x000fe2000001004e */
[----:B------:R-:W-:Y:S01]  /*4870*/  FMUL.FTZ R123, R123, R9 ;  /* 0x000000097b7b7220 */ /* 0x000fe20000410000 */
[----:B------:R-:W-:Y:S01]  /*4880*/  FMUL.FTZ R159, R48, R35 ;  /* 0x00000023309f7220 */ /* 0x000fe20000410000 */
[----:B------:R-:W-:Y:S01]  /*4890*/  FADD.FTZ R6, R6, R46 ;  /* 0x0000002e06067221 */ /* 0x000fe20000010000 */
[----:B------:R-:W-:Y:S01]  /*48a0*/  FFMA.FTZ R9, R152, R46, R8 ;  /* 0x0000002e98097223 */ /* 0x000fe20000010008 */
[----:B------:R-:W-:Y:S01]  /*48b0*/  FFMA.FTZ R78, R147, R43, R78 ;  /* 0x0000002b934e7223 */ /* 0x000fe2000001004e */
[-C--:B------:R-:W-:Y:S01]  /*48c0*/  FFMA.FTZ R80, R150, R44.reuse, R80 ;  /* 0x0000002c96507223 */ /* 0x080fe20000010050 */
[----:B------:R-:W-:Y:S01]  /*48d0*/  FADD.FTZ R81, R81, R44 ;  /* 0x0000002c51517221 */ /* 0x000fe20000010000 */
[----:B------:R-:W-:Y:S01]  /*48e0*/  FADD.FTZ R8, R6, R159 ;  /* 0x0000009f06087221 */ /* 0x000fe20000010000 */
[----:B------:R-:W-:Y:S01]  /*48f0*/  SHF.L.U32 R4, R4, 0x10, RZ ;  /* 0x0000001004047819 */ /* 0x000fe200000006ff */
[----:B------:R-:W-:Y:S01]  /*4900*/  FMUL.FTZ R44, R52, R44 ;  /* 0x0000002c342c7220 */ /* 0x000fe20000410000 */
[----:B------:R-:W-:Y:S01]  /*4910*/  FFMA.FTZ R6, R151, R159, R9 ;  /* 0x0000009f97067223 */ /* 0x000fe20000010009 */
[----:B------:R-:W-:Y:S01]  /*4920*/  FADD.FTZ R79, R79, R35 ;  /* 0x000000234f4f7221 */ /* 0x000fe20000010000 */
[----:B------:R-:W-:Y:S01]  /*4930*/  FFMA.FTZ R78, R57, R47, R78 ;  /* 0x0000002f394e7223 */ /* 0x000fe2000001004e */
[----:B------:R-:W-:Y:S01]  /*4940*/  FMUL.FTZ R158, R49, R39 ;  /* 0x00000027319e7220 */ /* 0x000fe20000410000 */
[----:B------:R-:W-:Y:S01]  /*4950*/  FFMA.FTZ R6, R150, R44, R6 ;  /* 0x0000002c96067223 */ /* 0x000fe20000010006 */
[----:B------:R-:W-:Y:S01]  /*4960*/  FMUL.FTZ R89, R4, R89 ;  /* 0x0000005904597220 */ /* 0x000fe20000410000 */
[----:B------:R-:W-:Y:S01]  /*4970*/  FADD.FTZ R8, R8, R44 ;  /* 0x0000002c08087221 */ /* 0x000fe20000010000 */
[----:B-----5:R-:W-:Y:S01]  /*4980*/  SHF.L.U32 R4, R2, 0x10, RZ ;  /* 0x0000001002047819 */ /* 0x020fe200000006ff */
[----:B------:R-:W-:Y:S01]  /*4990*/  FADD.FTZ R79, R79, R43 ;  /* 0x0000002b4f4f7221 */ /* 0x000fe20000010000 */
[----:B------:R-:W-:Y:S01]  /*49a0*/  FFMA.FTZ R78, R59, R127, R78 ;  /* 0x0000007f3b4e7223 */ /* 0x000fe2000001004e */
[----:B------:R-:W-:Y:S01]  /*49b0*/  FMUL.FTZ R122, R122, R26 ;  /* 0x0000001a7a7a7220 */ /* 0x000fe20000410000 */
[----:B------:R-:W-:Y:S01]  /*49c0*/  FFMA.FTZ R84, R148, R42, R84 ;  /* 0x0000002a94547223 */ /* 0x000fe20000010054 */
[----:B------:R-:W-:Y:S01]  /*49d0*/  FADD.FTZ R9, R85, R42 ;  /* 0x0000002a55097221 */ /* 0x000fe20000010000 */
[----:B------:R-:W-:Y:S01]  /*49e0*/  FMUL.FTZ R88, R5, R88 ;  /* 0x0000005805587220 */ /* 0x000fe20000410000 */
[----:B------:R-:W-:Y:S01]  /*49f0*/  FMUL.FTZ R42, R53, R42 ;  /* 0x0000002a352a7220 */ /* 0x000fe20000410000 */
[----:B------:R-:W-:Y:S01]  /*4a00*/  FFMA.FTZ R27, R149, R158, R6 ;  /* 0x0000009e951b7223 */ /* 0x000fe20000010006 */
[----:B------:R-:W-:Y:S01]  /*4a10*/  PRMT R5, R2, 0x7632, R5 ;  /* 0x0000763202057816 */ /* 0x000fe20000000005 */
[----:B------:R-:W-:Y:S01]  /*4a20*/  FADD.FTZ R26, R8, R158 ;  /* 0x0000009e081a7221 */ /* 0x000fe20000010000 */
[----:B------:R-:W-:Y:S01]  /*4a30*/  FADD.FTZ R79, R79, R47 ;  /* 0x0000002f4f4f7221 */ /* 0x000fe20000010000 */
[----:B------:R-:W-:Y:S01]  /*4a40*/  FFMA.FTZ R78, R61, R129, R78 ;  /* 0x000000813d4e7223 */ /* 0x000fe2000001004e */
[----:B------:R-:W-:Y:S01]  /*4a50*/  FMUL.FTZ R122, R4, R122 ;  /* 0x0000007a047a7220 */ /* 0x000fe20000410000 */
[C---:B------:R-:W-:Y:S01]  /*4a60*/  PRMT R2, R3.reuse, 0x7632, R2 ;  /* 0x0000763203027816 */ /* 0x040fe20000000002 */
[----:B------:R-:W-:Y:S01]  /*4a70*/  FMUL.FTZ R157, R48, R43 ;  /* 0x0000002b309d7220 */ /* 0x000fe20000410000 */
[----:B------:R-:W-:Y:S01]  /*4a80*/  SHF.L.U32 R4, R3, 0x10, RZ ;  /* 0x0000001003047819 */ /* 0x000fe200000006ff */
[----:B------:R-:W-:Y:S01]  /*4a90*/  FFMA.FTZ R27, R148, R42, R27 ;  /* 0x0000002a941b7223 */ /* 0x000fe2000001001b */
[----:B------:R-:W-:Y:S01]  /*4aa0*/  SHF.L.U32 R3, R5, 0x10, RZ ;  /* 0x0000001005037819 */ /* 0x000fe200000006ff */
[----:B------:R-:W-:Y:S01]  /*4ab0*/  FADD.FTZ R26, R26, R42 ;  /* 0x0000002a1a1a7221 */ /* 0x000fe20000010000 */
[----:B------:R-:W-:Y:S01]  /*4ac0*/  FFMA.FTZ R82, R153, R31, R82 ;  /* 0x0000001f99527223 */ /* 0x000fe20000010052 */
[----:B------:R-:W-:Y:S01]  /*4ad0*/  FADD.FTZ R83, R31, R83 ;  /* 0x000000531f537221 */ /* 0x000fe20000010000 */
[----:B------:R-:W-:Y:S01]  /*4ae0*/  FADD.FTZ R79, R79, R127 ;  /* 0x0000007f4f4f7221 */ /* 0x000fe20000010000 */
[----:B------:R-:W-:Y:S01]  /*4af0*/  FFMA.FTZ R5, R63, R132, R78 ;  /* 0x000000843f057223 */ /* 0x000fe2000001004e */
[-C--:B------:R-:W-:Y:S01]  /*4b00*/  FFMA.FTZ R6, R146, R41.reuse, R80 ;  /* 0x0000002992067223 */ /* 0x080fe20000010050 */
[----:B------:R-:W-:Y:S01]  /*4b10*/  FADD.FTZ R8, R81, R41 ;  /* 0x0000002951087221 */ /* 0x000fe20000010000 */
[----:B------:R-:W-:Y:S01]  /*4b20*/  FMUL.FTZ R41, R52, R41 ;  /* 0x0000002934297220 */ /* 0x000fe20000410000 */
[----:B------:R-:W-:Y:S01]  /*4b30*/  FFMA.FTZ R27, R147, R157, R27 ;  /* 0x0000009d931b7223 */ /* 0x000fe2000001001b */
[----:B------:R-:W-:Y:S01]  /*4b40*/  FADD.FTZ R26, R26, R157 ;  /* 0x0000009d1a1a7221 */ /* 0x000fe20000010000 */
[----:B------:R-:W-:Y:S01]  /*4b50*/  FFMA.FTZ R82, R149, R39, R82 ;  /* 0x0000002795527223 */ /* 0x000fe20000010052 */
[----:B------:R-:W-:Y:S01]  /*4b60*/  FADD.FTZ R83, R83, R39 ;  /* 0x0000002753537221 */ /* 0x000fe20000010000 */
        /* <DEDUP_REMOVED lines=21> */
[----:B------:R-:W-:Y:S01]  /*4cc0*/  FADD.FTZ R26, R26, R40 ;  /* 0x000000281a1a7221 */ /* 0x000fe20000010000 */
[----:B------:R-:W-:Y:S01]  /*4cd0*/  FFMA.FTZ R82, R60, R128, R82 ;  /* 0x000000803c527223 */ /* 0x000fe20000010052 */
[----:B------:R-:W-:Y:S01]  /*4ce0*/  FADD.FTZ R83, R83, R128 ;  /* 0x0000008053537221 */ /* 0x000fe20000010000 */
[----:B------:R-:W-:Y:S01]  /*4cf0*/  FADD.FTZ R4, R4, R140 ;  /* 0x0000008c04047221 */ /* 0x000fe20000010000 */
[----:B------:R-:W-:Y:S01]  /*4d00*/  FFMA.FTZ R81, R71, R144, R5 ;  /* 0x0000009047517223 */ /* 0x000fe20000010005 */
[-C--:B------:R-:W-:Y:S01]  /*4d10*/  FFMA.FTZ R6, R73, R38.reuse, R6 ;  /* 0x0000002649067223 */ /* 0x080fe20000010006 */
[----:B------:R-:W-:Y:S01]  /*4d20*/  FADD.FTZ R5, R8, R38 ;  /* 0x0000002608057221 */ /* 0x000fe20000010000 */
[----:B------:R-:W-:Y:S01]  /*4d30*/  SHF.L.U32 R2, R2, 0x10, RZ ;  /* 0x0000001002027819 */ /* 0x000fe200000006ff */
[----:B------:R-:W-:Y:S01]  /*4d40*/  FMUL.FTZ R38, R52, R38 ;  /* 0x0000002634267220 */ /* 0x000fe20000410000 */
[----:B------:R-:W-:Y:S01]  /*4d50*/  FFMA.FTZ R27, R57, R155, R27 ;  /* 0x0000009b391b7223 */ /* 0x000fe2000001001b */
[----:B------:R-:W-:Y:S01]  /*4d60*/  FADD.FTZ R26, R26, R155 ;  /* 0x0000009b1a1a7221 */ /* 0x000fe20000010000 */
[----:B------:R-:W-:Y:S01]  /*4d70*/  FFMA.FTZ R82, R62, R130, R82 ;  /* 0x000000823e527223 */ /* 0x000fe20000010052 */
[----:B------:R-:W-:Y:S01]  /*4d80*/  FADD.FTZ R83, R83, R130 ;  /* 0x0000008253537221 */ /* 0x000fe20000010000 */
[----:B------:R-:W-:Y:S01]  /*4d90*/  FADD.FTZ R4, R4, R142 ;  /* 0x0000008e04047221 */ /* 0x000fe20000010000 */
[----:B------:R-:W-:Y:S01]  /*4da0*/  FMUL.FTZ R126, R49, R126 ;  /* 0x0000007e317e7220 */ /* 0x000fe20000410000 */
[----:B------:R-:W-:Y:S01]  /*4db0*/  FFMA.FTZ R27, R73, R38, R27 ;  /* 0x00000026491b7223 */ /* 0x000fe2000001001b */
[----:B------:R-:W-:Y:S01]  /*4dc0*/  FMUL.FTZ R124, R3, R124 ;  /* 0x0000007c037c7220 */ /* 0x000fe20000410000 */
[----:B------:R-:W-:Y:S01]  /*4dd0*/  FMUL.FTZ R125, R2, R125 ;  /* 0x0000007d027d7220 */ /* 0x000fe20000410000 */
[----:B------:R-:W-:Y:S01]  /*4de0*/  FADD.FTZ R26, R26, R38 ;  /* 0x000000261a1a7221 */ /* 0x000fe20000010000 */
[----:B------:R-:W-:Y:S01]  /*4df0*/  FFMA.FTZ R3, R64, R133, R82 ;  /* 0x0000008540037223 */ /* 0x000fe20000010052 */
[----:B------:R-:W-:Y:S01]  /*4e00*/  FADD.FTZ R2, R83, R133 ;  /* 0x0000008553027221 */ /* 0x000fe20000010000 */
[----:B------:R-:W-:Y:S01]  /*4e10*/  FADD.FTZ R80, R4, R144 ;  /* 0x0000009004507221 */ /* 0x000fe20000010000 */
[-C--:B------:R-:W-:Y:S01]  /*4e20*/  FFMA.FTZ R4, R74, R37.reuse, R84 ;  /* 0x000000254a047223 */ /* 0x080fe20000010054 */
[----:B------:R-:W-:Y:S01]  /*4e30*/  FADD.FTZ R9, R9, R37 ;  /* 0x0000002509097221 */ /* 0x000fe20000010000 */
[----:B------:R-:W-:Y:S01]  /*4e40*/  FMUL.FTZ R37, R53, R37 ;  /* 0x0000002535257220 */ /* 0x000fe20000410000 */
        /* <DEDUP_REMOVED lines=26> */
[----:B------:R-:W-:-:S02]  /*4ff0*/  FMUL.FTZ R129, R48, R129 ;  /* 0x0000008130817220 */ /* 0x000fc40000410000 */
[----:B------:R-:W-:Y:S01]  /*5000*/  FFMA.FTZ R27, R76, R34, R27 ;  /* 0x000000224c1b7223 */ /* 0x000fe2000001001b */
[----:B------:R-:W-:Y:S01]  /*5010*/  FADD.FTZ R26, R26, R34 ;  /* 0x000000221a1a7221 */ /* 0x000fe20000010000 */
[-C--:B------:R-:W-:Y:S01]  /*5020*/  FFMA.FTZ R6, R77, R33.reuse, R6 ;  /* 0x000000214d067223 */ /* 0x080fe20000010006 */
[----:B------:R-:W-:Y:S01]  /*5030*/  FADD.FTZ R5, R5, R33 ;  /* 0x0000002105057221 */ /* 0x000fe20000010000 */
[----:B------:R-:W-:Y:S01]  /*5040*/  FMUL.FTZ R33, R52, R33 ;  /* 0x0000002134217220 */ /* 0x000fe20000410000 */
[----:B------:R-:W-:Y:S01]  /*5050*/  FFMA.FTZ R27, R61, R129, R27 ;  /* 0x000000813d1b7223 */ /* 0x000fe2000001001b */
[----:B------:R-:W-:Y:S01]  /*5060*/  FADD.FTZ R26, R26, R129 ;  /* 0x000000811a1a7221 */ /* 0x000fe20000010000 */
[----:B------:R-:W-:Y:S02]  /*5070*/  FMUL.FTZ R130, R49, R130 ;  /* 0x0000008231827220 */ /* 0x000fe40000410000 */
        /* <DEDUP_REMOVED lines=31> */
[----:B------:R-:W-:Y:S01]  /*5270*/  FMUL.FTZ R137, R49, R137 ;  /* 0x0000008931897220 */ /* 0x000fe20000410000 */
[-C--:B------:R-:W-:Y:S01]  /*5280*/  FFMA.FTZ R6, R94, R7.reuse, R3 ;  /* 0x000000075e067223 */ /* 0x080fe20000010003 */
[----:B------:R-:W-:Y:S01]  /*5290*/  FFMA.FTZ R9, R93, R28, R8 ;  /* 0x0000001c5d097223 */ /* 0x000fe20000010008 */
[----:B------:R-:W-:Y:S01]  /*52a0*/  FADD.FTZ R3, R26, R28 ;  /* 0x0000001c1a037221 */ /* 0x000fe20000010000 */
[----:B------:R-:W-:Y:S01]  /*52b0*/  FADD.FTZ R8, R4, R7 ;  /* 0x0000000704087221 */ /* 0x000fe20000010000 */
[----:B------:R-:W-:Y:S01]  /*52c0*/  FMUL.FTZ R26, R53, R7 ;  /* 0x00000007351a7220 */ /* 0x000fe20000410000 */
[----:B------:R-:W-:Y:S01]  /*52d0*/  FFMA.FTZ R9, R66, R137, R9 ;  /* 0x0000008942097223 */ /* 0x000fe20000010009 */
[----:B------:R-:W-:Y:S01]  /*52e0*/  FADD.FTZ R4, R3, R137 ;  /* 0x0000008903047221 */ /* 0x000fe20000010000 */
[----:B------:R-:W-:Y:S01]  /*52f0*/  FMUL.FTZ R140, R48, R140 ;  /* 0x0000008c308c7220 */ /* 0x000fe20000410000 */
[----:B------:R-:W-:Y:S01]  /*5300*/  FADD.FTZ R3, R2, R25 ;  /* 0x0000001902037221 */ /* 0x000fe20000010000 */
[----:B------:R-:W-:Y:S01]  /*5310*/  FFMA.FTZ R9, R94, R26, R9 ;  /* 0x0000001a5e097223 */ /* 0x000fe20000010009 */
[----:B------:R-:W-:Y:S01]  /*5320*/  FADD.FTZ R2, R4, R26 ;  /* 0x0000001a04027221 */ /* 0x000fe20000010000 */
[-C--:B------:R-:W-:Y:S01]  /*5330*/  FFMA.FTZ R5, R95, R25.reuse, R5 ;  /* 0x000000195f057223 */ /* 0x080fe20000010005 */
[----:B------:R-:W-:Y:S01]  /*5340*/  FMUL.FTZ R25, R52, R25 ;  /* 0x0000001934197220 */ /* 0x000fe20000410000 */
[----:B------:R-:W-:Y:S01]  /*5350*/  FFMA.FTZ R4, R96, R24, R6 ;  /* 0x0000001860047223 */ /* 0x000fe20000010006 */
[----:B------:R-:W-:Y:S01]  /*5360*/  FFMA.FTZ R9, R67, R140, R9 ;  /* 0x0000008c43097223 */ /* 0x000fe20000010009 */
[----:B------:R-:W-:Y:S01]  /*5370*/  FADD.FTZ R6, R2, R140 ;  /* 0x0000008c02067221 */ /* 0x000fe20000010000 */
[----:B------:R-:W-:-:S02]  /*5380*/  FMUL.FTZ R47, R49, R141 ;  /* 0x0000008d312f7220 */ /* 0x000fc40000410000 */
[----:B------:R-:W-:Y:S01]  /*5390*/  FFMA.FTZ R9, R95, R25, R9 ;  /* 0x000000195f097223 */ /* 0x000fe20000010009 */
[----:B------:R-:W-:Y:S01]  /*53a0*/  FADD.FTZ R6, R6, R25 ;  /* 0x0000001906067221 */ /* 0x000fe20000010000 */
        /* <DEDUP_REMOVED lines=95> */
[----:B------:R-:W-:-:S03]  /*59a0*/  FADD.FTZ R7, R7, R11 ;  /* 0x0000000b07077221 */ /* 0x000fc60000010000 */
[----:B------:R-:W-:Y:S01]  /*59b0*/  FFMA.FTZ R79, R113, R10, R9 ;  /* 0x0000000a714f7223 */ /* 0x000fe20000010009 */
[----:B------:R-:W-:Y:S01]  /*59c0*/  FADD.FTZ R78, R7, R10 ;  /* 0x0000000a074e7221 */ /* 0x000fe20000010000 */
[----:B------:R-:W-:Y:S01]  /*59d0*/  FMUL.FTZ R9, R48, R86 ;  /* 0x0000005630097220 */ /* 0x000fe20000410000 */
[----:B------:R-:W-:-:S03]  /*59e0*/  FMUL.FTZ R8, R52, R88 ;  /* 0x0000005834087220 */ /* 0x000fc60000410000 */
[----:B------:R-:W-:Y:S01]  /*59f0*/  FADD.FTZ R78, R78, R9 ;  /* 0x000000094e4e7221 */ /* 0x000fe20000010000 */
[----:B------:R-:W-:Y:S01]  /*5a00*/  FFMA.FTZ R79, R114, R9, R79 ;  /* 0x00000009724f7223 */ /* 0x000fe2000001004f */
[----:B------:R-:W-:Y:S02]  /*5a10*/  FMUL.FTZ R7, R49, R87 ;  /* 0x0000005731077220 */ /* 0x000fe40000410000 */
[----:B------:R-:W-:Y:S01]  /*5a20*/  FADD.FTZ R78, R78, R8 ;  /* 0x000000084e4e7221 */ /* 0x000fe20000010000 */
[----:B------:R-:W-:Y:S01]  /*5a30*/  FFMA.FTZ R79, R116, R8, R79 ;  /* 0x00000008744f7223 */ /* 0x000fe2000001004f */
[----:B------:R-:W-:Y:S02]  /*5a40*/  FMUL.FTZ R6, R53, R89 ;  /* 0x0000005935067220 */ /* 0x000fe40000410000 */
        /* <DEDUP_REMOVED lines=11> */
[----:B------:R-:W0:Y:S01]  /*5b00*/  S2R R141, SR_TID.X ;  /* 0x00000000008d7919 */ /* 0x000e220000002100 */
[----:B------:R-:W-:Y:S01]  /*5b10*/  FMUL.FTZ R2, R53, R125 ;  /* 0x0000007d35027220 */ /* 0x000fe20000410000 */
[----:B------:R-:W-:Y:S01]  /*5b20*/  FADD.FTZ R78, R78, R3 ;  /* 0x000000034e4e7221 */ /* 0x000fe20000010000 */
[----:B------:R-:W-:-:S03]  /*5b30*/  FFMA.FTZ R79, R118, R3, R79 ;  /* 0x00000003764f7223 */ /* 0x000fc6000001004f */
[----:B------:R-:W-:Y:S01]  /*5b40*/  FADD.FTZ R78, R78, R2 ;  /* 0x000000024e4e7221 */ /* 0x000fe20000010000 */
[----:B------:R-:W-:Y:S01]  /*5b50*/  FFMA.FTZ R79, R121, R2, R79 ;  /* 0x00000002794f7223 */ /* 0x000fe2000001004f */
[----:B------:R-:W-:-:S04]  /*5b60*/  UIADD3 UR12, UP0, UPT, UR12, 0x24, URZ ;  /* 0x000000240c0c7890 */ /* 0x000fc8000ff1e0ff */
[----:B------:R1:W-:Y:S01]  /*5b70*/  STS.64 [R164], R78 ;  /* 0x0000004ea4007388 */ /* 0x0003e20000000a00 */
[----:B------:R-:W-:Y:S02]  /*5b80*/  UIADD3.X UR5, UPT, UPT, URZ, UR5, URZ, UP0, !UPT ;  /* 0x00000005ff057290 */ /* 0x000fe400087fe4ff */
[----:B------:R-:W-:-:S04]  /*5b90*/  UISETP.GE.U32.AND UP0, UPT, UR12, UR23, UPT ;  /* 0x000000170c00728c */ /* 0x000fc8000bf06070 */
[----:B------:R-:W-:Y:S01]  /*5ba0*/  UISETP.GE.AND.EX UP0, UPT, UR5, UR13, UPT, UP0 ;  /* 0x0000000d0500728c */ /* 0x000fe2000bf06300 */
[----:B------:R-:W-:Y:S01]  /*5bb0*/  FFMA.FTZ R84, R115, R87, R84 ;  /* 0x0000005773547223 */ /* 0x000fe20000010054 */
[----:B------:R-:W-:Y:S01]  /*5bc0*/  FADD.FTZ R80, R80, R86 ;  /* 0x0000005650507221 */ /* 0x000fe20000010000 */
[----:B------:R-:W-:Y:S01]  /*5bd0*/  FADD.FTZ R87, R85, R87 ;  /* 0x0000005755577221 */ /* 0x000fe20000010000 */
[----:B------:R-:W-:Y:S01]  /*5be0*/  FFMA.FTZ R81, R114, R86, R81 ;  /* 0x0000005672517223 */ /* 0x000fe20000010051 */
[----:B------:R-:W-:Y:S01]  /*5bf0*/  FFMA.FTZ R85, R116, R88, R83 ;  /* 0x0000005874557223 */ /* 0x000fe20000010053 */
[----:B------:R-:W-:Y:S01]  /*5c00*/  FADD.FTZ R88, R82, R88 ;  /* 0x0000005852587221 */ /* 0x000fe20000010000 */
[----:B------:R-:W-:Y:S01]  /*5c10*/  FFMA.FTZ R136, R119, R89, R136 ;  /* 0x0000005977887223 */ /* 0x000fe20000010088 */
[----:B------:R-:W-:Y:S01]  /*5c20*/  FADD.FTZ R138, R138, R89 ;  /* 0x000000598a8a7221 */ /* 0x000fe20000010000 */
[----:B-1----:R-:W-:Y:S01]  /*5c30*/  FADD.FTZ R79, R80, R122 ;  /* 0x0000007a504f7221 */ /* 0x002fe20000010000 */
[----:B------:R-:W-:Y:S01]  /*5c40*/  FFMA.FTZ R78, R117, R122, R81 ;  /* 0x0000007a754e7223 */ /* 0x000fe20000010051 */
[----:B------:R-:W-:Y:S01]  /*5c50*/  FFMA.FTZ R82, R118, R123, R84 ;  /* 0x0000007b76527223 */ /* 0x000fe20000010054 */
[----:B------:R-:W-:Y:S01]  /*5c60*/  FFMA.FTZ R80, R120, R124, R85 ;  /* 0x0000007c78507223 */ /* 0x000fe20000010055 */
[----:B------:R-:W-:Y:S01]  /*5c70*/  FADD.FTZ R83, R87, R123 ;  /* 0x0000007b57537221 */ /* 0x000fe20000010000 */
[----:B------:R-:W-:Y:S01]  /*5c80*/  FADD.FTZ R81, R88, R124 ;  /* 0x0000007c58517221 */ /* 0x000fe20000010000 */
[----:B------:R-:W-:Y:S01]  /*5c90*/  BAR.SYNC.DEFER_BLOCKING 0x0 ;  /* 0x0000000000007b1d */ /* 0x000fe20000010000 */
[----:B0-----:R-:W-:Y:S01]  /*5ca0*/  ISETP.GT.U32.AND P0, PT, R141, 0x1f, PT ;  /* 0x0000001f8d00780c */ /* 0x001fe20003f04070 */
[----:B------:R-:W-:Y:S01]  /*5cb0*/  FFMA.FTZ R84, R121, R125, R136 ;  /* 0x0000007d79547223 */ /* 0x000fe20000010088 */
[----:B------:R-:W-:-:S03]  /*5cc0*/  FADD.FTZ R85, R138, R125 ;  /* 0x0000007d8a557221 */ /* 0x000fc60000010000 */
[----:B------:R-:W-:Y:S08]  /*5cd0*/  BRA.U !UP0, `(.L_x_430) ;  /* 0x0000000108887547 */ /* 0x000ff0000b800000 */
[----:B------:R-:W2:Y:S01]  /*5ce0*/  LDL.64 R142, [R1] ;  /* 0x00000000018e7983 */ /* 0x000ea20000100a00 */
[----:B------:R-:W-:Y:S01]  /*5cf0*/  SHF.L.U32 R86, R141, 0x1, RZ ;  /* 0x000000018d567819 */ /* 0x000fe200000006ff */
[----:B------:R-:W0:Y:S03]  /*5d00*/  S2R R164, SR_TID.X ;  /* 0x0000000000a47919 */ /* 0x000e260000002100 */
[----:B------:R-:W-:-:S04]  /*5d10*/  LOP3.LUT R86, R86, 0x18, RZ, 0xc0, !PT ;  /* 0x0000001856567812 */ /* 0x000fc800078ec0ff */
[----:B------:R-:W-:-:S05]  /*5d20*/  IADD3 R86, PT, PT, R165, R86, RZ ;  /* 0x00000056a5567210 */ /* 0x000fca0007ffe0ff */
[----:B------:R-:W-:Y:S01]  /*5d30*/  STS.64 [R86], R78 ;  /* 0x0000004e56007388 */ /* 0x000fe20000000a00 */
[C---:B0-----:R-:W-:Y:S02]  /*5d40*/  SHF.L.U32 R144, R164.reuse, 0x1, RZ ;  /* 0x00000001a4907819 */ /* 0x041fe400000006ff */
[C---:B------:R-:W-:Y:S02]  /*5d50*/  SHF.L.U32 R139, R164.reuse, 0x1, RZ ;  /* 0x00000001a48b7819 */ /* 0x040fe400000006ff */
[----:B------:R-:W-:Y:S02]  /*5d60*/  SHF.L.U32 R164, R164, 0x1, RZ ;  /* 0x00000001a4a47819 */ /* 0x000fe400000006ff */
[----:B------:R-:W-:Y:S02]  /*5d70*/  LOP3.LUT R139, R139, 0x18, RZ, 0xc0, !PT ;  /* 0x000000188b8b7812 */ /* 0x000fe400078ec0ff */
[----:B------:R-:W-:Y:S02]  /*5d80*/  LOP3.LUT R164, R164, 0x18, RZ, 0xc0, !PT ;  /* 0x00000018a4a47812 */ /* 0x000fe400078ec0ff */
[----:B------:R-:W-:-:S02]  /*5d90*/  LOP3.LUT R139, R139, 0x10, RZ, 0x3c, !PT ;  /* 0x000000108b8b7812 */ /* 0x000fc400078e3cff */
[----:B------:R-:W-:Y:S02]  /*5da0*/  LOP3.LUT R164, R164, 0x8, RZ, 0x3c, !PT ;  /* 0x00000008a4a47812 */ /* 0x000fe400078e3cff */
[----:B------:R-:W-:Y:S02]  /*5db0*/  LOP3.LUT R144, R144, 0x18, RZ, 0xc, !PT ;  /* 0x0000001890907812 */ /* 0x000fe400078e0cff */
[C---:B------:R-:W-:Y:S02]  /*5dc0*/  IADD3 R164, PT, PT, R165.reuse, R164, RZ ;  /* 0x000000a4a5a47210 */ /* 0x040fe40007ffe0ff */
[C---:B------:R-:W-:Y:S02]  /*5dd0*/  IADD3 R139, PT, PT, R165.reuse, R139, RZ ;  /* 0x0000008ba58b7210 */ /* 0x040fe40007ffe0ff */
[----:B------:R-:W-:Y:S01]  /*5de0*/  IADD3 R144, PT, PT, R165, R144, RZ ;  /* 0x00000090a5907210 */ /* 0x000fe20007ffe0ff */
[----:B------:R-:W-:Y:S04]  /*5df0*/  STS.64 [R164], R80 ;  /* 0x00000050a4007388 */ /* 0x000fe80000000a00 */
[----:B------:R-:W-:Y:S04]  /*5e00*/  STS.64 [R139], R82 ;  /* 0x000000528b007388 */ /* 0x000fe80000000a00 */
[----:B------:R-:W-:Y:S01]  /*5e10*/  STS.64 [R144], R84 ;  /* 0x0000005490007388 */ /* 0x000fe20000000a00 */
[----:B------:R-:W-:Y:S06]  /*5e20*/  BAR.SYNC.DEFER_BLOCKING 0x0 ;  /* 0x0000000000007b1d */ /* 0x000fec0000010000 */
        /* <DEDUP_REMOVED lines=11> */
[----:B------:R-:W-:-:S05]  /*5ee0*/  FADD.FTZ R87, R89, R87 ;  /* 0x0000005759577221 */ /* 0x000fca0000010000 */
[----:B--2---:R0:W-:Y:S02]  /*5ef0*/  STG.E.64 desc[UR16][R142.64+0x4800], R86 ;  /* 0x004800568e007986 */ /* 0x0041e4000c101b10 */
.L_x_430:
[----:B------:R-:W-:Y:S01]  /*5f00*/  BSSY.RECONVERGENT B0, `(.L_x_431) ;  /* 0x000002c000007945 */ /* 0x000fe20003800200 */
[----:B------:R-:W-:Y:S02]  /*5f10*/  MOV R89, RZ ;  /* 0x000000ff00597202 */ /* 0x000fe40000000f00 */
[----:B0-----:R-:W-:Y:S01]  /*5f20*/  MOV R86, RZ ;  /* 0x000000ff00567202 */ /* 0x001fe20000000f00 */
[----:B------:R-:W-:Y:S06]  /*5f30*/  @P0 BRA `(.L_x_432) ;  /* 0x0000000000a00947 */ /* 0x000fec0003800000 */
[----:B------:R-:W2:Y:S04]  /*5f40*/  LDL R87, [R1+0x30] ;  /* 0x0000300001577983 */ /* 0x000ea80000100800 */
[----:B------:R-:W3:Y:S04]  /*5f50*/  LDL R88, [R1+0x2c] ;  /* 0x00002c0001587983 */ /* 0x000ee80000100800 */
[----:B------:R-:W4:Y:S04]  /*5f60*/  LDL R142, [R1+0x28] ;  /* 0x00002800018e7983 */ /* 0x000f280000100800 */
[----:B------:R-:W5:Y:S04]  /*5f70*/  LDL R139, [R1+0x24] ;  /* 0x00002400018b7983 */ /* 0x000f680000100800 */
[----:B------:R-:W5:Y:S04]  /*5f80*/  LDL R138, [R1+0x20] ;  /* 0x00002000018a7983 */ /* 0x000f680000100800 */
[----:B------:R-:W5:Y:S04]  /*5f90*/  LDL R136, [R1+0x1c] ;  /* 0x00001c0001887983 */ /* 0x000f680000100800 */
[----:B------:R-:W5:Y:S04]  /*5fa0*/  LDL R125, [R1+0x18] ;  /* 0x00001800017d7983 */ /* 0x000f680000100800 */
[----:B------:R-:W5:Y:S04]  /*5fb0*/  LDL R124, [R1+0x14] ;  /* 0x00001400017c7983 */ /* 0x000f680000100800 */
[----:B------:R-:W5:Y:S04]  /*5fc0*/  LDL R123, [R1+0x10] ;  /* 0x00001000017b7983 */ /* 0x000f680000100800 */
[----:B------:R-:W5:Y:S04]  /*5fd0*/  LDL R122, [R1+0xc] ;  /* 0x00000c00017a7983 */ /* 0x000f680000100800 */
[----:B--2---:R-:W0:Y:S04]  /*5fe0*/  LDS.64 R86, [R87] ;  /* 0x0000000057567984 */ /* 0x004e280000000a00 */
[----:B---3--:R-:W1:Y:S01]  /*5ff0*/  LDS.64 R88, [R88] ;  /* 0x0000000058587984 */ /* 0x008e620000000a00 */
[----:B0-----:R-:W-:Y:S01]  /*6000*/  FADD.FTZ R86, RZ, R86 ;  /* 0x00000056ff567221 */ /* 0x001fe20000010000 */
[----:B------:R-:W-:-:S03]  /*6010*/  FADD.FTZ R87, RZ, R87 ;  /* 0x00000057ff577221 */ /* 0x000fc60000010000 */
[----:B-1----:R-:W-:Y:S01]  /*6020*/  FADD.FTZ R88, R86, R88 ;  /* 0x0000005856587221 */ /* 0x002fe20000010000 */
[----:B------:R-:W-:Y:S02]  /*6030*/  FADD.FTZ R89, R87, R89 ;  /* 0x0000005957597221 */ /* 0x000fe40000010000 */
[----:B----4-:R-:W0:Y:S02]  /*6040*/  LDS.64 R86, [R142] ;  /* 0x000000008e567984 */ /* 0x010e240000000a00 */
[----:B0-----:R-:W-:Y:S01]  /*6050*/  FADD.FTZ R88, R88, R86 ;  /* 0x0000005658587221 */ /* 0x001fe20000010000 */
[----:B------:R-:W-:Y:S02]  /*6060*/  FADD.FTZ R89, R89, R87 ;  /* 0x0000005759597221 */ /* 0x000fe40000010000 */
[----:B-----5:R-:W0:Y:S02]  /*6070*/  LDS.64 R86, [R139] ;  /* 0x000000008b567984 */ /* 0x020e240000000a00 */
[----:B0-----:R-:W-:Y:S01]  /*6080*/  FADD.FTZ R88, R88, R86 ;  /* 0x0000005658587221 */ /* 0x001fe20000010000 */
[----:B------:R-:W-:-:S02]  /*6090*/  FADD.FTZ R89, R89, R87 ;  /* 0x0000005759597221 */ /* 0x000fc40000010000 */
[----:B------:R-:W0:Y:S02]  /*60a0*/  LDS.64 R86, [R138] ;  /* 0x000000008a567984 */ /* 0x000e240000000a00 */
[----:B0-----:R-:W-:Y:S01]  /*60b0*/  FADD.FTZ R88, R88, R86 ;  /* 0x0000005658587221 */ /* 0x001fe20000010000 */
[----:B------:R-:W-:Y:S02]  /*60c0*/  FADD.FTZ R89, R89, R87 ;  /* 0x0000005759597221 */ /* 0x000fe40000010000 */
[----:B------:R-:W0:Y:S02]  /*60d0*/  LDS.64 R86, [R136] ;  /* 0x0000000088567984 */ /* 0x000e240000000a00 */
[----:B0-----:R-:W-:Y:S01]  /*60e0*/  FADD.FTZ R88, R88, R86 ;  /* 0x0000005658587221 */ /* 0x001fe20000010000 */
[----:B------:R-:W-:Y:S02]  /*60f0*/  FADD.FTZ R89, R89, R87 ;  /* 0x0000005759597221 */ /* 0x000fe40000010000 */
[----:B------:R-:W0:Y:S02]  /*6100*/  LDS.64 R86, [R125] ;  /* 0x000000007d567984 */ /* 0x000e240000000a00 */
        /* <DEDUP_REMOVED lines=10> */
[----:B------:R-:W-:-:S07]  /*61b0*/  FADD.FTZ R89, R89, R87 ;  /* 0x0000005759597221 */ /* 0x000fce0000010000 */
.L_x_432:
[----:B------:R-:W-:Y:S05]  /*61c0*/  BSYNC.RECONVERGENT B0 ;  /* 0x0000000000007941 */ /* 0x000fea0003800200 */
.L_x_431:
[----:B------:R-:W0:Y:S01]  /*61d0*/  SHFL.BFLY PT, R87, R89, 0x2, 0x1f ;  /* 0x0c401f0059577f89 */ /* 0x000e2200000e0000 */
[----:B------:R-:W-:-:S03]  /*61e0*/  LOP3.LUT P1, RZ, R141, 0x3e3, RZ, 0xc0, !PT ;  /* 0x000003e38dff7812 */ /* 0x000fc6000782c0ff */
[----:B------:R-:W1:Y:S10]  /*61f0*/  SHFL.BFLY PT, R122, R86, 0x2, 0x1f ;  /* 0x0c401f00567a7f89 */ /* 0x000e7400000e0000 */
[----:B------:R-:W-:Y:S01]  /*6200*/  VOTEU.ALL UP1, P1 ;  /* 0x0000000000ff7886 */ /* 0x000fe20000820000 */
[----:B------:R-:W2:Y:S04]  /*6210*/  @!P1 LDC.64 R124, c[0x0][0x3d0] ;  /* 0x0000f400ff7c9b82 */ /* 0x000ea80000000a00 */
[----:B------:R-:W-:-:S02]  /*6220*/  @!UP1 ULOP3.LUT UR14, UR19, 0x3, URZ, 0xc0, !UPT ;  /* 0x00000003130e9892 */ /* 0x000fc4000f8ec0ff */
[----:B------:R-:W-:Y:S01]  /*6230*/  @!UP1 UIMAD UR10, UR20, UR4, UR11 ;  /* 0x00000004140a92a4 */ /* 0x000fe2000f8e020b */
[----:B0-----:R-:W-:-:S03]  /*6240*/  FADD.FTZ R89, R87, R89 ;  /* 0x0000005957597221 */ /* 0x001fc60000010000 */
[----:B------:R-:W-:Y:S02]  /*6250*/  @!P1 IADD3 R88, PT, PT, R141, UR14, RZ ;  /* 0x0000000e8d589c10 */ /* 0x000fe4000fffe0ff */
[----:B------:R-:W-:Y:S01]  /*6260*/  MOV R123, UR10 ;  /* 0x0000000a007b7c02 */ /* 0x000fe20008000f00 */
[----:B-1----:R-:W-:Y:S01]  /*6270*/  FADD.FTZ R122, R122, R86 ;  /* 0x000000567a7a7221 */ /* 0x002fe20000010000 */
[----:B------:R-:W0:Y:S02]  /*6280*/  SHFL.BFLY PT, R87, R89, 0x1, 0x1f ;  /* 0x0c201f0059577f89 */ /* 0x000e2400000e0000 */
[----:B------:R-:W-:Y:S02]  /*6290*/  @!P1 LEA R88, R123, R88, 0x5 ;  /* 0x000000587b589211 */ /* 0x000fe400078e28ff */
[----:B------:R-:W1:Y:S02]  /*62a0*/  SHFL.BFLY PT, R86, R122, 0x1, 0x1f ;  /* 0x0c201f007a567f89 */ /* 0x000e6400000e0000 */
[----:B------:R-:W-:Y:S01]  /*62b0*/  @!P1 SHF.L.U32 R88, R88, 0x1, RZ ;  /* 0x0000000158589819 */ /* 0x000fe200000006ff */
[----:B0-----:R-:W-:-:S04]  /*62c0*/  FADD.FTZ R87, R89, R87 ;  /* 0x0000005759577221 */ /* 0x001fc80000010000 */
[----:B--2---:R-:W-:-:S04]  /*62d0*/  @!P1 IMAD.WIDE.U32 R88, R88, 0x4, R124 ;  /* 0x0000000458589825 */ /* 0x004fc800078e007c */
[----:B-1----:R-:W-:-:S05]  /*62e0*/  FADD.FTZ R86, R122, R86 ;  /* 0x000000567a567221 */ /* 0x002fca0000010000 */
[----:B------:R0:W-:Y:S01]  /*62f0*/  @!P1 STG.E.64 desc[UR16][R88.64], R86 ;  /* 0x0000005658009986 */ /* 0x0001e2000c101b10 */
[----:B------:R-:W-:Y:S05]  /*6300*/  BRA.U !UP0, `(.L_x_433) ;  /* 0x0000000108647547 */ /* 0x000fea000b800000 */
[----:B------:R-:W-:Y:S01]  /*6310*/  BAR.SYNC.DEFER_BLOCKING 0x0 ;  /* 0x0000000000007b1d */ /* 0x000fe20000010000 */
[----:B------:R-:W-:-:S13]  /*6320*/  ISETP.NE.AND P2, PT, R141, RZ, PT ;  /* 0x000000ff8d00720c */ /* 0x000fda0003f45270 */
[----:B------:R-:W-:Y:S05]  /*6330*/  @P2 BRA `(.L_x_434) ;  /* 0x00000000004c2947 */ /* 0x000fea0003800000 */
[----:B------:R-:W-:Y:S01]  /*6340*/  USHF.R.U32.HI UR10, URZ, 0x1, UR11 ;  /* 0x00000001ff0a7899 */ /* 0x000fe2000801160b */
[----:B0-----:R-:W-:Y:S02]  /*6350*/  MOV R86, UR8 ;  /* 0x0000000800567c02 */ /* 0x001fe40008000f00 */
[----:B------:R-:W-:Y:S01]  /*6360*/  MOV R87, UR9 ;  /* 0x0000000900577c02 */ /* 0x000fe20008000f00 */
[----:B------:R-:W-:-:S03]  /*6370*/  ULOP3.LUT UP0, URZ, UR10, UR19, URZ, 0xfc, !UPT ;  /* 0x000000130aff7292 */ /* 0x000fc6000f80fcff */
[----:B------:R-:W-:Y:S02]  /*6380*/  UMOV UR10, 0x7fffffb9 ;  /* 0x7fffffb9000a7882 */ /* 0x000fe40000000000 */
[----:B------:R-:W-:-:S06]  /*6390*/  USEL UR10, UR10, 0x1, !UP0 ;  /* 0x000000010a0a7887 */ /* 0x000fcc000c000000 */
[----:B------:R-:W-:Y:S01]  /*63a0*/  MOV R88, UR10 ;  /* 0x0000000a00587c02 */ /* 0x000fe20008000f00 */
[----:B------:R-:W-:Y:S06]  /*63b0*/  MEMBAR.ALL.GPU ;  /* 0x0000000000007992 */ /* 0x000fec000000a000 */
[----:B------:R-:W-:-:S00]  /*63c0*/  ERRBAR ;  /* 0x00000000000079ab */ /* 0x000fc00000000000 */
[----:B------:R-:W-:Y:S06]  /*63d0*/  CGAERRBAR ;  /* 0x00000000000075ab */ /* 0x000fec0000000000 */
[----:B------:R0:W5:Y:S02]  /*63e0*/  ATOM.E.ADD.STRONG.GPU PT, R88, desc[UR16][R86.64+0x90], R88 ;  /* 0x800090585658798a */ /* 0x00016400081ef110 */
.L_x_435:
[----:B0-----:R-:W-:Y:S02]  /*63f0*/  MOV R86, UR8 ;  /* 0x0000000800567c02 */ /* 0x001fe40008000f00 */
[----:B------:R-:W-:-:S05]  /*6400*/  MOV R87, UR9 ;  /* 0x0000000900577c02 */ /* 0x000fca0008000f00 */
[----:B------:R-:W2:Y:S04]  /*6410*/  LD.E.STRONG.GPU R86, desc[UR16][R86.64+0x90] ;  /* 0x0000901056567980 */ /* 0x000ea8000c10f900 */
[----:B--2---:R-:W-:Y:S01]  /*6420*/  CCTL.IVALL ;  /* 0x00000000ff00798f */ /* 0x004fe20002000000 */
[----:B------:R-:W-:Y:S05]  /*6430*/  YIELD ;  /* 0x0000000000007946 */ /* 0x000fea0003800000 */
[----:B-----5:R-:W-:-:S04]  /*6440*/  LOP3.LUT R86, R86, R88, RZ, 0x3c, !PT ;  /* 0x0000005856567212 */ /* 0x020fc800078e3cff */
[----:B------:R-:W-:-:S13]  /*6450*/  ISETP.GT.AND P2, PT, R86, -0x1, PT ;  /* 0xffffffff5600780c */ /* 0x000fda0003f44270 */
[----:B------:R-:W-:Y:S05]  /*6460*/  @P2 BRA `(.L_x_435) ;  /* 0xfffffffc00e02947 */ /* 0x000fea000383ffff */
.L_x_434:
[----:B------:R-:W-:Y:S05]  /*6470*/  WARPSYNC.ALL ;  /* 0x0000000000007948 */ /* 0x000fea0003800000 */
[----:B------:R-:W-:Y:S06]  /*6480*/  BAR.SYNC.DEFER_BLOCKING 0x0 ;  /* 0x0000000000007b1d */ /* 0x000fec0000010000 */
[----:B------:R-:W-:Y:S05]  /*6490*/  BRA `(.L_x_436) ;  /* 0x00000000005c7947 */ /* 0x000fea0003800000 */
.L_x_433:
[----:B0-----:R-:W0:Y:S01]  /*64a0*/  S2R R86, SR_TID.X ;  /* 0x0000000000567919 */ /* 0x001e220000002100 */
[----:B------:R-:W-:Y:S01]  /*64b0*/  BAR.SYNC.DEFER_BLOCKING 0x0 ;  /* 0x0000000000007b1d */ /* 0x000fe20000010000 */
[----:B0-----:R-:W-:-:S13]  /*64c0*/  ISETP.NE.AND P2, PT, R86, RZ, PT ;  /* 0x000000ff5600720c */ /* 0x001fda0003f45270 */
[----:B------:R-:W-:Y:S05]  /*64d0*/  @P2 BRA `(.L_x_437) ;  /* 0x0000000000442947 */ /* 0x000fea0003800000 */
[----:B------:R-:W-:Y:S02]  /*64e0*/  ISETP.NE.AND P2, PT, RZ, UR19, PT ;  /* 0x00000013ff007c0c */ /* 0x000fe4000bf45270 */
[----:B------:R-:W-:Y:S02]  /*64f0*/  MOV R88, 0x7ffffffd ;  /* 0x7ffffffd00587802 */ /* 0x000fe40000000f00 */
[----:B------:R-:W-:Y:S02]  /*6500*/  MOV R86, UR6 ;  /* 0x0000000600567c02 */ /* 0x000fe40008000f00 */
[----:B------:R-:W-:Y:S02]  /*6510*/  SEL R88, R88, 0x1, !P2 ;  /* 0x0000000158587807 */ /* 0x000fe40005000000 */
[----:B------:R-:W-:Y:S01]  /*6520*/  MOV R87, UR7 ;  /* 0x0000000700577c02 */ /* 0x000fe20008000f00 */
[----:B------:R-:W-:Y:S06]  /*6530*/  MEMBAR.ALL.GPU ;  /* 0x0000000000007992 */ /* 0x000fec000000a000 */
[----:B------:R-:W-:-:S00]  /*6540*/  ERRBAR ;  /* 0x00000000000079ab */ /* 0x000fc00000000000 */
[----:B------:R-:W-:Y:S06]  /*6550*/  CGAERRBAR ;  /* 0x00000000000075ab */ /* 0x000fec0000000000 */
[----:B------:R0:W5:Y:S02]  /*6560*/  ATOM.E.ADD.STRONG.GPU PT, R88, desc[UR16][R86.64], R88 ;  /* 0x800000585658798a */ /* 0x00016400081ef110 */
.L_x_438:
        /* <DEDUP_REMOVED lines=8> */
.L_x_437:
[----:B------:R-:W-:Y:S05]  /*65f0*/  WARPSYNC.ALL ;  /* 0x0000000000007948 */ /* 0x000fea0003800000 */
[----:B------:R-:W-:Y:S06]  /*6600*/  BAR.SYNC.DEFER_BLOCKING 0x0 ;  /* 0x0000000000007b1d */ /* 0x000fec0000010000 */
.L_x_436:
[----:B------:R-:W1:Y:S01]  /*6610*/  S2R R123, SR_TID.X ;  /* 0x00000000007b7919 */ /* 0x000e620000002100 */
[----:B0-----:R-:W0:Y:S01]  /*6620*/  @!P0 LDC.64 R88, c[0x0][0x3d0] ;  /* 0x0000f400ff588b82 */ /* 0x001e220000000a00 */
[----:B------:R-:W-:Y:S01]  /*6630*/  VOTEU.ALL UP0, P0 ;  /* 0x0000000000ff7886 */ /* 0x000fe20000000000 */
[----:B------:R-:W2:Y:S01]  /*6640*/  LDCU.64 UR24, c[0x0][0x380] ;  /* 0x00007000ff1877ac */ /* 0x000ea20008000a00 */
[----:B------:R-:W3:Y:S03]  /*6650*/  LDL R122, [R1+0x8] ;  /* 0x00000800017a7983 */ /* 0x000ee60000100800 */
[----:B------:R-:W-:-:S06]  /*6660*/  @!UP0 UIMAD UR10, UR20, UR4, UR11 ;  /* 0x00000004140a82a4 */ /* 0x000fcc000f8e020b */
[----:B------:R-:W-:Y:S02]  /*6670*/  MOV R87, UR10 ;  /* 0x0000000a00577c02 */ /* 0x000fe40008000f00 */
[----:B-1----:R-:W-:-:S04]  /*6680*/  @!P0 SHF.L.U32 R86, R123, 0x1, RZ ;  /* 0x000000017b568819 */ /* 0x002fc800000006ff */
[----:B------:R-:W-:-:S04]  /*6690*/  @!P0 LOP3.LUT R86, R86, 0x3e, RZ, 0xc0, !PT ;  /* 0x0000003e56568812 */ /* 0x000fc800078ec0ff */
[----:B------:R-:W-:-:S05]  /*66a0*/  @!P0 LEA R86, R87, R86, 0x6 ;  /* 0x0000005657568211 */ /* 0x000fca00078e30ff */
[----:B0-----:R-:W-:-:S06]  /*66b0*/  @!P0 IMAD.WIDE.U32 R86, R86, 0x4, R88 ;  /* 0x0000000456568825 */ /* 0x001fcc00078e0058 */
[----:B------:R-:W4:Y:S01]  /*66c0*/  @!P0 LDG.E.64 R86, desc[UR16][R86.64] ;  /* 0x0000001056568981 */ /* 0x000f22000c1e1b00 */
[----:B------:R-:W-:Y:S01]  /*66d0*/  HFMA2 R88, -RZ, RZ, 0, 0 ;  /* 0x00000000ff587431 */ /* 0x000fe200000001ff */
[----:B------:R-:W-:Y:S01]  /*66e0*/  UISETP.GE.U32.AND UP0, UPT, UR12, UR23, UPT ;  /* 0x000000170c00728c */ /* 0x000fe2000bf06070 */
[----:B------:R-:W0:Y:S01]  /*66f0*/  @!P1 S2R R89, SR_CgaCtaId ;  /* 0x0000000000599919 */ /* 0x000e220000008800 */
[----:B------:R-:W-:Y:S02]  /*6700*/  ULOP3.LUT UR4, UR4, 0x1, URZ, 0x3c, !UPT ;  /* 0x0000000104047892 */ /* 0x000fe4000f8e3cff */
[----:B------:R-:W-:Y:S01]  /*6710*/  UISETP.GE.AND.EX UP0, UPT, UR5, UR13, UPT, UP0 ;  /* 0x0000000d0500728c */ /* 0x000fe2000bf06300 */
[----:B----4-:R-:W-:Y:S01]  /*6720*/  @!P0 FADD.FTZ R88, RZ, R86 ;  /* 0x00000056ff588221 */ /* 0x010fe20000010000 */
[----:B------:R-:W-:Y:S01]  /*6730*/  MOV R86, RZ ;  /* 0x000000ff00567202 */ /* 0x000fe20000000f00 */
[----:B------:R-:W-:Y:S01]  /*6740*/  @!P0 FADD.FTZ R86, RZ, R87 ;  /* 0x00000057ff568221 */ /* 0x000fe20000010000 */
[----:B--2---:R-:W-:-:S02]  /*6750*/  IADD3 R162, P0, PT, R162, UR24, RZ ;  /* 0x00000018a2a27c10 */ /* 0x004fc4000ff1e0ff */
[----:B------:R-:W1:Y:S02]  /*6760*/  SHFL.BFLY PT, R87, R88, 0x2, 0x1f ;  /* 0x0c401f0058577f89 */ /* 0x000e6400000e0000 */
[----:B------:R-:W-:Y:S01]  /*6770*/  IADD3.X R163, PT, PT, R163, UR25, RZ, P0, !PT ;  /* 0x00000019a3a37c10 */ /* 0x000fe200087fe4ff */
[----:B-1----:R-:W-:Y:S02]  /*6780*/  FADD.FTZ R88, R87, R88 ;  /* 0x0000005857587221 */ /* 0x002fe40000010000 */
[----:B------:R-:W1:Y:S02]  /*6790*/  SHFL.BFLY PT, R87, R86, 0x2, 0x1f ;  /* 0x0c401f0056577f89 */ /* 0x000e6400000e0000 */
[----:B-1----:R-:W-:Y:S02]  /*67a0*/  FADD.FTZ R87, R87, R86 ;  /* 0x0000005657577221 */ /* 0x002fe40000010000 */
[----:B------:R-:W1:Y:S02]  /*67b0*/  SHFL.BFLY PT, R86, R88, 0x1, 0x1f ;  /* 0x0c201f0058567f89 */ /* 0x000e6400000e0000 */
[----:B-1----:R-:W-:-:S02]  /*67c0*/  FADD.FTZ R86, R88, R86 ;  /* 0x0000005658567221 */ /* 0x002fc40000010000 */
[----:B------:R-:W1:Y:S02]  /*67d0*/  SHFL.BFLY PT, R88, R87, 0x1, 0x1f ;  /* 0x0c201f0057587f89 */ /* 0x000e6400000e0000 */
[----:B------:R-:W-:Y:S01]  /*67e0*/  @!P1 FMUL.FTZ R86, R86, 9.7656251455191522837e-05 ;  /* 0x38cccccd56569820 */ /* 0x000fe20000410000 */
[----:B-1----:R-:W-:Y:S01]  /*67f0*/  FADD.FTZ R87, R87, R88 ;  /* 0x0000005857577221 */ /* 0x002fe20000010000 */
[----:B------:R-:W-:-:S03]  /*6800*/  @!P1 MOV R88, 0x400 ;  /* 0x0000040000589802 */ /* 0x000fc60000000f00 */
[----:B------:R-:W-:Y:S01]  /*6810*/  @!P1 FMUL.FTZ R87, R87, 9.7656251455191522837e-05 ;  /* 0x38cccccd57579820 */ /* 0x000fe20000410000 */
[----:B------:R-:W-:-:S04]  /*6820*/  @!P1 IADD3 R88, PT, PT, R88, 0x3480, RZ ;  /* 0x0000348058589810 */ /* 0x000fc80007ffe0ff */
[----:B0-----:R-:W-:Y:S02]  /*6830*/  @!P1 LEA R88, R89, R88, 0x18 ;  /* 0x0000005859589211 */ /* 0x001fe400078ec0ff */
[----:B------:R-:W-:-:S04]  /*6840*/  @!P1 SHF.L.U32 R89, R123, 0x1, RZ ;  /* 0x000000017b599819 */ /* 0x000fc800000006ff */
[----:B------:R-:W-:-:S04]  /*6850*/  @!P1 LOP3.LUT R89, R89, 0x7f8, RZ, 0xc0, !PT ;  /* 0x000007f859599812 */ /* 0x000fc800078ec0ff */
[----:B------:R-:W-:-:S05]  /*6860*/  @!P1 IADD3 R88, PT, PT, R88, R89, RZ ;  /* 0x0000005958589210 */ /* 0x000fca0007ffe0ff */
[----:B------:R-:W-:Y:S01]  /*6870*/  @!P1 STS.64 [R88], R86 ;  /* 0x0000005658009388 */ /* 0x000fe20000000a00 */
[----:B------:R-:W-:Y:S06]  /*6880*/  BAR.SYNC.DEFER_BLOCKING 0x0 ;  /* 0x0000000000007b1d */ /* 0x000fec0000010000 */
[----:B---3--:R-:W0:Y:S02]  /*6890*/  LDS.64 R86, [R122] ;  /* 0x000000007a567984 */ /* 0x008e240000000a00 */
[--C-:B0-----:R-:W-:Y:S01]  /*68a0*/  FADD.FTZ R135, R135, -R86.reuse ;  /* 0x8000005687877221 */ /* 0x101fe20000010000 */
        /* <DEDUP_REMOVED lines=67> */
[----:B------:R-:W-:Y:S01]  /*6ce0*/  FFMA.FTZ R103, R120, -R87, R4 ;  /* 0x8000005778677223 */ /* 0x000fe20000010004 */
[----:B------:R-:W-:Y:S01]  /*6cf0*/  FADD.FTZ R2, R2, -R86 ;  /* 0x8000005602027221 */ /* 0x000fe20000010000 */
        /* <DEDUP_REMOVED lines=126> */
[----:B------:R-:W-:Y:S01]  /*74e0*/  F2FP.BF16.F32.PACK_AB R7, R8, R145 ;  /* 0x000000910807723e */ /* 0x000fe200000010ff */
[----:B------:R0:W-:Y:S01]  /*74f0*/  STG.E.64 desc[UR16][R162.64+0x1400], R4 ;  /* 0x00140004a2007986 */ /* 0x0001e2000c101b10 */
[----:B------:R-:W-:-:S02]  /*7500*/  F2FP.BF16.F32.PACK_AB R8, R10, R155 ;  /* 0x0000009b0a08723e */ /* 0x000fc400000010ff */
[----:B------:R-:W-:Y:S01]  /*7510*/  F2FP.BF16.F32.PACK_AB R71, R16, R59 ;  /* 0x0000003b1047723e */ /* 0x000fe200000010ff */
[----:B------:R1:W-:Y:S01]  /*7520*/  STG.E.64 desc[UR16][R162.64], R2 ;  /* 0x00000002a2007986 */ /* 0x0003e2000c101b10 */
[----:B------:R-:W-:Y:S02]  /*7530*/  F2FP.BF16.F32.PACK_AB R72, R18, R129 ;  /* 0x000000811248723e */ /* 0x000fe400000010ff */
[----:B------:R-:W-:Y:S02]  /*7540*/  F2FP.BF16.F32.PACK_AB R136, R26, R65 ;  /* 0x000000411a88723e */ /* 0x000fe400000010ff */
[----:B------:R-:W-:Y:S02]  /*7550*/  F2FP.BF16.F32.PACK_AB R6, R41, R6 ;  /* 0x000000062906723e */ /* 0x000fe400000010ff */
[----:B------:R-:W-:Y:S02]  /*7560*/  F2FP.BF16.F32.PACK_AB R9, R12, R57 ;  /* 0x000000390c09723e */ /* 0x000fe400000010ff */
[----:B------:R-:W-:Y:S01]  /*7570*/  F2FP.BF16.F32.PACK_AB R70, R14, R127 ;  /* 0x0000007f0e46723e */ /* 0x000fe200000010ff */
[----:B------:R2:W-:Y:S01]  /*7580*/  STG.E.64 desc[UR16][R162.64+0x2800], R6 ;  /* 0x00280006a2007986 */ /* 0x0005e2000c101b10 */
[----:B0-----:R-:W-:-:S02]  /*7590*/  F2FP.BF16.F32.PACK_AB R4, R34, R45 ;  /* 0x0000002d2204723e */ /* 0x001fc400000010ff */
[----:B------:R-:W-:Y:S01]  /*75a0*/  F2FP.BF16.F32.PACK_AB R73, R20, R61 ;  /* 0x0000003d1449723e */ /* 0x000fe200000010ff */
[----:B------:R2:W-:Y:S01]  /*75b0*/  STG.E.64 desc[UR16][R162.64+0x3c00], R8 ;  /* 0x003c0008a2007986 */ /* 0x0005e2000c101b10 */
[----:B------:R-:W-:Y:S02]  /*75c0*/  F2FP.BF16.F32.PACK_AB R132, R22, R63 ;  /* 0x0000003f1684723e */ /* 0x000fe400000010ff */
[----:B------:R-:W-:Y:S01]  /*75d0*/  F2FP.BF16.F32.PACK_AB R133, R24, R133 ;  /* 0x000000851885723e */ /* 0x000fe200000010ff */
[----:B------:R2:W-:Y:S01]  /*75e0*/  STG.E.64 desc[UR16][R162.64+0x5000], R70 ;  /* 0x00500046a2007986 */ /* 0x0005e2000c101b10 */
[----:B------:R-:W-:Y:S02]  /*75f0*/  F2FP.BF16.F32.PACK_AB R137, R28, R137 ;  /* 0x000000891c89723e */ /* 0x000fe400000010ff */
[----:B-1----:R-:W-:Y:S01]  /*7600*/  F2FP.BF16.F32.PACK_AB R2, R30, R67 ;  /* 0x000000431e02723e */ /* 0x002fe200000010ff */
[----:B------:R2:W-:Y:S01]  /*7610*/  STG.E.64 desc[UR16][R162.64+0x6400], R72 ;  /* 0x00640048a2007986 */ /* 0x0005e2000c101b10 */
[----:B------:R-:W-:-:S02]  /*7620*/  F2FP.BF16.F32.PACK_AB R3, R32, R47 ;  /* 0x0000002f2003723e */ /* 0x000fc400000010ff */
[----:B------:R-:W-:Y:S01]  /*7630*/  F2FP.BF16.F32.PACK_AB R5, R36, R43 ;  /* 0x0000002b2405723e */ /* 0x000fe200000010ff */
[----:B------:R2:W-:Y:S01]  /*7640*/  STG.E.64 desc[UR16][R162.64+0x7800], R132 ;  /* 0x00780084a2007986 */ /* 0x0005e2000c101b10 */
        /* <DEDUP_REMOVED lines=18> */
[----:B------:R2:W-:Y:S04]  /*7770*/  STG.E.64 desc[UR16][R162.64+0x10400], R10 ;  /* 0x0104000aa2007986 */ /* 0x0005e8000c101b10 */
[----:B------:R2:W-:Y:S04]  /*7780*/  STG.E.64 desc[UR16][R162.64+0x11800], R16 ;  /* 0x01180010a2007986 */ /* 0x0005e8000c101b10 */
[----:B------:R2:W-:Y:S01]  /*7790*/  STG.E.64 desc[UR16][R162.64+0x12c00], R68 ;  /* 0x012c0044a2007986 */ /* 0x0005e2000c101b10 */
[----:B------:R-:W-:Y:S05]  /*77a0*/  BRA.U !UP0, `(.L_x_439) ;  /* 0xffffff9108d07547 */ /* 0x000fea000b83ffff */
.L_x_429:
[----:B------:R-:W-:Y:S02]  /*77b0*/  USHF.L.U32 UR10, UR11, 0x1, URZ ;  /* 0x000000010b0a7899 */ /* 0x000fe400080006ff */
[----:B------:R-:W-:Y:S02]  /*77c0*/  ULOP3.LUT UR14, UR11, 0x1, URZ, 0xc0, !UPT ;  /* 0x000000010b0e7892 */ /* 0x000fe4000f8ec0ff */
[----:B------:R-:W-:Y:S02]  /*77d0*/  ULOP3.LUT UR10, UR10, 0x1fffc, URZ, 0xc0, !UPT ;  /* 0x0001fffc0a0a7892 */ /* 0x000fe4000f8ec0ff */
[----:B------:R-:W-:Y:S02]  /*77e0*/  UIMAD UR14, UR14, 0x140, URZ ;  /* 0x000001400e0e78a4 */ /* 0x000fe4000f8e02ff */
[----:B---3--:R-:W-:Y:S02]  /*77f0*/  UIADD3 UR10, UPT, UPT, UR10, UR19, URZ ;  /* 0x000000130a0a7290 */ /* 0x008fe4000fffe0ff */
[----:B------:R-:W-:-:S02]  /*7800*/  UIADD3 UR18, UPT, UPT, UR14, 0x140, URZ ;  /* 0x000001400e127890 */ /* 0x000fc4000fffe0ff */
[----:B------:R-:W-:-:S04]  /*7810*/  ULEA UR10, UR10, UR14, 0x5 ;  /* 0x0000000e0a0a7291 */ /* 0x000fc8000f8e28ff */
[----:B------:R-:W-:-:S06]  /*7820*/  UISETP.GE.AND UP0, UPT, UR10, UR18, UPT ;  /* 0x000000120a00728c */ /* 0x000fcc000bf06270 */
[----:B------:R-:W-:-:S13]  /*7830*/  PLOP3.LUT P0, PT, PT, PT, UP0, 0x80, 0x8 ;  /* 0x000000000008781c */ /* 0x000fda0003f0f008 */
[----:B------:R-:W-:Y:S05]  /*7840*/  @P0 EXIT ;  /* 0x000000000000094d */ /* 0x000fea0003800000 */
[----:B------:R-:W0:Y:S01]  /*7850*/  S2R R39, SR_TID.X ;  /* 0x0000000000277919 */ /* 0x000e220000002100 */
[----:B--2---:R-:W1:Y:S01]  /*7860*/  LDC.64 R2, c[0x0][0x3c8] ;  /* 0x0000f200ff027b82 */ /* 0x004e620000000a00 */
[----:B------:R-:W-:Y:S01]  /*7870*/  UMOV UR6, 0x400 ;  /* 0x0000040000067882 */ /* 0x000fe20000000000 */
[----:B------:R-:W2:Y:S01]  /*7880*/  LDCU.64 UR4, c[0x0][0x3d0] ;  /* 0x00007a00ff0477ac */ /* 0x000ea20008000a00 */
[----:B------:R-:W-:-:S05]  /*7890*/  MOV R18, UR10 ;  /* 0x0000000a00127c02 */ /* 0x000fca0008000f00 */
[----:B------:R-:W3:Y:S01]  /*78a0*/  S2UR UR7, SR_CgaCtaId ;  /* 0x00000000000779c3 */ /* 0x000ee20000008800 */
[----:B--2---:R-:W-:Y:S01]  /*78b0*/  UIADD3 UR4, UP0, UPT, UR4, 0x36800, URZ ;  /* 0x0003680004047890 */ /* 0x004fe2000ff1e0ff */
[----:B-1----:R-:W-:-:S03]  /*78c0*/  ISETP.LT.U32.AND P0, PT, R2, 0x12, PT ;  /* 0x000000120200780c */ /* 0x002fc60003f01070 */
[----:B------:R-:W-:Y:S01]  /*78d0*/  UIADD3.X UR5, UPT, UPT, URZ, UR5, URZ, UP0, !UPT ;  /* 0x00000005ff057290 */ /* 0x000fe200087fe4ff */
[C---:B------:R-:W-:Y:S02]  /*78e0*/  ISETP.LT.AND.EX P0, PT, R3.reuse, RZ, PT, P0 ;  /* 0x000000ff0300720c */ /* 0x040fe40003f01300 */
[----:B0-----:R-:W-:Y:S01]  /*78f0*/  SHF.R.U32.HI R0, RZ, 0x5, R39 ;  /* 0x00000005ff007819 */ /* 0x001fe20000011627 */
[----:B---3--:R-:W-:Y:S01]  /*7900*/  ULEA UR6, UR7, UR6, 0x18 ;  /* 0x0000000607067291 */ /* 0x008fe2000f8ec0ff */
[----:B------:R-:W-:Y:S02]  /*7910*/  SEL R4, R2, 0x12, P0 ;  /* 0x0000001202047807 */ /* 0x000fe40000000000 */
[----:B------:R-:W-:Y:S02]  /*7920*/  LOP3.LUT R6, RZ, R0, RZ, 0x33, !PT ;  /* 0x00000000ff067212 */ /* 0x000fe400078e33ff */
[----:B------:R-:W-:Y:S02]  /*7930*/  SEL R3, R3, RZ, P0 ;  /* 0x000000ff03037207 */ /* 0x000fe40000000000 */
[----:B------:R-:W-:-:S02]  /*7940*/  SHF.L.U32 R5, R4, 0x2, RZ ;  /* 0x0000000204057819 */ /* 0x000fc400000006ff */
[----:B------:R-:W-:Y:S02]  /*7950*/  SHF.L.U64.HI R4, R4, 0x2, R3 ;  /* 0x0000000204047819 */ /* 0x000fe40000010203 */
[----:B------:R-:W-:Y:S02]  /*7960*/  IADD3 R6, P0, PT, R6, R5, RZ ;  /* 0x0000000506067210 */ /* 0x000fe40007f1e0ff */
[C---:B------:R-:W-:Y:S02]  /*7970*/  LOP3.LUT R19, R39.reuse, 0x1f, RZ, 0xc0, !PT ;  /* 0x0000001f27137812 */ /* 0x040fe400078ec0ff */
[----:B------:R-:W-:Y:S02]  /*7980*/  IADD3.X R7, PT, PT, R4, -0x1, RZ, P0, !PT ;  /* 0xffffffff04077810 */ /* 0x000fe400007fe4ff */
[C---:B------:R-:W-:Y:S02]  /*7990*/  LOP3.LUT R47, R39.reuse, 0xf, RZ, 0xc0, !PT ;  /* 0x0000000f272f7812 */ /* 0x040fe400078ec0ff */
[----:B------:R-:W-:Y:S01]  /*79a0*/  SHF.L.U32 R42, R39, 0x1, RZ ;  /* 0x00000001272a7819 */ /* 0x000fe200000006ff */
[----:B------:R-:W-:-:S04]  /*79b0*/  IMAD.WIDE.U32 R2, R7, -0x33333333, RZ ;  /* 0xcccccccd07027825 */ /* 0x000fc800078e00ff */
[----:B------:R-:W-:-:S04]  /*79c0*/  IMAD.WIDE.U32 R8, P0, R6, -0x33333334, R2 ;  /* 0xcccccccc06087825 */ /* 0x000fc80007800002 */
[----:B------:R-:W-:Y:S01]  /*79d0*/  IMAD.WIDE.U32 R2, R6, -0x33333333, RZ ;  /* 0xcccccccd06027825 */ /* 0x000fe200078e00ff */
[----:B------:R-:W-:Y:S02]  /*79e0*/  IADD3.X R11, PT, PT, RZ, RZ, RZ, P0, !PT ;  /* 0x000000ffff0b7210 */ /* 0x000fe400007fe4ff */
[----:B------:R-:W-:Y:S02]  /*79f0*/  MOV R10, R9 ;  /* 0x00000009000a7202 */ /* 0x000fe40000000f00 */
[----:B------:R-:W-:Y:S02]  /*7a00*/  IADD3 RZ, P0, PT, R3, R8, RZ ;  /* 0x0000000803ff7210 */ /* 0x000fe40007f1e0ff */
[----:B------:R-:W-:Y:S02]  /*7a10*/  SHF.R.U32.HI R8, RZ, 0x4, R39 ;  /* 0x00000004ff087819 */ /* 0x000fe40000011627 */
[----:B------:R-:W-:Y:S01]  /*7a20*/  LEA R9, R0, UR6, 0x7 ;  /* 0x0000000600097c11 */ /* 0x000fe2000f8e38ff */
        /* <DEDUP_REMOVED lines=9> */
[----:B------:R-:W-:Y:S02]  /*7ac0*/  ISETP.GE.U32.AND P0, PT, R10, 0x3, PT ;  /* 0x000000030a00780c */ /* 0x000fe40003f06070 */
[----:B------:R-:W-:Y:S02]  /*7ad0*/  IADD3.X R10, PT, PT, RZ, -0x1, RZ, P2, !PT ;  /* 0xffffffffff0a7810 */ /* 0x000fe400017fe4ff */
[----:B------:R-:W-:Y:S02]  /*7ae0*/  LEA.HI.X R41, R3, RZ, RZ, 0x1d, P1 ;  /* 0x000000ff03297211 */ /* 0x000fe400008fecff */
[----:B------:R-:W-:-:S02]  /*7af0*/  ISETP.GE.U32.AND.EX P0, PT, R10, RZ, PT, P0 ;  /* 0x000000ff0a00720c */ /* 0x000fc40003f06100 */
[----:B------:R-:W-:Y:S01]  /*7b00*/  LOP3.LUT R10, R2, 0x780, RZ, 0xc0, !PT ;  /* 0x00000780020a7812 */ /* 0x000fe200078ec0ff */
[----:B------:R-:W-:Y:S01]  /*7b10*/  IMAD.WIDE.U32 R2, R0, 0x280, RZ ;  /* 0x0000028000027825 */ /* 0x000fe200078e00ff */
[----:B------:R-:W-:Y:S02]  /*7b20*/  LOP3.LUT R40, R45, 0xfffffff8, RZ, 0xc0, !PT ;  /* 0xfffffff82d287812 */ /* 0x000fe400078ec0ff */
[----:B------:R-:W-:Y:S02]  /*7b30*/  IADD3 R20, PT, PT, R10, UR6, RZ ;  /* 0x000000060a147c10 */ /* 0x000fe4000fffe0ff */
[----:B------:R-:W-:Y:S02]  /*7b40*/  LOP3.LUT R39, R2, 0x1f, R39, 0xf8, !PT ;  /* 0x0000001f02277812 */ /* 0x000fe400078ef827 */
[----:B------:R-:W-:-:S07]  /*7b50*/  LOP3.LUT R41, R41, 0x3fffffff, RZ, 0xc0, !PT ;  /* 0x3fffffff29297812 */ /* 0x000fce00078ec0ff */
.L_x_451:
[----:B------:R-:W-:Y:S01]  /*7b60*/  ISETP.GT.U32.AND P1, PT, R5, R0, PT ;  /* 0x000000000500720c */ /* 0x000fe20003f24070 */
[----:B------:R-:W-:Y:S01]  /*7b70*/  BSSY.RECONVERGENT B0, `(.L_x_440) ;  /* 0x0000074000007945 */ /* 0x000fe20003800200 */
[----:B0-----:R-:W-:Y:S01]  /*7b80*/  HFMA2 R21, -RZ, RZ, 0, 0 ;  /* 0x00000000ff157431 */ /* 0x001fe200000001ff */
[----:B------:R-:W-:Y:S02]  /*7b90*/  MOV R22, RZ ;  /* 0x000000ff00167202 */ /* 0x000fe40000000f00 */
[----:B------:R-:W-:-:S13]  /*7ba0*/  ISETP.GT.AND.EX P1, PT, R4, RZ, PT, P1 ;  /* 0x000000ff0400720c */ /* 0x000fda0003f24310 */
[----:B-12---:R-:W-:Y:S05]  /*7bb0*/  @!P1 BRA `(.L_x_441) ;  /* 0x0000000400bc9947 */ /* 0x006fea0003800000 */
[----:B------:R-:W-:Y:S01]  /*7bc0*/  ISETP.GE.U32.AND P2, PT, R6, 0x46, PT ;  /* 0x000000460600780c */ /* 0x000fe20003f46070 */
[----:B------:R-:W-:Y:S01]  /*7bd0*/  BSSY.RECONVERGENT B1, `(.L_x_442) ;  /* 0x0000035000017945 */ /* 0x000fe20003800200 */
[----:B------:R-:W-:Y:S02]  /*7be0*/  ISETP.NE.U32.AND P1, PT, R44, RZ, PT ;  /* 0x000000ff2c00720c */ /* 0x000fe40003f25070 */
[----:B------:R-:W-:Y:S02]  /*7bf0*/  ISETP.GE.U32.AND.EX P2, PT, R7, RZ, PT, P2 ;  /* 0x000000ff0700720c */ /* 0x000fe40003f46120 */
[----:B------:R-:W-:Y:S02]  /*7c00*/  IADD3 R14, P3, PT, R19, R18, RZ ;  /* 0x00000012130e7210 */ /* 0x000fe40007f7e0ff */
[----:B------:R-:W-:Y:S02]  /*7c10*/  ISETP.NE.AND.EX P1, PT, RZ, RZ, PT, P1 ;  /* 0x000000ffff00720c */ /* 0x000fe40003f25310 */
[----:B------:R-:W-:-:S02]  /*7c20*/  SHF.R.S32.HI R43, RZ, 0x1f, R18 ;  /* 0x0000001fff2b7819 */ /* 0x000fc40000011412 */
[----:B------:R-:W-:Y:S02]  /*7c30*/  MOV R22, RZ ;  /* 0x000000ff00167202 */ /* 0x000fe40000000f00 */
[----:B------:R-:W-:Y:S02]  /*7c40*/  MOV R37, R0 ;  /* 0x0000000000257202 */ /* 0x000fe40000000f00 */
[----:B------:R-:W-:Y:S02]  /*7c50*/  MOV R38, RZ ;  /* 0x000000ff00267202 */ /* 0x000fe40000000f00 */
[----:B------:R-:W-:Y:S01]  /*7c60*/  MOV R21, RZ ;  /* 0x000000ff00157202 */ /* 0x000fe20000000f00 */
[----:B------:R-:W-:Y:S06]  /*7c70*/  @!P2 BRA `(.L_x_443) ;  /* 0x0000000000a8a947 */ /* 0x000fec0003800000 */
[----:B------:R-:W-:Y:S01]  /*7c80*/  IADD3 R11, P2, PT, R18, R39, RZ ;  /* 0x00000027120b7210 */ /* 0x000fe20007f5e0ff */
[----:B------:R-:W-:Y:S01]  /*7c90*/  HFMA2 R22, -RZ, RZ, 0, 0 ;  /* 0x00000000ff167431 */ /* 0x000fe200000001ff */
[----:B------:R-:W-:Y:S01]  /*7ca0*/  MOV R23, R40 ;  /* 0x0000002800177202 */ /* 0x000fe20000000f00 */
[----:B------:R-:W-:Y:S01]  /*7cb0*/  HFMA2 R38, -RZ, RZ, 0, 0 ;  /* 0x00000000ff267431 */ /* 0x000fe200000001ff */
[----:B------:R-:W-:Y:S02]  /*7cc0*/  IADD3.X R12, PT, PT, R3, R43, RZ, P2, !PT ;  /* 0x0000002b030c7210 */ /* 0x000fe400017fe4ff */
[C---:B------:R-:W-:Y:S02]  /*7cd0*/  LEA R10, P2, R11.reuse, UR4, 0x3 ;  /* 0x000000040b0a7c11 */ /* 0x040fe4000f8418ff */
[----:B------:R-:W-:Y:S02]  /*7ce0*/  MOV R36, R41 ;  /* 0x0000002900247202 */ /* 0x000fe40000000f00 */
[----:B------:R-:W-:-:S02]  /*7cf0*/  LEA.HI.X R11, R11, UR5, R12, 0x3, P2 ;  /* 0x000000050b0b7c11 */ /* 0x000fc400090f1c0c */
[----:B------:R-:W-:-:S07]  /*7d00*/  MOV R37, R0 ;  /* 0x0000000000257202 */ /* 0x000fce0000000f00 */
.L_x_444:
        /* <DEDUP_REMOVED lines=33> */
.L_x_443:
[----:B------:R-:W-:Y:S05]  /*7f20*/  BSYNC.RECONVERGENT B1 ;  /* 0x0000000000017941 */ /* 0x000fea0003800200 */
.L_x_442:
        /* <DEDUP_REMOVED lines=25> */
.L_x_446:
[----:B------:R-:W-:Y:S05]  /*80c0*/  BSYNC.RECONVERGENT B1 ;  /* 0x0000000000017941 */ /* 0x000fea0003800200 */
.L_x_445:
        /* <DEDUP_REMOVED lines=30> */
.L_x_441:
[----:B------:R-:W-:Y:S05]  /*82b0*/  BSYNC.RECONVERGENT B0 ;  /* 0x0000000000007941 */ /* 0x000fea0003800200 */
.L_x_440:
[----:B------:R0:W-:Y:S01]  /*82c0*/  STS [R9], R21 ;  /* 0x0000001509007388 */ /* 0x0001e20000000800 */
[----:B------:R-:W1:Y:S01]  /*82d0*/  LDC.64 R14, c[0x0][0x388] ;  /* 0x0000e200ff0e7b82 */ /* 0x000e620000000a00 */
[----:B------:R-:W-:Y:S02]  /*82e0*/  ISETP.GT.U32.AND P1, PT, R47, 0x9, PT ;  /* 0x000000092f00780c */ /* 0x000fe40003f24070 */
[----:B------:R0:W-:Y:S01]  /*82f0*/  STS [R9+0x500], R22 ;  /* 0x0005001609007388 */ /* 0x0001e20000000800 */
[----:B------:R-:W-:-:S04]  /*8300*/  MOV R23, R8 ;  /* 0x0000000800177202 */ /* 0x000fc80000000f00 */
[----:B------:R-:W2:Y:S08]  /*8310*/  LDC.64 R16, c[0x0][0x390] ;  /* 0x0000e400ff107b82 */ /* 0x000eb00000000a00 */
[----:B0-----:R-:W-:Y:S06]  /*8320*/  BAR.SYNC.DEFER_BLOCKING 0x0 ;  /* 0x0000000000007b1d */ /* 0x001fec0000010000 */
.L_x_450:
        /* <DEDUP_REMOVED lines=31> */
.L_x_461:
        /* <DEDUP_REMOVED lines=11> */
.L_x_449:
[----:B------:R-:W-:Y:S05]  /*85d0*/  BSYNC.RECONVERGENT B0 ;  /* 0x0000000000007941 */ /* 0x000fea0003800200 */
.L_x_448:
        /* <DEDUP_REMOVED lines=9> */
.L_x_447:
        /* <DEDUP_REMOVED lines=8> */
.L_x_453:
[----:B------:R-:W-:Y:S05]  /*86f0*/  BSYNC B0 ;  /* 0x0000000000007941 */ /* 0x000fea0003800000 */
.L_x_452:
        /* <DEDUP_REMOVED lines=8> */
.L_x_454:
[----:B------:R-:W-:Y:S01]  /*8780*/  FADD.FTZ R13, R13, R10 ;  /* 0x0000000a0d0d7221 */ /* 0x000fe20000010000 */
[----:B------:R-:W-:-:S04]  /*8790*/  HFMA2 R28, -RZ, RZ, 0, 2.384185791015625e-07 ;  /* 0x00000004ff1c7431 */ /* 0x000fc800000001ff */
[----:B------:R-:W-:Y:S02]  /*87a0*/  MOV R29, R13 ;  /* 0x0000000d001d7202 */ /* 0x000fe40000000f00 */
[----:B------:R-:W-:-:S07]  /*87b0*/  MOV R12, R27 ;  /* 0x0000001b000c7202 */ /* 0x000fce0000000f00 */
[----:B------:R-:W-:Y:S05]  /*87c0*/  WARPSYNC.COLLECTIVE R26, `(.L_x_455) ;  /* 0x000000001a087348 */ /* 0x000fea0003c00000 */
[----:B------:R0:W1:Y:S02]  /*87d0*/  SHFL.BFLY P3, R27, R29, R28, R31 ;  /* 0x0c00001c1d1b7389 */ /* 0x000064000006001f */
[----:B01----:R-:W-:Y:S05]  /*87e0*/  ENDCOLLECTIVE ;  /* 0x000000000000791b */ /* 0x003fea0003800000 */
.L_x_455:
[----:B------:R-:W-:-:S05]  /*87f0*/  FADD.FTZ R12, R12, R11 ;  /* 0x0000000b0c0c7221 */ /* 0x000fca0000010000 */
[----:B------:R-:W-:Y:S02]  /*8800*/  MOV R29, R12 ;  /* 0x0000000c001d7202 */ /* 0x000fe40000000f00 */
[----:B------:R-:W-:-:S07]  /*8810*/  MOV R22, R27 ;  /* 0x0000001b00167202 */ /* 0x000fce0000000f00 */
[----:B------:R-:W-:Y:S05]  /*8820*/  WARPSYNC.COLLECTIVE R26, `(.L_x_456) ;  /* 0x000000001a087348 */ /* 0x000fea0003c00000 */
[----:B------:R0:W1:Y:S02]  /*8830*/  SHFL.BFLY P3, R27, R29, R28, R31 ;  /* 0x0c00001c1d1b7389 */ /* 0x000064000006001f */
[----:B01----:R-:W-:Y:S05]  /*8840*/  ENDCOLLECTIVE ;  /* 0x000000000000791b */ /* 0x003fea0003800000 */
.L_x_456:
[----:B------:R-:W-:Y:S01]  /*8850*/  FADD.FTZ R22, R13, R22 ;  /* 0x000000160d167221 */ /* 0x000fe20000010000 */
[----:B------:R-:W-:-:S04]  /*8860*/  HFMA2 R28, -RZ, RZ, 0, 1.1920928955078125e-07 ;  /* 0x00000002ff1c7431 */ /* 0x000fc800000001ff */
[----:B------:R-:W-:Y:S02]  /*8870*/  MOV R29, R22 ;  /* 0x00000016001d7202 */ /* 0x000fe40000000f00 */
[----:B------:R-:W-:-:S07]  /*8880*/  MOV R21, R27 ;  /* 0x0000001b00157202 */ /* 0x000fce0000000f00 */
[----:B------:R-:W-:Y:S05]  /*8890*/  WARPSYNC.COLLECTIVE R26, `(.L_x_457) ;  /* 0x000000001a087348 */ /* 0x000fea0003c00000 */
[----:B------:R0:W1:Y:S02]  /*88a0*/  SHFL.BFLY P3, R27, R29, R28, R31 ;  /* 0x0c00001c1d1b7389 */ /* 0x000064000006001f */
[----:B01----:R-:W-:Y:S05]  /*88b0*/  ENDCOLLECTIVE ;  /* 0x000000000000791b */ /* 0x003fea0003800000 */
.L_x_457:
[----:B------:R-:W-:-:S05]  /*88c0*/  FADD.FTZ R21, R12, R21 ;  /* 0x000000150c157221 */ /* 0x000fca0000010000 */
[----:B------:R-:W-:Y:S02]  /*88d0*/  MOV R29, R21 ;  /* 0x00000015001d7202 */ /* 0x000fe40000000f00 */
[----:B------:R-:W-:-:S07]  /*88e0*/  MOV R25, R27 ;  /* 0x0000001b00197202 */ /* 0x000fce0000000f00 */
[----:B------:R-:W-:Y:S05]  /*88f0*/  WARPSYNC.COLLECTIVE R26, `(.L_x_458) ;  /* 0x000000001a087348 */ /* 0x000fea0003c00000 */
[----:B------:R0:W1:Y:S02]  /*8900*/  SHFL.BFLY P3, R27, R29, R28, R31 ;  /* 0x0c00001c1d1b7389 */ /* 0x000064000006001f */
[----:B01----:R-:W-:Y:S05]  /*8910*/  ENDCOLLECTIVE ;  /* 0x000000000000791b */ /* 0x003fea0003800000 */
.L_x_458:
[----:B------:R-:W-:Y:S01]  /*8920*/  FADD.FTZ R25, R22, R25 ;  /* 0x0000001916197221 */ /* 0x000fe20000010000 */
[----:B------:R-:W-:-:S04]  /*8930*/  HFMA2 R28, -RZ, RZ, 0, 5.9604644775390625e-08 ;  /* 0x00000001ff1c7431 */ /* 0x000fc800000001ff */
[----:B------:R-:W-:Y:S02]  /*8940*/  MOV R29, R25 ;  /* 0x00000019001d7202 */ /* 0x000fe40000000f00 */
[----:B------:R-:W-:-:S07]  /*8950*/  MOV R10, R27 ;  /* 0x0000001b000a7202 */ /* 0x000fce0000000f00 */
[----:B------:R-:W-:Y:S05]  /*8960*/  WARPSYNC.COLLECTIVE R26, `(.L_x_459) ;  /* 0x000000001a087348 */ /* 0x000fea0003c00000 */
[----:B------:R0:W1:Y:S02]  /*8970*/  SHFL.BFLY P3, R27, R29, R28, R31 ;  /* 0x0c00001c1d1b7389 */ /* 0x000064000006001f */
[----:B01----:R-:W-:Y:S05]  /*8980*/  ENDCOLLECTIVE ;  /* 0x000000000000791b */ /* 0x003fea0003800000 */
.L_x_459:
[----:B------:R-:W-:-:S05]  /*8990*/  FADD.FTZ R10, R21, R10 ;  /* 0x0000000a150a7221 */ /* 0x000fca0000010000 */
[----:B------:R-:W-:Y:S02]  /*89a0*/  MOV R29, R10 ;  /* 0x0000000a001d7202 */ /* 0x000fe40000000f00 */
[----:B------:R-:W-:-:S07]  /*89b0*/  MOV R24, R27 ;  /* 0x0000001b00187202 */ /* 0x000fce0000000f00 */
[----:B------:R-:W-:Y:S05]  /*89c0*/  WARPSYNC.COLLECTIVE R26, `(.L_x_460) ;  /* 0x000000001a087348 */ /* 0x000fea0003c00000 */
[----:B------:R0:W1:Y:S02]  /*89d0*/  SHFL.BFLY P3, R27, R29, R28, R31 ;  /* 0x0c00001c1d1b7389 */ /* 0x000064000006001f */
[----:B01----:R-:W-:Y:S05]  /*89e0*/  ENDCOLLECTIVE ;  /* 0x000000000000791b */ /* 0x003fea0003800000 */
.L_x_460:
[----:B------:R-:W-:Y:S01]  /*89f0*/  FADD.FTZ R24, R25, R24 ;  /* 0x0000001819187221 */ /* 0x000fe20000010000 */
[----:B------:R-:W-:Y:S01]  /*8a00*/  MOV R11, R27 ;  /* 0x0000001b000b7202 */ /* 0x000fe20000000f00 */
[----:B------:R-:W-:Y:S06]  /*8a10*/  BRA `(.L_x_461) ;  /* 0xfffffff800c07947 */ /* 0x000fec000383ffff */
.L_x_462:
        /* <DEDUP_REMOVED lines=14> */
.L_x_1049:


//--------------------- .text._ZN13group_norm_v214gn_cuda_kernelI13__nv_bfloat16Li320ELi1ELi32ELi20ELi256ELb0ELi256ELi20ELi20ELi4ELb0ELi116ELb0ELb0ENS_16CompileConditionILi1000EEEEEvPT_PKS4_S7_S7_flPfS8_Pj --------------------------
	.section	.text._ZN13group_norm_v214gn_cuda_kernelI13__nv_bfloat16Li320ELi1ELi32ELi20ELi256ELb0ELi256ELi20ELi20ELi4ELb0ELi116ELb0ELb0ENS_16CompileConditionILi1000EEEEEvPT_PKS4_S7_S7_flPfS8_Pj,"ax",@progbits
	.align	128
        .global         _ZN13group_norm_v214gn_cuda_kernelI13__nv_bfloat16Li320ELi1ELi32ELi20ELi256ELb0ELi256ELi20ELi20ELi4ELb0ELi116ELb0ELb0ENS_16CompileConditionILi1000EEEEEvPT_PKS4_S7_S7_flPfS8_Pj
        .type           _ZN13group_norm_v214gn_cuda_kernelI13__nv_bfloat16Li320ELi1ELi32ELi20ELi256ELb0ELi256ELi20ELi20ELi4ELb0ELi116ELb0ELb0ENS_16CompileConditionILi1000EEEEEvPT_PKS4_S7_S7_flPfS8_Pj,@function
        .size           _ZN13group_norm_v214gn_cuda_kernelI13__nv_bfloat16Li320ELi1ELi32ELi20ELi256ELb0ELi256ELi20ELi20ELi4ELb0ELi116ELb0ELb0ENS_16CompileConditionILi1000EEEEEvPT_PKS4_S7_S7_flPfS8_Pj,(.L_x_1050 - _ZN13group_norm_v214gn_cuda_kernelI13__nv_bfloat16Li320ELi1ELi32ELi20ELi256ELb0ELi256ELi20ELi20ELi4ELb0ELi116ELb0ELb0ENS_16CompileConditionILi1000EEEEEvPT_PKS4_S7_S7_flPfS8_Pj)
        .other          _ZN13group_norm_v214gn_cuda_kernelI13__nv_bfloat16Li320ELi1ELi32ELi20ELi256ELb0ELi256ELi20ELi20ELi4ELb0ELi116ELb0ELb0ENS_16CompileConditionILi1000EEEEEvPT_PKS4_S7_S7_flPfS8_Pj,@"STO_CUDA_ENTRY STV_DEFAULT"
_ZN13group_norm_v214gn_cuda_kernelI13__nv_bfloat16Li320ELi1ELi32ELi20ELi256ELb0ELi256ELi20ELi20ELi4ELb0ELi116ELb0ELb0ENS_16CompileConditionILi1000EEEEEvPT_PKS4_S7_S7_flPfS8_Pj:
.text._ZN13group_norm_v214gn_cuda_kernelI13__nv_bfloat16Li320ELi1ELi32ELi20ELi256ELb0ELi256ELi20ELi20ELi4ELb0ELi116ELb0ELb0ENS_16CompileConditionILi1000EEEEEvPT_PKS4_S7_S7_flPfS8_Pj:
[----:B------:R-:W-:Y:S01]  /*0000*/  LDC R1, c[0x0][0x37c] ;  /* 0x0000df00ff017b82 */ /* 0x000fe20000000800 */
[----:B------:R-:W0:Y:S01]  /*0010*/  S2R R22, SR_TID.X ;  /* 0x0000000000167919 */ /* 0x000e220000002100 */
[----:B------:R-:W1:Y:S01]  /*0020*/  LDCU.64 UR4, c[0x0][0x388] ;  /* 0x00007100ff0477ac */ /* 0x000e620008000a00 */
[----:B------:R-:W2:Y:S01]  /*0030*/  S2R R25, SR_CTAID.Y ;  /* 0x0000000000197919 */ /* 0x000ea20000002600 */
[----:B------:R-:W3:Y:S01]  /*0040*/  LDCU.64 UR6, c[0x0][0x358] ;  /* 0x00006b00ff0677ac */ /* 0x000ee20008000a00 */
[----:B------:R-:W4:Y:S01]  /*0050*/  LDCU.128 UR8, c[0x0][0x390] ;  /* 0x00007200ff0877ac */ /* 0x000f220008000c00 */
[----:B0-----:R-:W-:Y:S02]  /*0060*/  LOP3.LUT R0, R22, 0xffff, RZ, 0xc0, !PT ;  /* 0x0000ffff16007812 */ /* 0x001fe400078ec0ff */
[----:B--2---:R-:W-:-:S03]  /*0070*/  LOP3.LUT R26, R25, 0x1f, RZ, 0xc0, !PT ;  /* 0x0000001f191a7812 */ /* 0x004fc600078ec0ff */
[----:B------:R-:W-:Y:S01]  /*0080*/  IMAD R0, R0, 0x3334, RZ ;  /* 0x0000333400007824 */ /* 0x000fe200078e02ff */
[----:B------:R-:W-:-:S04]  /*0090*/  SHF.R.U32.HI R25, RZ, 0x5, R25 ;  /* 0x00000005ff197819 */ /* 0x000fc80000011619 */
        /* <DEDUP_REMOVED lines=8> */
[----:B------:R-:W-:Y:S02]  /*0120*/  IMAD R30, R26, 0x14, R31 ;  /* 0x000000141a1e7824 */ /* 0x000fe400078e021f */
[----:B------:R-:W-:-:S03]  /*0130*/  HFMA2 R31, -RZ, RZ, 0, 0 ;  /* 0x00000000ff1f7431 */ /* 0x000fc600000001ff */
[----:B------:R-:W-:-:S04]  /*0140*/  IMAD.WIDE.U32 R2, R25, 0x28000, R30 ;  /* 0x0002800019027825 */ /* 0x000fc800078e001e */
[----:B------:R-:W-:-:S03]  /*0150*/  IMAD.WIDE.U32 R2, R5, 0x280, R2 ;  /* 0x0000028005027825 */ /* 0x000fc600078e0002 */
[C---:B------:R-:W-:Y:S02]  /*0160*/  SHF.L.U32 R9, R2.reuse, 0x1, RZ ;  /* 0x0000000102097819 */ /* 0x040fe400000006ff */
[----:B------:R-:W-:Y:S02]  /*0170*/  SHF.L.U64.HI R10, R2, 0x1, R3 ;  /* 0x00000001020a7819 */ /* 0x000fe40000010203 */
[----:B-1----:R-:W-:-:S04]  /*0180*/  IADD3 R4, P0, PT, R9, UR4, RZ ;  /* 0x0000000409047c10 */ /* 0x002fc8000ff1e0ff */
[----:B------:R-:W-:-:S05]  /*0190*/  IADD3.X R5, PT, PT, R10, UR5, RZ, P0, !PT ;  /* 0x000000050a057c10 */ /* 0x000fca00087fe4ff */
[----:B---3--:R-:W2:Y:S04]  /*01a0*/  LDG.E.64.CONSTANT R6, desc[UR6][R4.64] ;  /* 0x0000000604067981 */ /* 0x008ea8000c1e9b00 */
[----:B------:R-:W3:Y:S04]  /*01b0*/  LDG.E.64.CONSTANT R2, desc[UR6][R4.64+0x14000] ;  /* 0x0140000604027981 */ /* 0x000ee8000c1e9b00 */
[----:B------:R-:W3:Y:S04]  /*01c0*/  LDG.E.64.CONSTANT R12, desc[UR6][R4.64+0x28000] ;  /* 0x02800006040c7981 */ /* 0x000ee8000c1e9b00 */
[----:B------:R0:W3:Y:S01]  /*01d0*/  LDG.E.64.CONSTANT R20, desc[UR6][R4.64+0x3c000] ;  /* 0x03c0000604147981 */ /* 0x0000e2000c1e9b00 */
[----:B------:R-:W-:-:S02]  /*01e0*/  SHF.L.U32 R16, R30, 0x1, RZ ;  /* 0x000000011e107819 */ /* 0x000fc400000006ff */
[----:B------:R-:W-:Y:S02]  /*01f0*/  SHF.R.U32.HI R0, RZ, 0x1f, R30 ;  /* 0x0000001fff007819 */ /* 0x000fe4000001161e */
[C---:B----4-:R-:W-:Y:S02]  /*0200*/  IADD3 R18, P0, PT, R16.reuse, UR8, RZ ;  /* 0x0000000810127c10 */ /* 0x050fe4000ff1e0ff */
[----:B------:R-:W-:Y:S02]  /*0210*/  IADD3 R16, P1, PT, R16, UR10, RZ ;  /* 0x0000000a10107c10 */ /* 0x000fe4000ff3e0ff */
[C---:B------:R-:W-:Y:S02]  /*0220*/  IADD3.X R19, PT, PT, R0.reuse, UR9, RZ, P0, !PT ;  /* 0x0000000900137c10 */ /* 0x040fe400087fe4ff */
[----:B------:R-:W-:-:S04]  /*0230*/  IADD3.X R17, PT, PT, R0, UR11, RZ, P1, !PT ;  /* 0x0000000b00117c10 */ /* 0x000fc80008ffe4ff */
[----:B------:R-:W5:Y:S04]  /*0240*/  LDG.E.64.CONSTANT R18, desc[UR6][R18.64] ;  /* 0x0000000612127981 */ /* 0x000f68000c1e9b00 */
[----:B------:R-:W5:Y:S01]  /*0250*/  LDG.E.64.CONSTANT R16, desc[UR6][R16.64] ;  /* 0x0000000610107981 */ /* 0x000f62000c1e9b00 */
[----:B------:R-:W-:-:S13]  /*0260*/  LOP3.LUT P0, RZ, R22, 0x1f, RZ, 0xc0, !PT ;  /* 0x0000001f16ff7812 */ /* 0x000fda000780c0ff */
[----:B------:R-:W1:Y:S01]  /*0270*/  @!P0 S2R R37, SR_CgaCtaId ;  /* 0x0000000000258919 */ /* 0x000e620000008800 */
[C---:B--2---:R-:W-:Y:S02]  /*0280*/  PRMT R8, R6.reuse, 0x7632, R8 ;  /* 0x0000763206087816 */ /* 0x044fe40000000008 */
[----:B------:R-:W-:Y:S02]  /*0290*/  SHF.L.U32 R0, R6, 0x10, RZ ;  /* 0x0000001006007819 */ /* 0x000fe400000006ff */
[----:B------:R-:W-:Y:S02]  /*02a0*/  SHF.L.U32 R8, R8, 0x10, RZ ;  /* 0x0000001008087819 */ /* 0x000fe400000006ff */
[C---:B------:R-:W-:Y:S01]  /*02b0*/  PRMT R6, R7.reuse, 0x7632, R6 ;  /* 0x0000763207067816 */ /* 0x040fe20000000006 */
[----:B0-----:R-:W-:Y:S01]  /*02c0*/  FADD.FTZ R5, RZ, R0 ;  /* 0x00000000ff057221 */ /* 0x001fe20000010000 */
[----:B------:R-:W-:Y:S01]  /*02d0*/  FFMA.FTZ R11, R0, R0, RZ ;  /* 0x00000000000b7223 */ /* 0x000fe200000100ff */
[----:B------:R-:W-:-:S02]  /*02e0*/  SHF.L.U32 R7, R7, 0x10, RZ ;  /* 0x0000001007077819 */ /* 0x000fc400000006ff */
[----:B------:R-:W-:Y:S01]  /*02f0*/  FADD.FTZ R4, R5, R8 ;  /* 0x0000000805047221 */ /* 0x000fe20000010000 */
[----:B------:R-:W-:Y:S01]  /*0300*/  FFMA.FTZ R14, R8, R8, R11 ;  /* 0x00000008080e7223 */ /* 0x000fe2000001000b */
[----:B------:R-:W-:Y:S02]  /*0310*/  SHF.L.U32 R6, R6, 0x10, RZ ;  /* 0x0000001006067819 */ /* 0x000fe400000006ff */
[----:B------:R-:W-:Y:S01]  /*0320*/  FADD.FTZ R11, R4, R7 ;  /* 0x00000007040b7221 */ /* 0x000fe20000010000 */
[----:B------:R-:W-:Y:S01]  /*0330*/  FFMA.FTZ R15, R7, R7, R14 ;  /* 0x00000007070f7223 */ /* 0x000fe2000001000e */
[C---:B---3--:R-:W-:Y:S02]  /*0340*/  PRMT R4, R2.reuse, 0x7632, R4 ;  /* 0x0000763202047816 */ /* 0x048fe40000000004 */
[----:B------:R-:W-:Y:S01]  /*0350*/  SHF.L.U32 R5, R2, 0x10, RZ ;  /* 0x0000001002057819 */ /* 0x000fe200000006ff */
[----:B------:R-:W-:Y:S01]  /*0360*/  FADD.FTZ R2, R11, R6 ;  /* 0x000000060b027221 */ /* 0x000fe20000010000 */
[----:B------:R-:W-:Y:S01]  /*0370*/  FFMA.FTZ R14, R6, R6, R15 ;  /* 0x00000006060e7223 */ /* 0x000fe2000001000f */
[----:B------:R-:W-:-:S02]  /*0380*/  SHF.L.U32 R4, R4, 0x10, RZ ;  /* 0x0000001004047819 */ /* 0x000fc400000006ff */
[----:B------:R-:W-:Y:S01]  /*0390*/  FADD.FTZ R11, R2, R5 ;  /* 0x00000005020b7221 */ /* 0x000fe20000010000 */
[----:B------:R-:W-:Y:S01]  /*03a0*/  FFMA.FTZ R15, R5, R5, R14 ;  /* 0x00000005050f7223 */ /* 0x000fe2000001000e */
[C---:B------:R-:W-:Y:S02]  /*03b0*/  PRMT R2, R3.reuse, 0x7632, R2 ;  /* 0x0000763203027816 */ /* 0x040fe40000000002 */
[----:B------:R-:W-:Y:S01]  /*03c0*/  SHF.L.U32 R3, R3, 0x10, RZ ;  /* 0x0000001003037819 */ /* 0x000fe200000006ff */
[----:B------:R-:W-:Y:S01]  /*03d0*/  FADD.FTZ R14, R11, R4 ;  /* 0x000000040b0e7221 */ /* 0x000fe20000010000 */
[----:B------:R-:W-:Y:S01]  /*03e0*/  FFMA.FTZ R24, R4, R4, R15 ;  /* 0x0000000404187223 */ /* 0x000fe2000001000f */
[----:B------:R-:W-:Y:S02]  /*03f0*/  SHF.L.U32 R2, R2, 0x10, RZ ;  /* 0x0000001002027819 */ /* 0x000fe400000006ff */
[----:B------:R-:W-:Y:S01]  /*0400*/  FADD.FTZ R15, R14, R3 ;  /* 0x000000030e0f7221 */ /* 0x000fe20000010000 */
[----:B------:R-:W-:Y:S01]  /*0410*/  FFMA.FTZ R23, R3, R3, R24 ;  /* 0x0000000303177223 */ /* 0x000fe20000010018 */
[----:B------:R-:W-:-:S02]  /*0420*/  PRMT R14, R12, 0x7632, R14 ;  /* 0x000076320c0e7816 */ /* 0x000fc4000000000e */
[----:B------:R-:W-:Y:S01]  /*0430*/  SHF.L.U32 R11, R12, 0x10, RZ ;  /* 0x000000100c0b7819 */ /* 0x000fe200000006ff */
[----:B------:R-:W-:Y:S01]  /*0440*/  FADD.FTZ R24, R15, R2 ;  /* 0x000000020f187221 */ /* 0x000fe20000010000 */
[----:B------:R-:W-:Y:S01]  /*0450*/  FFMA.FTZ R28, R2, R2, R23 ;  /* 0x00000002021c7223 */ /* 0x000fe20000010017 */
[----:B------:R-:W-:Y:S02]  /*0460*/  SHF.L.U32 R12, R14, 0x10, RZ ;  /* 0x000000100e0c7819 */ /* 0x000fe400000006ff */
[----:B------:R-:W-:Y:S01]  /*0470*/  FADD.FTZ R23, R24, R11 ;  /* 0x0000000b18177221 */ /* 0x000fe20000010000 */
[----:B------:R-:W-:Y:S01]  /*0480*/  FFMA.FTZ R27, R11, R11, R28 ;  /* 0x0000000b0b1b7223 */ /* 0x000fe2000001001c */
[C---:B------:R-:W-:Y:S02]  /*0490*/  PRMT R15, R13.reuse, 0x7632, R15 ;  /* 0x000076320d0f7816 */ /* 0x040fe4000000000f */
        /* <DEDUP_REMOVED lines=19> */
[----:B------:R-:W-:-:S03]  /*05d0*/  FFMA.FTZ R23, R27, R27, R32 ;  /* 0x0000001b1b177223 */ /* 0x000fc60000010020 */
[----:B------:R-:W-:Y:S01]  /*05e0*/  FADD.FTZ R21, R21, R28 ;  /* 0x0000001c15157221 */ /* 0x000fe20000010000 */
[----:B------:R-:W-:-:S04]  /*05f0*/  FFMA.FTZ R23, R28, R28, R23 ;  /* 0x0000001c1c177223 */ /* 0x000fc80000010017 */
        /* <DEDUP_REMOVED lines=15> */
[----:B------:R-:W-:Y:S01]  /*06f0*/  @!P0 MOV R21, 0x400 ;  /* 0x0000040000158802 */ /* 0x000fe20000000f00 */
[----:B--2---:R-:W-:-:S03]  /*0700*/  FADD.FTZ R35, R36, R35 ;  /* 0x0000002324237221 */ /* 0x004fc60000010000 */
[----:B------:R-:W0:Y:S01]  /*0710*/  SHFL.BFLY PT, R20, R23, 0x1, 0x1f ;  /* 0x0c201f0017147f89 */ /* 0x000e2200000e0000 */
[----:B-1----:R-:W-:-:S03]  /*0720*/  @!P0 LEA R29, R37, R21, 0x18 ;  /* 0x00000015251d8211 */ /* 0x002fc600078ec0ff */
[----:B------:R-:W1:Y:S01]  /*0730*/  SHFL.BFLY PT, R32, R35, 0x1, 0x1f ;  /* 0x0c201f0023207f89 */ /* 0x000e6200000e0000 */
[----:B------:R-:W-:Y:S01]  /*0740*/  @!P0 LEA.HI R29, R22, R29, RZ, 0x1e ;  /* 0x0000001d161d8211 */ /* 0x000fe200078ff0ff */
[----:B0-----:R-:W-:Y:S01]  /*0750*/  FADD.FTZ R20, R23, R20 ;  /* 0x0000001417147221 */ /* 0x001fe20000010000 */
[----:B-1----:R-:W-:-:S05]  /*0760*/  FADD.FTZ R21, R35, R32 ;  /* 0x0000002023157221 */ /* 0x002fca0000010000 */
[----:B------:R0:W-:Y:S01]  /*0770*/  @!P0 STS.64 [R29], R20 ;  /* 0x000000141d008388 */ /* 0x0001e20000000a00 */
[----:B------:R-:W-:Y:S01]  /*0780*/  BAR.SYNC.DEFER_BLOCKING 0x0 ;  /* 0x0000000000007b1d */ /* 0x000fe20000010000 */
[----:B------:R-:W-:-:S13]  /*0790*/  ISETP.GT.U32.AND P0, PT, R22, 0x1f, PT ;  /* 0x0000001f1600780c */ /* 0x000fda0003f04070 */
[----:B0-----:R-:W-:Y:S05]  /*07a0*/  @P0 BRA `(.L_x_463) ;  /* 0x0000000000880947 */ /* 0x001fea0003800000 */
[----:B------:R-:W-:Y:S01]  /*07b0*/  ISETP.GT.U32.AND P0, PT, R22, 0x9, PT ;  /* 0x000000091600780c */ /* 0x000fe20003f04070 */
[----:B------:R-:W-:-:S12]  /*07c0*/  UMOV UR4, 0xffffffff ;  /* 0xffffffff00047882 */ /* 0x000fd80000000000 */
[----:B------:R-:W0:Y:S01]  /*07d0*/  @!P0 S2R R21, SR_CgaCtaId ;  /* 0x0000000000158919 */ /* 0x000e220000008800 */
[----:B------:R-:W-:-:S04]  /*07e0*/  @!P0 MOV R20, 0x400 ;  /* 0x0000040000148802 */ /* 0x000fc80000000f00 */
[----:B0-----:R-:W-:Y:S02]  /*07f0*/  @!P0 LEA R23, R21, R20, 0x18 ;  /* 0x0000001415178211 */ /* 0x001fe400078ec0ff */
[----:B------:R-:W-:Y:S02]  /*0800*/  CS2R R20, SRZ ;  /* 0x0000000000147805 */ /* 0x000fe4000001ff00 */
[----:B------:R-:W-:-:S05]  /*0810*/  @!P0 LEA R23, R22, R23, 0x3 ;  /* 0x0000001716178211 */ /* 0x000fca00078e18ff */
[----:B------:R0:W1:Y:S01]  /*0820*/  @!P0 LDS.64 R20, [R23] ;  /* 0x0000000017148984 */ /* 0x0000620000000a00 */
[----:B------:R-:W-:Y:S05]  /*0830*/  BRA.DIV UR4, `(.L_x_464) ;  /* 0x0000000a04107947 */ /* 0x000fea000b800000 */
[----:B-1----:R-:W1:Y:S04]  /*0840*/  SHFL.BFLY PT, R33, R20, 0x8, 0x1f ;  /* 0x0d001f0014217f89 */ /* 0x002e6800000e0000 */
[----:B------:R-:W2:Y:S01]  /*0850*/  SHFL.BFLY PT, R36, R21, 0x8, 0x1f ;  /* 0x0d001f0015247f89 */ /* 0x000ea200000e0000 */
[----:B-1----:R-:W-:Y:S01]  /*0860*/  FADD.FTZ R20, R33, R20 ;  /* 0x0000001421147221 */ /* 0x002fe20000010000 */
[----:B--2---:R-:W-:-:S04]  /*0870*/  FADD.FTZ R33, R36, R21 ;  /* 0x0000001524217221 */ /* 0x004fc80000010000 */
[----:B------:R-:W1:Y:S04]  /*0880*/  SHFL.BFLY PT, R37, R20, 0x4, 0x1f ;  /* 0x0c801f0014257f89 */ /* 0x000e6800000e0000 */
        /* <DEDUP_REMOVED lines=8> */
[----:B------:R2:W3:Y:S02]  /*0910*/  SHFL.BFLY PT, R21, R36, 0x1, 0x1f ;  /* 0x0c201f0024157f89 */ /* 0x0004e400000e0000 */
[----:B-12---:R-:W-:-:S07]  /*0920*/  FADD.FTZ R20, R37, R35 ;  /* 0x0000002325147221 */ /* 0x006fce0000010000 */
.L_x_475:
[----:B------:R-:W-:Y:S01]  /*0930*/  ISETP.NE.AND P0, PT, R22, RZ, PT ;  /* 0x000000ff1600720c */ /* 0x000fe20003f05270 */
[----:B---3--:R-:W-:-:S12]  /*0940*/  FADD.FTZ R36, R36, R21 ;  /* 0x0000001524247221 */ /* 0x008fd80000010000 */
[----:B------:R-:W1:Y:S01]  /*0950*/  @!P0 S2R R32, SR_CgaCtaId ;  /* 0x0000000000208919 */ /* 0x000e620000008800 */
[----:B------:R-:W-:Y:S01]  /*0960*/  @!P0 FMUL.FTZ R20, R20, 0.00019531250291038304567 ;  /* 0x394ccccd14148820 */ /* 0x000fe20000410000 */
[----:B0-----:R-:W-:-:S03]  /*0970*/  @!P0 MOV R23, 0x400 ;  /* 0x0000040000178802 */ /* 0x001fc60000000f00 */
[----:B------:R-:W-:-:S04]  /*0980*/  @!P0 FMUL.FTZ R21, R20, R20 ;  /* 0x0000001414158220 */ /* 0x000fc80000410000 */
[----:B------:R-:W-:-:S05]  /*0990*/  @!P0 FFMA.FTZ R21, R36, 0.00019531250291038304567, -R21 ;  /* 0x394ccccd24158823 */ /* 0x000fca0000010815 */
[----:B------:R-:W-:Y:S02]  /*09a0*/  @!P0 FMNMX.FTZ R21, RZ, R21, !PT ;  /* 0x00000015ff158209 */ /* 0x000fe40007810000 */
[----:B-1----:R-:W-:-:S05]  /*09b0*/  @!P0 LEA R23, R32, R23, 0x18 ;  /* 0x0000001720178211 */ /* 0x002fca00078ec0ff */
[----:B------:R0:W-:Y:S02]  /*09c0*/  @!P0 STS.64 [R23+0x50], R20 ;  /* 0x0000501417008388 */ /* 0x0001e40000000a00 */
.L_x_463:
[----:B------:R-:W-:Y:S05]  /*09d0*/  WARPSYNC.ALL ;  /* 0x0000000000007948 */ /* 0x000fea0003800000 */
[----:B0-----:R-:W0:Y:S01]  /*09e0*/  LDC.64 R20, c[0x0][0x3b0] ;  /* 0x0000ec00ff147b82 */ /* 0x001e220000000a00 */
[----:B------:R-:W-:Y:S07]  /*09f0*/  BSSY.RECONVERGENT B0, `(.L_x_465) ;  /* 0x0000010000007945 */ /* 0x000fee0003800200 */
[----:B------:R-:W-:Y:S01]  /*0a00*/  BAR.SYNC.DEFER_BLOCKING 0x0 ;  /* 0x0000000000007b1d */ /* 0x000fe20000010000 */
[----:B0-----:R-:W-:-:S04]  /*0a10*/  ISETP.NE.U32.AND P0, PT, R20, RZ, PT ;  /* 0x000000ff1400720c */ /* 0x001fc80003f05070 */
[----:B------:R-:W-:-:S04]  /*0a20*/  ISETP.NE.AND.EX P0, PT, R21, RZ, PT, P0 ;  /* 0x000000ff1500720c */ /* 0x000fc80003f05300 */
[----:B------:R-:W-:-:S13]  /*0a30*/  ISETP.NE.OR P0, PT, R22, RZ, !P0 ;  /* 0x000000ff1600720c */ /* 0x000fda0004705670 */
[----:B------:R-:W-:Y:S05]  /*0a40*/  @P0 BRA `(.L_x_466) ;  /* 0x0000000000280947 */ /* 0x000fea0003800000 */
[----:B------:R-:W0:Y:S01]  /*0a50*/  S2UR UR5, SR_CgaCtaId ;  /* 0x00000000000579c3 */ /* 0x000e220000008800 */
[----:B------:R-:W-:Y:S01]  /*0a60*/  UMOV UR4, 0x400 ;  /* 0x0000040000047882 */ /* 0x000fe20000000000 */
[----:B------:R-:W-:Y:S01]  /*0a70*/  IMAD.WIDE.U32 R32, R25, 0x40, RZ ;  /* 0x0000004019207825 */ /* 0x000fe200078e00ff */
[----:B------:R-:W-:-:S04]  /*0a80*/  SHF.L.U32 R25, R26, 0x1, RZ ;  /* 0x000000011a197819 */ /* 0x000fc800000006ff */
[----:B------:R-:W-:-:S04]  /*0a90*/  LOP3.LUT R25, R32, R25, RZ, 0xfc, !PT ;  /* 0x0000001920197212 */ /* 0x000fc800078efcff */
[----:B------:R-:W-:-:S04]  /*0aa0*/  LEA R20, P0, R25, R20, 0x2 ;  /* 0x0000001419147211 */ /* 0x000fc800078010ff */
[----:B------:R-:W-:Y:S01]  /*0ab0*/  LEA.HI.X R21, R25, R21, R33, 0x2, P0 ;  /* 0x0000001519157211 */ /* 0x000fe200000f1421 */
[----:B0-----:R-:W-:-:S09]  /*0ac0*/  ULEA UR4, UR5, UR4, 0x18 ;  /* 0x0000000405047291 */ /* 0x001fd2000f8ec0ff */
[----:B------:R-:W0:Y:S04]  /*0ad0*/  LDS.64 R22, [UR4+0x50] ;  /* 0x00005004ff167984 */ /* 0x000e280008000a00 */
[----:B0-----:R0:W-:Y:S02]  /*0ae0*/  STG.E.64 desc[UR6][R20.64], R22 ;  /* 0x0000001614007986 */ /* 0x0011e4000c101b06 */
.L_x_466:
[----:B------:R-:W-:Y:S05]  /*0af0*/  BSYNC.RECONVERGENT B0 ;  /* 0x0000000000007941 */ /* 0x000fea0003800200 */
.L_x_465:
[----:B------:R-:W1:Y:S01]  /*0b00*/  S2UR UR5, SR_CgaCtaId ;  /* 0x00000000000579c3 */ /* 0x000e620000008800 */
[----:B------:R-:W-:Y:S01]  /*0b10*/  LOP3.LUT R30, R30, 0xffff, RZ, 0xc0, !PT ;  /* 0x0000ffff1e1e7812 */ /* 0x000fe200078ec0ff */
[----:B------:R-:W-:Y:S02]  /*0b20*/  UMOV UR4, 0x400 ;  /* 0x0000040000047882 */ /* 0x000fe40000000000 */
[----:B------:R-:W-:Y:S02]  /*0b30*/  UIADD3 UR4, UPT, UPT, UR4, 0x50, URZ ;  /* 0x0000005004047890 */ /* 0x000fe4000fffe0ff */
[----:B0-----:R-:W-:-:S05]  /*0b40*/  IMAD R21, R30, 0xcccd, RZ ;  /* 0x0000cccd1e157824 */ /* 0x001fca00078e02ff */
[----:B------:R-:W-:Y:S01]  /*0b50*/  LEA.HI R26, R21, -R26, RZ, 0xc ;  /* 0x8000001a151a7211 */ /* 0x000fe200078f60ff */
[----:B-1----:R-:W-:-:S06]  /*0b60*/  ULEA UR4, UR5, UR4, 0x18 ;  /* 0x0000000405047291 */ /* 0x002fcc000f8ec0ff */
[----:B------:R-:W-:-:S05]  /*0b70*/  LEA R20, R26, UR4, 0x3 ;  /* 0x000000041a147c11 */ /* 0x000fca000f8e18ff */
[----:B------:R-:W0:Y:S01]  /*0b80*/  LDCU UR4, c[0x0][0x3a0] ;  /* 0x00007400ff0477ac */ /* 0x000e220008000800 */
[----:B------:R-:W0:Y:S02]  /*0b90*/  LDS.64 R20, [R20] ;  /* 0x0000000014147984 */ /* 0x000e240000000a00 */
[----:B0-----:R-:W-:Y:S01]  /*0ba0*/  FADD.FTZ R21, R21, UR4 ;  /* 0x0000000415157e21 */ /* 0x001fe20008010000 */
[--C-:B------:R-:W-:Y:S01]  /*0bb0*/  FADD.FTZ R0, R0, -R20.reuse ;  /* 0x8000001400007221 */ /* 0x100fe20000010000 */
[--C-:B------:R-:W-:Y:S01]  /*0bc0*/  FADD.FTZ R26, R6, -R20.reuse ;  /* 0x80000014061a7221 */ /* 0x100fe20000010000 */
[--C-:B------:R-:W-:Y:S01]  /*0bd0*/  FADD.FTZ R6, R5, -R20.reuse ;  /* 0x8000001405067221 */ /* 0x100fe20000010000 */
[--C-:B------:R-:W-:Y:S01]  /*0be0*/  FADD.FTZ R30, R2, -R20.reuse ;  /* 0x80000014021e7221 */ /* 0x100fe20000010000 */
[--C-:B------:R-:W-:Y:S01]  /*0bf0*/  FADD.FTZ R8, R8, -R20.reuse ;  /* 0x8000001408087221 */ /* 0x100fe20000010000 */
[----:B------:R-:W0:Y:S01]  /*0c00*/  MUFU.RSQ R21, R21 ;  /* 0x0000001500157308 */ /* 0x000e220000001400 */
        /* <DEDUP_REMOVED lines=11> */
[----:B-----5:R-:W-:Y:S01]  /*0cc0*/  SHF.L.U32 R3, R18, 0x10, RZ ;  /* 0x0000001012037819 */ /* 0x020fe200000006ff */
[----:B------:R-:W1:Y:S01]  /*0cd0*/  LDCU.64 UR4, c[0x0][0x380] ;  /* 0x00007000ff0477ac */ /* 0x000e620008000a00 */
[----:B------:R-:W-:-:S02]  /*0ce0*/  SHF.L.U32 R20, R16, 0x10, RZ ;  /* 0x0000001010147819 */ /* 0x000fc400000006ff */
[----:B------:R-:W-:Y:S01]  /*0cf0*/  PRMT R18, R18, 0x7632, R18 ;  /* 0x0000763212127816 */ /* 0x000fe20000000012 */
[C---:B0-----:R-:W-:Y:S01]  /*0d00*/  FMUL.FTZ R5, R21.reuse, R0 ;  /* 0x0000000015057220 */ /* 0x041fe20000410000 */
[C---:B------:R-:W-:Y:S01]  /*0d10*/  FMUL.FTZ R0, R21.reuse, R6 ;  /* 0x0000000615007220 */ /* 0x040fe20000410000 */
[C---:B------:R-:W-:Y:S01]  /*0d20*/  FMUL.FTZ R7, R21.reuse, R2 ;  /* 0x0000000215077220 */ /* 0x040fe20000410000 */
[----:B------:R-:W-:Y:S01]  /*0d30*/  FMUL.FTZ R11, R21, R24 ;  /* 0x00000018150b7220 */ /* 0x000fe20000410000 */
[----:B------:R-:W-:Y:S01]  /*0d40*/  PRMT R16, R16, 0x7632, R16 ;  /* 0x0000763210107816 */ /* 0x000fe20000000010 */
[--C-:B------:R-:W-:Y:S01]  /*0d50*/  FFMA.FTZ R6, R5, R3, R20.reuse ;  /* 0x0000000305067223 */ /* 0x100fe20000010014 */
[C-C-:B------:R-:W-:Y:S01]  /*0d60*/  FFMA.FTZ R5, R3.reuse, R0, R20.reuse ;  /* 0x0000000003057223 */ /* 0x140fe20000010014 */
[C-C-:B------:R-:W-:Y:S01]  /*0d70*/  FFMA.FTZ R0, R3.reuse, R7, R20.reuse ;  /* 0x0000000703007223 */ /* 0x140fe20000010014 */
[----:B------:R-:W-:Y:S01]  /*0d80*/  FFMA.FTZ R20, R3, R11, R20 ;  /* 0x0000000b03147223 */ /* 0x000fe20000010014 */
[----:B------:R-:W-:Y:S01]  /*0d90*/  SHF.L.U32 R11, R18, 0x10, RZ ;  /* 0x00000010120b7819 */ /* 0x000fe200000006ff */
[C---:B------:R-:W-:Y:S01]  /*0da0*/  FMUL.FTZ R8, R21.reuse, R8 ;  /* 0x0000000815087220 */ /* 0x040fe20000410000 */
[----:B------:R-:W-:Y:S01]  /*0db0*/  SHF.L.U32 R3, R16, 0x10, RZ ;  /* 0x0000001010037819 */ /* 0x000fe200000006ff */
[C---:B------:R-:W-:Y:S01]  /*0dc0*/  FMUL.FTZ R4, R21.reuse, R4 ;  /* 0x0000000415047220 */ /* 0x040fe20000410000 */
[C---:B------:R-:W-:Y:S01]  /*0dd0*/  FMUL.FTZ R12, R21.reuse, R12 ;  /* 0x0000000c150c7220 */ /* 0x040fe20000410000 */
[----:B------:R-:W-:Y:S01]  /*0de0*/  FMUL.FTZ R36, R21, R36 ;  /* 0x0000002415247220 */ /* 0x000fe20000410000 */
[----:B------:R-:W-:Y:S01]  /*0df0*/  PRMT R15, R19, 0x7632, R15 ;  /* 0x00007632130f7816 */ /* 0x000fe2000000000f */
[--C-:B------:R-:W-:Y:S01]  /*0e00*/  FFMA.FTZ R13, R8, R11, R3.reuse ;  /* 0x0000000b080d7223 */ /* 0x100fe20000010003 */
[----:B------:R-:W-:Y:S01]  /*0e10*/  PRMT R16, R17, 0x7632, R16 ;  /* 0x0000763211107816 */ /* 0x000fe20000000010 */
[C-C-:B------:R-:W-:Y:S01]  /*0e20*/  FFMA.FTZ R4, R11.reuse, R4, R3.reuse ;  /* 0x000000040b047223 */ /* 0x140fe20000010003 */
[--C-:B------:R-:W-:Y:S01]  /*0e30*/  FFMA.FTZ R7, R11, R12, R3.reuse ;  /* 0x0000000c0b077223 */ /* 0x100fe20000010003 */
[----:B------:R-:W-:Y:S01]  /*0e40*/  SHF.L.U32 R19, R19, 0x10, RZ ;  /* 0x0000001013137819 */ /* 0x000fe200000006ff */
[----:B------:R-:W-:Y:S01]  /*0e50*/  FFMA.FTZ R11, R11, R36, R3 ;  /* 0x000000240b0b7223 */ /* 0x000fe20000010003 */
[C---:B------:R-:W-:Y:S01]  /*0e60*/  FMUL.FTZ R22, R21.reuse, R22 ;  /* 0x0000001615167220 */ /* 0x040fe20000410000 */
[C---:B------:R-:W-:Y:S01]  /*0e70*/  FMUL.FTZ R32, R21.reuse, R32 ;  /* 0x0000002015207220 */ /* 0x040fe20000410000 */
[C---:B------:R-:W-:Y:S01]  /*0e80*/  FMUL.FTZ R14, R21.reuse, R14 ;  /* 0x0000000e150e7220 */ /* 0x040fe20000410000 */
[----:B------:R-:W-:Y:S01]  /*0e90*/  FMUL.FTZ R27, R21, R27 ;  /* 0x0000001b151b7220 */ /* 0x000fe20000410000 */
[----:B------:R-:W-:Y:S01]  /*0ea0*/  IMAD.U32 R2, R17, 0x10000, RZ ;  /* 0x0001000011027824 */ /* 0x000fe200078e00ff */
[----:B------:R-:W-:Y:S01]  /*0eb0*/  SHF.L.U32 R3, R15, 0x10, RZ ;  /* 0x000000100f037819 */ /* 0x000fe200000006ff */
[C---:B------:R-:W-:Y:S01]  /*0ec0*/  FMUL.FTZ R26, R21.reuse, R26 ;  /* 0x0000001a151a7220 */ /* 0x040fe20000410000 */
[----:B------:R-:W-:Y:S01]  /*0ed0*/  SHF.L.U32 R15, R16, 0x10, RZ ;  /* 0x00000010100f7819 */ /* 0x000fe200000006ff */
[C---:B------:R-:W-:Y:S01]  /*0ee0*/  FMUL.FTZ R30, R21.reuse, R30 ;  /* 0x0000001e151e7220 */ /* 0x040fe20000410000 */
[C---:B------:R-:W-:Y:S01]  /*0ef0*/  FMUL.FTZ R34, R21.reuse, R34 ;  /* 0x0000002215227220 */ /* 0x040fe20000410000 */
[----:B------:R-:W-:Y:S01]  /*0f00*/  FMUL.FTZ R28, R21, R28 ;  /* 0x0000001c151c7220 */ /* 0x000fe20000410000 */
[--C-:B------:R-:W-:Y:S01]  /*0f10*/  FFMA.FTZ R22, R22, R19, R2.reuse ;  /* 0x0000001316167223 */ /* 0x100fe20000010002 */
[C-C-:B------:R-:W-:Y:S01]  /*0f20*/  FFMA.FTZ R32, R19.reuse, R32, R2.reuse ;  /* 0x0000002013207223 */ /* 0x140fe20000010002 */
[C-C-:B------:R-:W-:Y:S01]  /*0f30*/  FFMA.FTZ R14, R19.reuse, R14, R2.reuse ;  /* 0x0000000e130e7223 */ /* 0x140fe20000010002 */
[----:B------:R-:W-:Y:S01]  /*0f40*/  FFMA.FTZ R27, R19, R27, R2 ;  /* 0x0000001b131b7223 */ /* 0x000fe20000010002 */
[----:B-1----:R-:W-:Y:S01]  /*0f50*/  IADD3 R2, P0, PT, R9, UR4, RZ ;  /* 0x0000000409027c10 */ /* 0x002fe2000ff1e0ff */
[--C-:B------:R-:W-:Y:S01]  /*0f60*/  FFMA.FTZ R9, R26, R3, R15.reuse ;  /* 0x000000031a097223 */ /* 0x100fe2000001000f */
[C-C-:B------:R-:W-:Y:S01]  /*0f70*/  FFMA.FTZ R17, R3.reuse, R30, R15.reuse ;  /* 0x0000001e03117223 */ /* 0x140fe2000001000f */
[C-C-:B------:R-:W-:Y:S01]  /*0f80*/  FFMA.FTZ R19, R3.reuse, R34, R15.reuse ;  /* 0x0000002203137223 */ /* 0x140fe2000001000f */
[----:B------:R-:W-:Y:S01]  /*0f90*/  FFMA.FTZ R28, R3, R28, R15 ;  /* 0x0000001c031c7223 */ /* 0x000fe2000001000f */
[----:B------:R-:W-:-:S02]  /*0fa0*/  F2FP.BF16.F32.PACK_AB R4, R4, R5 ;  /* 0x000000050404723e */ /* 0x000fc400000010ff */
[----:B------:R-:W-:Y:S02]  /*0fb0*/  IADD3.X R3, PT, PT, R10, UR5, RZ, P0, !PT ;  /* 0x000000050a037c10 */ /* 0x000fe400087fe4ff */
[----:B------:R-:W-:Y:S02]  /*0fc0*/  F2FP.BF16.F32.PACK_AB R8, R13, R6 ;  /* 0x000000060d08723e */ /* 0x000fe400000010ff */
[----:B------:R-:W-:Y:S02]  /*0fd0*/  F2FP.BF16.F32.PACK_AB R9, R9, R22 ;  /* 0x000000160909723e */ /* 0x000fe400000010ff */
[----:B------:R-:W-:Y:S02]  /*0fe0*/  F2FP.BF16.F32.PACK_AB R5, R17, R32 ;  /* 0x000000201105723e */ /* 0x000fe400000010ff */
[----:B------:R-:W-:Y:S01]  /*0ff0*/  F2FP.BF16.F32.PACK_AB R18, R7, R0 ;  /* 0x000000000712723e */ /* 0x000fe200000010ff */
[----:B------:R-:W-:Y:S01]  /*1000*/  STG.E.64 desc[UR6][R2.64], R8 ;  /* 0x0000000802007986 */ /* 0x000fe2000c101b06 */
[----:B------:R-:W-:-:S02]  /*1010*/  F2FP.BF16.F32.PACK_AB R19, R19, R14 ;  /* 0x0000000e1313723e */ /* 0x000fc400000010ff */
[----:B------:R-:W-:Y:S01]  /*1020*/  F2FP.BF16.F32.PACK_AB R20, R11, R20 ;  /* 0x000000140b14723e */ /* 0x000fe200000010ff */
[----:B------:R-:W-:Y:S01]  /*1030*/  STG.E.64 desc[UR6][R2.64+0x14000], R4 ;  /* 0x0140000402007986 */ /* 0x000fe2000c101b06 */
[----:B------:R-:W-:-:S03]  /*1040*/  F2FP.BF16.F32.PACK_AB R21, R28, R27 ;  /* 0x0000001b1c15723e */ /* 0x000fc600000010ff */
[----:B------:R-:W-:Y:S04]  /*1050*/  STG.E.64 desc[UR6][R2.64+0x28000], R18 ;  /* 0x0280001202007986 */ /* 0x000fe8000c101b06 */
[----:B------:R-:W-:Y:S01]  /*1060*/  STG.E.64 desc[UR6][R2.64+0x3c000], R20 ;  /* 0x03c0001402007986 */ /* 0x000fe2000c101b06 */
[----:B------:R-:W-:Y:S05]  /*1070*/  EXIT ;  /* 0x000000000000794d */ /* 0x000fea0003800000 */
.L_x_464:
[----:B------:R-:W-:Y:S01]  /*1080*/  HFMA2 R29, -RZ, RZ, 0, 4.76837158203125e-07 ;  /* 0x00000008ff1d7431 */ /* 0x000fe200000001ff */
[----:B0-----:R-:W-:Y:S02]  /*1090*/  MOV R23, 0xffffffff ;  /* 0xffffffff00177802 */ /* 0x001fe40000000f00 */
[----:B-1----:R-:W-:Y:S02]  /*10a0*/  MOV R34, R20 ;  /* 0x0000001400227202 */ /* 0x002fe40000000f00 */
[----:B------:R-:W-:-:S07]  /*10b0*/  MOV R32, 0x1f ;  /* 0x0000001f00207802 */ /* 0x000fce0000000f00 */
[----:B-----5:R-:W-:Y:S05]  /*10c0*/  WARPSYNC.COLLECTIVE R23, `(.L_x_467) ;  /* 0x0000000017087348 */ /* 0x020fea0003c00000 */
[----:B------:R0:W1:Y:S02]  /*10d0*/  SHFL.BFLY P0, R23, R34, R29, R32 ;  /* 0x0c00001d22177389 */ /* 0x0000640000000020 */
[----:B01---5:R-:W-:Y:S05]  /*10e0*/  ENDCOLLECTIVE ;  /* 0x000000000000791b */ /* 0x023fea0003800000 */
.L_x_467:
[----:B------:R-:W-:Y:S02]  /*10f0*/  MOV R34, R21 ;  /* 0x0000001500227202 */ /* 0x000fe40000000f00 */
[----:B------:R-:W-:Y:S02]  /*1100*/  MOV R33, R23 ;  /* 0x0000001700217202 */ /* 0x000fe40000000f00 */
[----:B------:R-:W-:-:S03]  /*1110*/  MOV R23, 0xffffffff ;  /* 0xffffffff00177802 */ /* 0x000fc60000000f00 */
[----:B------:R-:W-:-:S07]  /*1120*/  FADD.FTZ R20, R33, R20 ;  /* 0x0000001421147221 */ /* 0x000fce0000010000 */
[----:B------:R-:W-:Y:S05]  /*1130*/  WARPSYNC.COLLECTIVE R23, `(.L_x_468) ;  /* 0x0000000017087348 */ /* 0x000fea0003c00000 */
[----:B------:R0:W1:Y:S02]  /*1140*/  SHFL.BFLY P0, R23, R34, R29, R32 ;  /* 0x0c00001d22177389 */ /* 0x0000640000000020 */
[----:B01----:R-:W-:Y:S05]  /*1150*/  ENDCOLLECTIVE ;  /* 0x000000000000791b */ /* 0x003fea0003800000 */
.L_x_468:
[----:B------:R-:W-:Y:S01]  /*1160*/  HFMA2 R29, -RZ, RZ, 0, 2.384185791015625e-07 ;  /* 0x00000004ff1d7431 */ /* 0x000fe200000001ff */
[----:B------:R-:W-:Y:S02]  /*1170*/  MOV R34, R20 ;  /* 0x0000001400227202 */ /* 0x000fe40000000f00 */
[----:B------:R-:W-:Y:S02]  /*1180*/  MOV R36, R23 ;  /* 0x0000001700247202 */ /* 0x000fe40000000f00 */
[----:B------:R-:W-:-:S03]  /*1190*/  MOV R23, 0xffffffff ;  /* 0xffffffff00177802 */ /* 0x000fc60000000f00 */
[----:B------:R-:W-:-:S07]  /*11a0*/  FADD.FTZ R33, R36, R21 ;  /* 0x0000001524217221 */ /* 0x000fce0000010000 */
[----:B------:R-:W-:Y:S05]  /*11b0*/  WARPSYNC.COLLECTIVE R23, `(.L_x_469) ;  /* 0x0000000017087348 */ /* 0x000fea0003c00000 */
[----:B------:R0:W1:Y:S02]  /*11c0*/  SHFL.BFLY P0, R23, R34, R29, R32 ;  /* 0x0c00001d22177389 */ /* 0x0000640000000020 */
[----:B01----:R-:W-:Y:S05]  /*11d0*/  ENDCOLLECTIVE ;  /* 0x000000000000791b */ /* 0x003fea0003800000 */
.L_x_469:
[----:B------:R-:W-:Y:S02]  /*11e0*/  MOV R34, R33 ;  /* 0x0000002100227202 */ /* 0x000fe40000000f00 */
[----:B------:R-:W-:Y:S01]  /*11f0*/  MOV R37, R23 ;  /* 0x0000001700257202 */ /* 0x000fe20000000f00 */
[----:B------:R-:W-:-:S04]  /*1200*/  IMAD.MOV.U32 R23, RZ, RZ, -0x1 ;  /* 0xffffffffff177424 */ /* 0x000fc800078e00ff */
[----:B------:R-:W-:-:S07]  /*1210*/  FADD.FTZ R37, R20, R37 ;  /* 0x0000002514257221 */ /* 0x000fce0000010000 */
[----:B------:R-:W-:Y:S05]  /*1220*/  WARPSYNC.COLLECTIVE R23, `(.L_x_470) ;  /* 0x0000000017087348 */ /* 0x000fea0003c00000 */
[----:B------:R0:W1:Y:S02]  /*1230*/  SHFL.BFLY P0, R23, R34, R29, R32 ;  /* 0x0c00001d22177389 */ /* 0x0000640000000020 */
[----:B01----:R-:W-:Y:S05]  /*1240*/  ENDCOLLECTIVE ;  /* 0x000000000000791b */ /* 0x003fea0003800000 */
.L_x_470:
[----:B------:R-:W-:Y:S01]  /*1250*/  HFMA2 R29, -RZ, RZ, 0, 1.1920928955078125e-07 ;  /* 0x00000002ff1d7431 */ /* 0x000fe200000001ff */
[----:B------:R-:W-:Y:S02]  /*1260*/  MOV R34, R37 ;  /* 0x0000002500227202 */ /* 0x000fe40000000f00 */
[----:B------:R-:W-:Y:S02]  /*1270*/  MOV R36, R23 ;  /* 0x0000001700247202 */ /* 0x000fe40000000f00 */
[----:B------:R-:W-:-:S03]  /*1280*/  MOV R23, 0xffffffff ;  /* 0xffffffff00177802 */ /* 0x000fc60000000f00 */
[----:B------:R-:W-:-:S07]  /*1290*/  FADD.FTZ R33, R33, R36 ;  /* 0x0000002421217221 */ /* 0x000fce0000010000 */
[----:B------:R-:W-:Y:S05]  /*12a0*/  WARPSYNC.COLLECTIVE R23, `(.L_x_471) ;  /* 0x0000000017087348 */ /* 0x000fea0003c00000 */
[----:B------:R0:W1:Y:S02]  /*12b0*/  SHFL.BFLY P0, R23, R34, R29, R32 ;  /* 0x0c00001d22177389 */ /* 0x0000640000000020 */
[----:B01----:R-:W-:Y:S05]  /*12c0*/  ENDCOLLECTIVE ;  /* 0x000000000000791b */ /* 0x003fea0003800000 */
.L_x_471:
[----:B------:R-:W-:Y:S02]  /*12d0*/  MOV R34, R33 ;  /* 0x0000002100227202 */ /* 0x000fe40000000f00 */
[----:B------:R-:W-:Y:S02]  /*12e0*/  MOV R35, R23 ;  /* 0x0000001700237202 */ /* 0x000fe40000000f00 */
[----:B------:R-:W-:-:S03]  /*12f0*/  MOV R23, 0xffffffff ;  /* 0xffffffff00177802 */ /* 0x000fc60000000f00 */
[----:B------:R-:W-:-:S07]  /*1300*/  FADD.FTZ R37, R37, R35 ;  /* 0x0000002325257221 */ /* 0x000fce0000010000 */
[----:B------:R-:W-:Y:S05]  /*1310*/  WARPSYNC.COLLECTIVE R23, `(.L_x_472) ;  /* 0x0000000017087348 */ /* 0x000fea0003c00000 */
[----:B------:R0:W1:Y:S02]  /*1320*/  SHFL.BFLY P0, R23, R34, R29, R32 ;  /* 0x0c00001d22177389 */ /* 0x0000640000000020 */
[----:B01----:R-:W-:Y:S05]  /*1330*/  ENDCOLLECTIVE ;  /* 0x000000000000791b */ /* 0x003fea0003800000 */
.L_x_472:
[----:B------:R-:W-:Y:S01]  /*1340*/  HFMA2 R29, -RZ, RZ, 0, 5.9604644775390625e-08 ;  /* 0x00000001ff1d7431 */ /* 0x000fe200000001ff */
[----:B------:R-:W-:Y:S02]  /*1350*/  MOV R34, R37 ;  /* 0x0000002500227202 */ /* 0x000fe40000000f00 */
[----:B------:R-:W-:Y:S02]  /*1360*/  MOV R36, R23 ;  /* 0x0000001700247202 */ /* 0x000fe40000000f00 */
[----:B------:R-:W-:-:S03]  /*1370*/  MOV R23, 0xffffffff ;  /* 0xffffffff00177802 */ /* 0x000fc60000000f00 */
[----:B------:R-:W-:-:S07]  /*1380*/  FADD.FTZ R36, R33, R36 ;  /* 0x0000002421247221 */ /* 0x000fce0000010000 */
[----:B------:R-:W-:Y:S05]  /*1390*/  WARPSYNC.COLLECTIVE R23, `(.L_x_473) ;  /* 0x0000000017087348 */ /* 0x000fea0003c00000 */
[----:B------:R0:W1:Y:S02]  /*13a0*/  SHFL.BFLY P0, R23, R34, R29, R32 ;  /* 0x0c00001d22177389 */ /* 0x0000640000000020 */
[----:B01----:R-:W-:Y:S05]  /*13b0*/  ENDCOLLECTIVE ;  /* 0x000000000000791b */ /* 0x003fea0003800000 */
.L_x_473:
[----:B------:R-:W-:Y:S02]  /*13c0*/  MOV R34, R36 ;  /* 0x0000002400227202 */ /* 0x000fe40000000f00 */
[----:B------:R-:W-:Y:S02]  /*13d0*/  MOV R35, R23 ;  /* 0x0000001700237202 */ /* 0x000fe40000000f00 */
[----:B------:R-:W-:-:S03]  /*13e0*/  MOV R23, 0xffffffff ;  /* 0xffffffff00177802 */ /* 0x000fc60000000f00 */
[----:B------:R-:W-:-:S07]  /*13f0*/  FADD.FTZ R20, R37, R35 ;  /* 0x0000002325147221 */ /* 0x000fce0000010000 */
[----:B------:R-:W-:Y:S05]  /*1400*/  WARPSYNC.COLLECTIVE R23, `(.L_x_474) ;  /* 0x0000000017087348 */ /* 0x000fea0003c00000 */
[----:B------:R0:W1:Y:S02]  /*1410*/  SHFL.BFLY P0, R23, R34, R29, R32 ;  /* 0x0c00001d22177389 */ /* 0x0000640000000020 */
[----:B01----:R-:W-:Y:S05]  /*1420*/  ENDCOLLECTIVE ;  /* 0x000000000000791b */ /* 0x003fea0003800000 */
.L_x_474:
[----:B------:R-:W-:Y:S01]  /*1430*/  MOV R21, R23 ;  /* 0x0000001700157202 */ /* 0x000fe20000000f00 */
[----:B------:R-:W-:Y:S06]  /*1440*/  BRA `(.L_x_475) ;  /* 0xfffffff400387947 */ /* 0x000fec000383ffff */
.L_x_476:
        /* <DEDUP_REMOVED lines=11> */
.L_x_1050:


//--------------------- .text._ZN13group_norm_v214gn_cuda_kernelI13__nv_bfloat16Li320ELi1ELi32ELi20ELi256ELb0ELi256ELi20ELi20ELi4ELb0ELi148ELb0ELb0ENS_16CompileConditionILi1000EEEEEvPT_PKS4_S7_S7_flPfS8_Pj --------------------------
	.section	.text._ZN13group_norm_v214gn_cuda_kernelI13__nv_bfloat16Li320ELi1ELi32ELi20ELi256ELb0ELi256ELi20ELi20ELi4ELb0ELi148ELb0ELb0ENS_16CompileConditionILi1000EEEEEvPT_PKS4_S7_S7_flPfS8_Pj,"ax",@progbits
	.align	128
        .global         _ZN13group_norm_v214gn_cuda_kernelI13__nv_bfloat16Li320ELi1ELi32ELi20ELi256ELb0ELi256ELi20ELi20ELi4ELb0ELi148ELb0ELb0ENS_16CompileConditionILi1000EEEEEvPT_PKS4_S7_S7_flPfS8_Pj
        .type           _ZN13group_norm_v214gn_cuda_kernelI13__nv_bfloat16Li320ELi1ELi32ELi20ELi256ELb0ELi256ELi20ELi20ELi4ELb0ELi148ELb0ELb0ENS_16CompileConditionILi1000EEEEEvPT_PKS4_S7_S7_flPfS8_Pj,@function
        .size           _ZN13group_norm_v214gn_cuda_kernelI13__nv_bfloat16Li320ELi1ELi32ELi20ELi256ELb0ELi256ELi20ELi20ELi4ELb0ELi148ELb0ELb0ENS_16CompileConditionILi1000EEEEEvPT_PKS4_S7_S7_flPfS8_Pj,(.L_x_1051 - _ZN13group_norm_v214gn_cuda_kernelI13__nv_bfloat16Li320ELi1ELi32ELi20ELi256ELb0ELi256ELi20ELi20ELi4ELb0ELi148ELb0ELb0ENS_16CompileConditionILi1000EEEEEvPT_PKS4_S7_S7_flPfS8_Pj)
        .other          _ZN13group_norm_v214gn_cuda_kernelI13__nv_bfloat16Li320ELi1ELi32ELi20ELi256ELb0ELi256ELi20ELi20ELi4ELb0ELi148ELb0ELb0ENS_16CompileConditionILi1000EEEEEvPT_PKS4_S7_S7_flPfS8_Pj,@"STO_CUDA_ENTRY STV_DEFAULT"
_ZN13group_norm_v214gn_cuda_kernelI13__nv_bfloat16Li320ELi1ELi32ELi20ELi256ELb0ELi256ELi20ELi20ELi4ELb0ELi148ELb0ELb0ENS_16CompileConditionILi1000EEEEEvPT_PKS4_S7_S7_flPfS8_Pj:
.text._ZN13group_norm_v214gn_cuda_kernelI13__nv_bfloat16Li320ELi1ELi32ELi20ELi256ELb0ELi256ELi20ELi20ELi4ELb0ELi148ELb0ELb0ENS_16CompileConditionILi1000EEEEEvPT_PKS4_S7_S7_flPfS8_Pj:
        /* <DEDUP_REMOVED lines=147> */
.L_x_489:
        /* <DEDUP_REMOVED lines=10> */
.L_x_477:
        /* <DEDUP_REMOVED lines=18> */
.L_x_480:
[----:B------:R-:W-:Y:S05]  /*0af0*/  BSYNC.RECONVERGENT B0 ;  /* 0x0000000000007941 */ /* 0x000fea0003800200 */
.L_x_479:
        /* <DEDUP_REMOVED lines=88> */
.L_x_478:
[----:B------:R-:W-:Y:S01]  /*1080*/  HFMA2 R29, -RZ, RZ, 0, 4.76837158203125e-07 ;  /* 0x00000008ff1d7431 */ /* 0x000fe200000001ff */
[----:B0-----:R-:W-:Y:S02]  /*1090*/  MOV R23, 0xffffffff ;  /* 0xffffffff00177802 */ /* 0x001fe40000000f00 */
[----:B-1----:R-:W-:Y:S02]  /*10a0*/  MOV R34, R20 ;  /* 0x0000001400227202 */ /* 0x002fe40000000f00 */
[----:B------:R-:W-:-:S07]  /*10b0*/  MOV R32, 0x1f ;  /* 0x0000001f00207802 */ /* 0x000fce0000000f00 */
[----:B-----5:R-:W-:Y:S05]  /*10c0*/  WARPSYNC.COLLECTIVE R23, `(.L_x_481) ;  /* 0x0000000017087348 */ /* 0x020fea0003c00000 */
[----:B------:R0:W1:Y:S02]  /*10d0*/  SHFL.BFLY P0, R23, R34, R29, R32 ;  /* 0x0c00001d22177389 */ /* 0x0000640000000020 */
[----:B01---5:R-:W-:Y:S05]  /*10e0*/  ENDCOLLECTIVE ;  /* 0x000000000000791b */ /* 0x023fea0003800000 */
.L_x_481:
[----:B------:R-:W-:Y:S02]  /*10f0*/  MOV R34, R21 ;  /* 0x0000001500227202 */ /* 0x000fe40000000f00 */
[----:B------:R-:W-:Y:S02]  /*1100*/  MOV R33, R23 ;  /* 0x0000001700217202 */ /* 0x000fe40000000f00 */
[----:B------:R-:W-:-:S03]  /*1110*/  MOV R23, 0xffffffff ;  /* 0xffffffff00177802 */ /* 0x000fc60000000f00 */
[----:B------:R-:W-:-:S07]  /*1120*/  FADD.FTZ R20, R33, R20 ;  /* 0x0000001421147221 */ /* 0x000fce0000010000 */
[----:B------:R-:W-:Y:S05]  /*1130*/  WARPSYNC.COLLECTIVE R23, `(.L_x_482) ;  /* 0x0000000017087348 */ /* 0x000fea0003c00000 */
[----:B------:R0:W1:Y:S02]  /*1140*/  SHFL.BFLY P0, R23, R34, R29, R32 ;  /* 0x0c00001d22177389 */ /* 0x0000640000000020 */
[----:B01----:R-:W-:Y:S05]  /*1150*/  ENDCOLLECTIVE ;  /* 0x000000000000791b */ /* 0x003fea0003800000 */
.L_x_482:
        /* <DEDUP_REMOVED lines=8> */
.L_x_483:
[----:B------:R-:W-:Y:S02]  /*11e0*/  MOV R34, R33 ;  /* 0x0000002100227202 */ /* 0x000fe40000000f00 */
[----:B------:R-:W-:Y:S01]  /*11f0*/  MOV R37, R23 ;  /* 0x0000001700257202 */ /* 0x000fe20000000f00 */
[----:B------:R-:W-:-:S04]  /*1200*/  IMAD.MOV.U32 R23, RZ, RZ, -0x1 ;  /* 0xffffffffff177424 */ /* 0x000fc800078e00ff */
[----:B------:R-:W-:-:S07]  /*1210*/  FADD.FTZ R37, R20, R37 ;  /* 0x0000002514257221 */ /* 0x000fce0000010000 */
[----:B------:R-:W-:Y:S05]  /*1220*/  WARPSYNC.COLLECTIVE R23, `(.L_x_484) ;  /* 0x0000000017087348 */ /* 0x000fea0003c00000 */
[----:B------:R0:W1:Y:S02]  /*1230*/  SHFL.BFLY P0, R23, R34, R29, R32 ;  /* 0x0c00001d22177389 */ /* 0x0000640000000020 */
[----:B01----:R-:W-:Y:S05]  /*1240*/  ENDCOLLECTIVE ;  /* 0x000000000000791b */ /* 0x003fea0003800000 */
.L_x_484:
        /* <DEDUP_REMOVED lines=8> */
.L_x_485:
[----:B------:R-:W-:Y:S02]  /*12d0*/  MOV R34, R33 ;  /* 0x0000002100227202 */ /* 0x000fe40000000f00 */
[----:B------:R-:W-:Y:S02]  /*12e0*/  MOV R35, R23 ;  /* 0x0000001700237202 */ /* 0x000fe40000000f00 */
[----:B------:R-:W-:-:S03]  /*12f0*/  MOV R23, 0xffffffff ;  /* 0xffffffff00177802 */ /* 0x000fc60000000f00 */
[----:B------:R-:W-:-:S07]  /*1300*/  FADD.FTZ R37, R37, R35 ;  /* 0x0000002325257221 */ /* 0x000fce0000010000 */
[----:B------:R-:W-:Y:S05]  /*1310*/  WARPSYNC.COLLECTIVE R23, `(.L_x_486) ;  /* 0x0000000017087348 */ /* 0x000fea0003c00000 */
[----:B------:R0:W1:Y:S02]  /*1320*/  SHFL.BFLY P0, R23, R34, R29, R32 ;  /* 0x0c00001d22177389 */ /* 0x0000640000000020 */
[----:B01----:R-:W-:Y:S05]  /*1330*/  ENDCOLLECTIVE ;  /* 0x000000000000791b */ /* 0x003fea0003800000 */
.L_x_486:
        /* <DEDUP_REMOVED lines=8> */
.L_x_487:
[----:B------:R-:W-:Y:S02]  /*13c0*/  MOV R34, R36 ;  /* 0x0000002400227202 */ /* 0x000fe40000000f00 */
[----:B------:R-:W-:Y:S02]  /*13d0*/  MOV R35, R23 ;  /* 0x0000001700237202 */ /* 0x000fe40000000f00 */
[----:B------:R-:W-:-:S03]  /*13e0*/  MOV R23, 0xffffffff ;  /* 0xffffffff00177802 */ /* 0x000fc60000000f00 */
[----:B------:R-:W-:-:S07]  /*13f0*/  FADD.FTZ R20, R37, R35 ;  /* 0x0000002325147221 */ /* 0x000fce0000010000 */
[----:B------:R-:W-:Y:S05]  /*1400*/  WARPSYNC.COLLECTIVE R23, `(.L_x_488) ;  /* 0x0000000017087348 */ /* 0x000fea0003c00000 */
[----:B------:R0:W1:Y:S02]  /*1410*/  SHFL.BFLY P0, R23, R34, R29, R32 ;  /* 0x0c00001d22177389 */ /* 0x0000640000000020 */
[----:B01----:R-:W-:Y:S05]  /*1420*/  ENDCOLLECTIVE ;  /* 0x000000000000791b */ /* 0x003fea0003800000 */
.L_x_488:
[----:B------:R-:W-:Y:S01]  /*1430*/  MOV R21, R23 ;  /* 0x0000001700157202 */ /* 0x000fe20000000f00 */
[----:B------:R-:W-:Y:S06]  /*1440*/  BRA `(.L_x_489) ;  /* 0xfffffff400387947 */ /* 0x000fec000383ffff */
.L_x_490:
        /* <DEDUP_REMOVED lines=11> */
.L_x_1051:


//--------------------- .text._ZN13group_norm_v214gn_cuda_kernelI13__nv_bfloat16Li320ELi1ELi16ELi40ELi256ELb1ELi256ELi40ELi40ELi4ELb0ELi116ELb0ELb0ENS_16CompileConditionILi1000EEEEEvPT_PKS4_S7_S7_flPfS8_Pj --------------------------
	.section	.text._ZN13group_norm_v214gn_cuda_kernelI13__nv_bfloat16Li320ELi1ELi16ELi40ELi256ELb1ELi256ELi40ELi40ELi4ELb0ELi116ELb0ELb0ENS_16CompileConditionILi1000EEEEEvPT_PKS4_S7_S7_flPfS8_Pj,"ax",@progbits
	.align	128
        .global         _ZN13group_norm_v214gn_cuda_kernelI13__nv_bfloat16Li320ELi1ELi16ELi40ELi256ELb1ELi256ELi40ELi40ELi4ELb0ELi116ELb0ELb0ENS_16CompileConditionILi1000EEEEEvPT_PKS4_S7_S7_flPfS8_Pj
        .type           _ZN13group_norm_v214gn_cuda_kernelI13__nv_bfloat16Li320ELi1ELi16ELi40ELi256ELb1ELi256ELi40ELi40ELi4ELb0ELi116ELb0ELb0ENS_16CompileConditionILi1000EEEEEvPT_PKS4_S7_S7_flPfS8_Pj,@function
        .size           _ZN13group_norm_v214gn_cuda_kernelI13__nv_bfloat16Li320ELi1ELi16ELi40ELi256ELb1ELi256ELi40ELi40ELi4ELb0ELi116ELb0ELb0ENS_16CompileConditionILi1000EEEEEvPT_PKS4_S7_S7_flPfS8_Pj,(.L_x_1052 - _ZN13group_norm_v214gn_cuda_kernelI13__nv_bfloat16Li320ELi1ELi16ELi40ELi256ELb1ELi256ELi40ELi40ELi4ELb0ELi116ELb0ELb0ENS_16CompileConditionILi1000EEEEEvPT_PKS4_S7_S7_flPfS8_Pj)
        .other          _ZN13group_norm_v214gn_cuda_kernelI13__nv_bfloat16Li320ELi1ELi16ELi40ELi256ELb1ELi256ELi40ELi40ELi4ELb0ELi116ELb0ELb0ENS_16CompileConditionILi1000EEEEEvPT_PKS4_S7_S7_flPfS8_Pj,@"STO_CUDA_ENTRY STV_DEFAULT"
_ZN13group_norm_v214gn_cuda_kernelI13__nv_bfloat16Li320ELi1ELi16ELi40ELi256ELb1ELi256ELi40ELi40ELi4ELb0ELi116ELb0ELb0ENS_16CompileConditionILi1000EEEEEvPT_PKS4_S7_S7_flPfS8_Pj:
.text._ZN13group_norm_v214gn_cuda_kernelI13__nv_bfloat16Li320ELi1ELi16ELi40ELi256ELb1ELi256ELi40ELi40ELi4ELb0ELi116ELb0ELb0ENS_16CompileConditionILi1000EEEEEvPT_PKS4_S7_S7_flPfS8_Pj:
        /* <DEDUP_REMOVED lines=17> */
[----:B------:R-:W-:Y:S01]  /*0110*/  LOP3.LUT R5, R0, 0xffff, RZ, 0xc0, !PT ;  /* 0x0000ffff00057812 */ /* 0x000fe200078ec0ff */
[----:B------:R-:W-:-:S04]  /*0120*/  IMAD R0, R2, 0x280, RZ ;  /* 0x0000028002007824 */ /* 0x000fc800078e02ff */
[----:B------:R-:W-:Y:S02]  /*0130*/  IMAD R4, R10, 0x28, R5 ;  /* 0x000000280a047824 */ /* 0x000fe400078e0205 */
[----:B------:R-:W-:Y:S01]  /*0140*/  HFMA2 R5, -RZ, RZ, 0, 0 ;  /* 0x00000000ff057431 */ /* 0x000fe200000001ff */
[----:B------:R-:W-:Y:S02]  /*0150*/  LOP3.LUT R7, R0, 0xffff, RZ, 0xc0, !PT ;  /* 0x0000ffff00077812 */ /* 0x000fe400078ec0ff */
[----:B------:R-:W-:-:S03]  /*0160*/  IMAD.WIDE.U32 R2, R49, 0x28000, R4 ;  /* 0x0002800031027825 */ /* 0x000fc600078e0004 */
[----:B------:R-:W-:-:S04]  /*0170*/  IADD3 R7, P0, PT, R2, R7, RZ ;  /* 0x0000000702077210 */ /* 0x000fc80007f1e0ff */
[----:B------:R-:W-:Y:S02]  /*0180*/  IADD3.X R2, PT, PT, RZ, R3, RZ, P0, !PT ;  /* 0x00000003ff027210 */ /* 0x000fe400007fe4ff */
[C---:B------:R-:W-:Y:S02]  /*0190*/  SHF.L.U32 R0, R7.reuse, 0x1, RZ ;  /* 0x0000000107007819 */ /* 0x040fe400000006ff */
[----:B------:R-:W-:Y:S02]  /*01a0*/  SHF.L.U64.HI R2, R7, 0x1, R2 ;  /* 0x0000000107027819 */ /* 0x000fe40000010202 */
[----:B-1----:R-:W-:-:S04]  /*01b0*/  IADD3 R8, P0, PT, R0, UR4, RZ ;  /* 0x0000000400087c10 */ /* 0x002fc8000ff1e0ff */
[----:B------:R-:W-:-:S05]  /*01c0*/  IADD3.X R9, PT, PT, R2, UR5, RZ, P0, !PT ;  /* 0x0000000502097c10 */ /* 0x000fca00087fe4ff */
[----:B---3--:R-:W2:Y:S04]  /*01d0*/  LDG.E.64.CONSTANT R52, desc[UR6][R8.64] ;  /* 0x0000000608347981 */ /* 0x008ea8000c1e9b00 */
[----:B------:R-:W3:Y:S04]  /*01e0*/  LDG.E.64.CONSTANT R74, desc[UR6][R8.64+0xa000] ;  /* 0x00a00006084a7981 */ /* 0x000ee8000c1e9b00 */
[----:B------:R-:W3:Y:S04]  /*01f0*/  LDG.E.64.CONSTANT R44, desc[UR6][R8.64+0x14000] ;  /* 0x01400006082c7981 */ /* 0x000ee8000c1e9b00 */
[----:B------:R-:W3:Y:S04]  /*0200*/  LDG.E.64.CONSTANT R40, desc[UR6][R8.64+0x1e000] ;  /* 0x01e0000608287981 */ /* 0x000ee8000c1e9b00 */
[----:B------:R-:W3:Y:S04]  /*0210*/  LDG.E.64.CONSTANT R36, desc[UR6][R8.64+0x28000] ;  /* 0x0280000608247981 */ /* 0x000ee8000c1e9b00 */
        /* <DEDUP_REMOVED lines=15> */
[----:B------:R-:W-:-:S03]  /*0310*/  SHF.L.U32 R55, R55, 0x10, RZ ;  /* 0x0000001037377819 */ /* 0x000fc600000006ff */
[----:B------:R-:W-:Y:S01]  /*0320*/  FADD.FTZ R16, RZ, R3 ;  /* 0x00000003ff107221 */ /* 0x000fe20000010000 */
[----:B------:R-:W-:Y:S01]  /*0330*/  FFMA.FTZ R18, R3, R3, RZ ;  /* 0x0000000303127223 */ /* 0x000fe200000100ff */
[C---:B0-----:R-:W-:Y:S02]  /*0340*/  PRMT R8, R53.reuse, 0x7632, R8 ;  /* 0x0000763235087816 */ /* 0x041fe40000000008 */
[----:B------:R-:W-:Y:S01]  /*0350*/  SHF.L.U32 R53, R53, 0x10, RZ ;  /* 0x0000001035357819 */ /* 0x000fe200000006ff */
[----:B------:R-:W-:Y:S01]  /*0360*/  FADD.FTZ R16, R16, R55 ;  /* 0x0000003710107221 */ /* 0x000fe20000010000 */
[----:B------:R-:W-:Y:S01]  /*0370*/  FFMA.FTZ R18, R55, R55, R18 ;  /* 0x0000003737127223 */ /* 0x000fe20000010012 */
[----:B------:R-:W-:Y:S02]  /*0380*/  SHF.L.U32 R8, R8, 0x10, RZ ;  /* 0x0000001008087819 */ /* 0x000fe400000006ff */
[----:B------:R-:W-:Y:S01]  /*0390*/  FADD.FTZ R9, R16, R53 ;  /* 0x0000003510097221 */ /* 0x000fe20000010000 */
[----:B------:R-:W-:Y:S01]  /*03a0*/  FFMA.FTZ R11, R53, R53, R18 ;  /* 0x00000035350b7223 */ /* 0x000fe20000010012 */
[----:B---3--:R-:W-:-:S02]  /*03b0*/  PRMT R77, R74, 0x7632, R77 ;  /* 0x000076324a4d7816 */ /* 0x008fc4000000004d */
        /* <DEDUP_REMOVED lines=117> */
[----:B------:R-:W-:-:S04]  /*0b10*/  @!P0 MOV R6, 0x400 ;  /* 0x0000040000068802 */ /* 0x000fc80000000f00 */
[----:B-1----:R-:W-:-:S04]  /*0b20*/  @!P0 LEA R6, R24, R6, 0x18 ;  /* 0x0000000618068211 */ /* 0x002fc800078ec0ff */
[----:B------:R-:W-:Y:S01]  /*0b30*/  @!P0 LEA.HI R6, R12, R6, RZ, 0x1e ;  /* 0x000000060c068211 */ /* 0x000fe200078ff0ff */
[----:B0-----:R-:W-:Y:S01]  /*0b40*/  FADD.FTZ R24, R16, R25 ;  /* 0x0000001910187221 */ /* 0x001fe20000010000 */
[----:B--2---:R-:W-:-:S05]  /*0b50*/  FADD.FTZ R25, R18, R31 ;  /* 0x0000001f12197221 */ /* 0x004fca0000010000 */
        /* <DEDUP_REMOVED lines=14> */
[----:B0-----:R-:W0:Y:S01]  /*0c40*/  SHFL.BFLY PT, R6, R25, 0x8, 0x1f ;  /* 0x0d001f0019067f89 */ /* 0x001e2200000e0000 */
[----:B-1----:R-:W-:Y:S01]  /*0c50*/  FADD.FTZ R31, R31, R24 ;  /* 0x000000181f1f7221 */ /* 0x002fe20000010000 */
[----:B0-----:R-:W-:-:S04]  /*0c60*/  FADD.FTZ R6, R6, R25 ;  /* 0x0000001906067221 */ /* 0x001fc80000010000 */
        /* <DEDUP_REMOVED lines=9> */
[----:B------:R1:W2:Y:S02]  /*0d00*/  SHFL.BFLY PT, R25, R20, 0x1, 0x1f ;  /* 0x0c201f0014197f89 */ /* 0x0002a400000e0000 */
[----:B01----:R-:W-:-:S07]  /*0d10*/  FADD.FTZ R22, R18, R22 ;  /* 0x0000001612167221 */ /* 0x003fce0000010000 */
.L_x_503:
[----:B------:R-:W-:Y:S01]  /*0d20*/  ISETP.NE.AND P0, PT, R12, RZ, PT ;  /* 0x000000ff0c00720c */ /* 0x000fe20003f05270 */
[----:B--2---:R-:W-:-:S12]  /*0d30*/  FADD.FTZ R25, R20, R25 ;  /* 0x0000001914197221 */ /* 0x004fd80000010000 */
[----:B------:R-:W0:Y:S01]  /*0d40*/  @!P0 S2R R31, SR_CgaCtaId ;  /* 0x00000000001f8919 */ /* 0x000e220000008800 */
[----:B------:R-:W-:Y:S01]  /*0d50*/  @!P0 FMUL.FTZ R24, R22, 9.7656251455191522837e-05 ;  /* 0x38cccccd16188820 */ /* 0x000fe20000410000 */
[----:B------:R-:W-:-:S03]  /*0d60*/  @!P0 MOV R16, 0x400 ;  /* 0x0000040000108802 */ /* 0x000fc60000000f00 */
[----:B------:R-:W-:-:S04]  /*0d70*/  @!P0 FMUL.FTZ R6, R24, R24 ;  /* 0x0000001818068220 */ /* 0x000fc80000410000 */
[----:B------:R-:W-:-:S05]  /*0d80*/  @!P0 FFMA.FTZ R6, R25, 9.7656251455191522837e-05, -R6 ;  /* 0x38cccccd19068823 */ /* 0x000fca0000010806 */
[----:B------:R-:W-:Y:S02]  /*0d90*/  @!P0 FMNMX.FTZ R25, RZ, R6, !PT ;  /* 0x00000006ff198209 */ /* 0x000fe40007810000 */
[----:B0-----:R-:W-:-:S05]  /*0da0*/  @!P0 LEA R16, R31, R16, 0x18 ;  /* 0x000000101f108211 */ /* 0x001fca00078ec0ff */
[----:B------:R0:W-:Y:S02]  /*0db0*/  @!P0 STS.64 [R16+0x50], R24 ;  /* 0x0000501810008388 */ /* 0x0001e40000000a00 */
.L_x_491:
        /* <DEDUP_REMOVED lines=18> */
.L_x_494:
[----:B------:R-:W-:Y:S05]  /*0ee0*/  BSYNC.RECONVERGENT B0 ;  /* 0x0000000000007941 */ /* 0x000fea0003800200 */
.L_x_493:
[----:B------:R-:W1:Y:S01]  /*0ef0*/  S2UR UR5, SR_CgaCtaId ;  /* 0x00000000000579c3 */ /* 0x000e620000008800 */
[----:B------:R-:W-:Y:S01]  /*0f00*/  LOP3.LUT R4, R4, 0xffff, RZ, 0xc0, !PT ;  /* 0x0000ffff04047812 */ /* 0x000fe200078ec0ff */
[----:B------:R-:W-:Y:S01]  /*0f10*/  UMOV UR4, 0x400 ;  /* 0x0000040000047882 */ /* 0x000fe20000000000 */
[----:B-----5:R-:W-:Y:S01]  /*0f20*/  SHF.L.U32 R62, R14, 0x10, RZ ;  /* 0x000000100e3e7819 */ /* 0x020fe200000006ff */
[----:B------:R-:W-:Y:S01]  /*0f30*/  UIADD3 UR4, UPT, UPT, UR4, 0x50, URZ ;  /* 0x0000005004047890 */ /* 0x000fe2000fffe0ff */
[----:B------:R-:W-:Y:S01]  /*0f40*/  SHF.L.U32 R63, R26, 0x10, RZ ;  /* 0x000000101a3f7819 */ /* 0x000fe200000006ff */
[----:B------:R-:W-:Y:S01]  /*0f50*/  IMAD R5, R4, 0xcccd, RZ ;  /* 0x0000cccd04057824 */ /* 0x000fe200078e02ff */
[----:B0-----:R-:W-:Y:S02]  /*0f60*/  PRMT R25, R27, 0x7632, R25 ;  /* 0x000076321b197816 */ /* 0x001fe40000000019 */
[----:B------:R-:W-:Y:S02]  /*0f70*/  SHF.L.U32 R56, R15, 0x10, RZ ;  /* 0x000000100f387819 */ /* 0x000fe400000006ff */
[----:B------:R-:W-:-:S02]  /*0f80*/  LEA.HI R10, R5, -R10, RZ, 0xb ;  /* 0x8000000a050a7211 */ /* 0x000fc400078f58ff */
[----:B------:R-:W-:Y:S02]  /*0f90*/  SHF.L.U32 R27, R27, 0x10, RZ ;  /* 0x000000101b1b7819 */ /* 0x000fe400000006ff */
[----:B------:R-:W-:Y:S02]  /*0fa0*/  PRMT R54, R15, 0x7632, R54 ;  /* 0x000076320f367816 */ /* 0x000fe40000000036 */
[----:B------:R-:W-:Y:S02]  /*0fb0*/  SHF.L.U32 R25, R25, 0x10, RZ ;  /* 0x0000001019197819 */ /* 0x000fe400000006ff */
[----:B------:R-:W-:Y:S02]  /*0fc0*/  SHF.L.U32 R54, R54, 0x10, RZ ;  /* 0x0000001036367819 */ /* 0x000fe400000006ff */
[----:B------:R-:W-:Y:S01]  /*0fd0*/  PRMT R30, R26, 0x7632, R30 ;  /* 0x000076321a1e7816 */ /* 0x000fe2000000001e */
[----:B-1----:R-:W-:-:S03]  /*0fe0*/  ULEA UR4, UR5, UR4, 0x18 ;  /* 0x0000000405047291 */ /* 0x002fc6000f8ec0ff */
[----:B------:R-:W-:-:S03]  /*0ff0*/  SHF.L.U32 R30, R30, 0x10, RZ ;  /* 0x000000101e1e7819 */ /* 0x000fc600000006ff */
[----:B------:R-:W-:-:S05]  /*1000*/  LEA R4, R10, UR4, 0x3 ;  /* 0x000000040a047c11 */ /* 0x000fca000f8e18ff */
[----:B------:R-:W0:Y:S01]  /*1010*/  LDCU UR4, c[0x0][0x3a0] ;  /* 0x00007400ff0477ac */ /* 0x000e220008000800 */
[----:B------:R-:W0:Y:S02]  /*1020*/  LDS.64 R4, [R4] ;  /* 0x0000000004047984 */ /* 0x000e240000000a00 */
[----:B0-----:R-:W-:Y:S01]  /*1030*/  FADD.FTZ R5, R5, UR4 ;  /* 0x0000000405057e21 */ /* 0x001fe20008010000 */
[--C-:B------:R-:W-:Y:S01]  /*1040*/  FADD.FTZ R6, R3, -R4.reuse ;  /* 0x8000000403067221 */ /* 0x100fe20000010000 */
[----:B------:R-:W-:Y:S01]  /*1050*/  PRMT R3, R14, 0x7632, R3 ;  /* 0x000076320e037816 */ /* 0x000fe20000000003 */
[--C-:B------:R-:W-:Y:S01]  /*1060*/  FADD.FTZ R10, R55, -R4.reuse ;  /* 0x80000004370a7221 */ /* 0x100fe20000010000 */
[--C-:B------:R-:W-:Y:S01]  /*1070*/  FADD.FTZ R14, R73, -R4.reuse ;  /* 0x80000004490e7221 */ /* 0x100fe20000010000 */
[--C-:B------:R-:W-:Y:S01]  /*1080*/  FADD.FTZ R58, R71, -R4.reuse ;  /* 0x80000004473a7221 */ /* 0x100fe20000010000 */
[----:B------:R-:W0:Y:S01]  /*1090*/  MUFU.RSQ R5, R5 ;  /* 0x0000000500057308 */ /* 0x000e220000001400 */
[----:B------:R-:W-:Y:S01]  /*10a0*/  SHF.L.U32 R55, R3, 0x10, RZ ;  /* 0x0000001003377819 */ /* 0x000fe200000006ff */
        /* <DEDUP_REMOVED lines=8> */
[----:B------:R-:W1:Y:S01]  /*1130*/  LDCU.64 UR4, c[0x0][0x380] ;  /* 0x00007000ff0477ac */ /* 0x000e620008000a00 */
[C---:B0-----:R-:W-:Y:S01]  /*1140*/  FMUL.FTZ R6, R5.reuse, R6 ;  /* 0x0000000605067220 */ /* 0x041fe20000410000 */
[----:B------:R-:W-:Y:S01]  /*1150*/  FMUL.FTZ R3, R5, R10 ;  /* 0x0000000a05037220 */ /* 0x000fe20000410000 */
[--C-:B------:R-:W-:Y:S01]  /*1160*/  FADD.FTZ R10, R29, -R4.reuse ;  /* 0x800000041d0a7221 */ /* 0x100fe20000010000 */
[----:B------:R-:W-:Y:S01]  /*1170*/  FMUL.FTZ R14, R5, R14 ;  /* 0x0000000e050e7220 */ /* 0x000fe20000410000 */
[--C-:B------:R-:W-:Y:S01]  /*1180*/  FFMA.FTZ R20, R6, R62, R63.reuse ;  /* 0x0000003e06147223 */ /* 0x100fe2000001003f */
[--C-:B------:R-:W-:Y:S01]  /*1190*/  FADD.FTZ R6, R53, -R4.reuse ;  /* 0x8000000435067221 */ /* 0x100fe20000010000 */
[C---:B------:R-:W-:Y:S01]  /*11a0*/  FMUL.FTZ R10, R5.reuse, R10 ;  /* 0x0000000a050a7220 */ /* 0x040fe20000410000 */
[C---:B------:R-:W-:Y:S01]  /*11b0*/  FMUL.FTZ R58, R5.reuse, R58 ;  /* 0x0000003a053a7220 */ /* 0x040fe20000410000 */
[C---:B------:R-:W-:Y:S01]  /*11c0*/  FMUL.FTZ R16, R5.reuse, R16 ;  /* 0x0000001005107220 */ /* 0x040fe20000410000 */
[----:B------:R-:W-:Y:S01]  /*11d0*/  FMUL.FTZ R6, R5, R6 ;  /* 0x0000000605067220 */ /* 0x000fe20000410000 */
[----:B------:R-:W-:Y:S01]  /*11e0*/  FFMA.FTZ R46, R62, R10, R63 ;  /* 0x0000000a3e2e7223 */ /* 0x000fe2000001003f */
[----:B------:R-:W-:Y:S01]  /*11f0*/  FADD.FTZ R10, R45, -R4 ;  /* 0x800000042d0a7221 */ /* 0x000fe20000010000 */
[----:B------:R-:W-:Y:S01]  /*1200*/  FFMA.FTZ R45, R55, R14, R30 ;  /* 0x0000000e372d7223 */ /* 0x000fe2000001001e */
[--C-:B------:R-:W-:Y:S01]  /*1210*/  FFMA.FTZ R52, R6, R56, R27.reuse ;  /* 0x0000003806347223 */ /* 0x100fe2000001001b */
[----:B------:R-:W-:Y:S01]  /*1220*/  FADD.FTZ R6, R51, -R4 ;  /* 0x8000000433067221 */ /* 0x000fe20000010000 */
[----:B------:R-:W-:Y:S01]  /*1230*/  FMUL.FTZ R10, R5, R10 ;  /* 0x0000000a050a7220 */ /* 0x000fe20000410000 */
[----:B------:R-:W-:Y:S01]  /*1240*/  FFMA.FTZ R33, R55, R58, R30 ;  /* 0x0000003a37217223 */ /* 0x000fe2000001001e */
[--C-:B------:R-:W-:Y:S01]  /*1250*/  FADD.FTZ R14, R23, -R4.reuse ;  /* 0x80000004170e7221 */ /* 0x100fe20000010000 */
[----:B------:R-:W-:Y:S01]  /*1260*/  FMUL.FTZ R6, R5, R6 ;  /* 0x0000000605067220 */ /* 0x000fe20000410000 */
[----:B------:R-:W-:Y:S01]  /*1270*/  FFMA.FTZ R44, R56, R10, R27 ;  /* 0x0000000a382c7223 */ /* 0x000fe2000001001b */
[--C-:B------:R-:W-:Y:S01]  /*1280*/  FADD.FTZ R10, R21, -R4.reuse ;  /* 0x80000004150a7221 */ /* 0x100fe20000010000 */
[----:B------:R-:W-:Y:S01]  /*1290*/  FMUL.FTZ R68, R33, -1.4426950216293334961 ;  /* 0xbfb8aa3b21447820 */ /* 0x000fe20000410000 */
[----:B------:R-:W-:Y:S01]  /*12a0*/  FFMA.FTZ R50, R62, R6, R63 ;  /* 0x000000063e327223 */ /* 0x000fe2000001003f */
[----:B------:R-:W-:Y:S01]  /*12b0*/  FADD.FTZ R6, R75, -R4 ;  /* 0x800000044b067221 */ /* 0x000fe20000010000 */
[----:B------:R-:W-:Y:S01]  /*12c0*/  FMUL.FTZ R42, R5, R10 ;  /* 0x0000000a052a7220 */ /* 0x000fe20000410000 */
[----:B------:R-:W-:Y:S01]  /*12d0*/  FFMA.FTZ R53, R3, R55, R30 ;  /* 0x0000003703357223 */ /* 0x000fe2000001001e */
[C-C-:B------:R-:W-:Y:S01]  /*12e0*/  FFMA.FTZ R40, R56.reuse, R16, R27.reuse ;  /* 0x0000001038287223 */ /* 0x140fe2000001001b */
[----:B------:R-:W-:Y:S01]  /*12f0*/  FMUL.FTZ R6, R5, R6 ;  /* 0x0000000605067220 */ /* 0x000fe20000410000 */
[--C-:B------:R-:W-:Y:S01]  /*1300*/  FADD.FTZ R16, R17, -R4.reuse ;  /* 0x8000000411107221 */ /* 0x100fe20000010000 */
[----:B------:R-:W-:Y:S01]  /*1310*/  FMUL.FTZ R58, R5, R60 ;  /* 0x0000003c053a7220 */ /* 0x000fe20000410000 */
[--C-:B------:R-:W-:Y:S01]  /*1320*/  FADD.FTZ R60, R57, -R4.reuse ;  /* 0x80000004393c7221 */ /* 0x100fe20000010000 */
[----:B------:R-:W-:Y:S01]  /*1330*/  FFMA.FTZ R48, R56, R6, R27 ;  /* 0x0000000638307223 */ /* 0x000fe2000001001b */
[----:B------:R-:W-:Y:S01]  /*1340*/  FMUL.FTZ R12, R20, -1.4426950216293334961 ;  /* 0xbfb8aa3b140c7820 */ /* 0x000fe20000410000 */
[----:B------:R-:W-:Y:S01]  /*1350*/  FMUL.FTZ R8, R5, R8 ;  /* 0x0000000805087220 */ /* 0x000fe20000410000 */
[----:B------:R0:W-:Y:S01]  /*1360*/  MUFU.EX2 R57, R68 ;  /* 0x0000004400397308 */ /* 0x0001e20000000800 */
[----:B------:R-:W-:Y:S01]  /*1370*/  FMUL.FTZ R6, R48, -1.4426950216293334961 ;  /* 0xbfb8aa3b30067820 */ /* 0x000fe20000410000 */
[----:B------:R-:W-:Y:S01]  /*1380*/  FMUL.FTZ R15, R53, -1.4426950216293334961 ;  /* 0xbfb8aa3b350f7820 */ /* 0x000fe20000410000 */
[----:B------:R-:W-:Y:S01]  /*1390*/  FFMA.FTZ R42, R62, R42, R63 ;  /* 0x0000002a3e2a7223 */ /* 0x000fe2000001003f */
[C---:B------:R-:W-:Y:S01]  /*13a0*/  FMUL.FTZ R34, R5.reuse, R34 ;  /* 0x0000002205227220 */ /* 0x040fe20000410000 */
[----:B------:R-:W-:Y:S01]  /*13b0*/  FMUL.FTZ R31, R52, -1.4426950216293334961 ;  /* 0xbfb8aa3b341f7820 */ /* 0x000fe20000410000 */
[C---:B------:R-:W-:Y:S01]  /*13c0*/  FMUL.FTZ R16, R5.reuse, R16 ;  /* 0x0000001005107220 */ /* 0x040fe20000410000 */
[----:B------:R-:W-:Y:S01]  /*13d0*/  FMUL.FTZ R28, R46, -1.4426950216293334961 ;  /* 0xbfb8aa3b2e1c7820 */ /* 0x000fe20000410000 */
[----:B------:R2:W3:Y:S01]  /*13e0*/  MUFU.EX2 R29, R6 ;  /* 0x00000006001d7308 */ /* 0x0004e20000000800 */
[----:B0-----:R-:W-:Y:S01]  /*13f0*/  FMUL.FTZ R68, R5, R72 ;  /* 0x0000004805447220 */ /* 0x001fe20000410000 */
[----:B------:R-:W-:Y:S01]  /*1400*/  FFMA.FTZ R58, R56, R58, R27 ;  /* 0x0000003a383a7223 */ /* 0x000fe2000001001b */
[----:B------:R-:W-:Y:S01]  /*1410*/  FFMA.FTZ R51, R8, R54, R25 ;  /* 0x0000003608337223 */ /* 0x000fe20000010019 */
[--C-:B------:R-:W-:Y:S01]  /*1420*/  FADD.FTZ R72, R67, -R4.reuse ;  /* 0x8000000443487221 */ /* 0x100fe20000010000 */
[----:B------:R-:W-:Y:S01]  /*1430*/  FADD.FTZ R8, R77, -R4 ;  /* 0x800000044d087221 */ /* 0x000fe20000010000 */
[----:B------:R-:W-:Y:S01]  /*1440*/  FMUL.FTZ R26, R42, -1.4426950216293334961 ;  /* 0xbfb8aa3b2a1a7820 */ /* 0x000fe20000410000 */
[----:B------:R-:W-:Y:S01]  /*1450*/  FFMA.FTZ R36, R56, R34, R27 ;  /* 0x0000002238247223 */ /* 0x000fe2000001001b */
[----:B------:R-:W-:Y:S01]  /*1460*/  FFMA.FTZ R68, R55, R68, R30 ;  /* 0x0000004437447223 */ /* 0x000fe2000001001e */
[----:B--2---:R-:W-:Y:S01]  /*1470*/  FADD.FTZ R6, R43, -R4 ;  /* 0x800000042b067221 */ /* 0x004fe20000010000 */
[----:B------:R-:W-:Y:S01]  /*1480*/  MUFU.EX2 R12, R12 ;  /* 0x0000000c000c7308 */ /* 0x000fe20000000800 */
[----:B------:R-:W-:Y:S01]  /*1490*/  FFMA.FTZ R37, R55, R16, R30 ;  /* 0x0000001037257223 */ /* 0x000fe2000001001e */
[--C-:B------:R-:W-:Y:S01]  /*14a0*/  FADD.FTZ R34, R35, -R4.reuse ;  /* 0x8000000423227221 */ /* 0x100fe20000010000 */
[C---:B------:R-:W-:Y:S01]  /*14b0*/  FMUL.FTZ R43, R5.reuse, R6 ;  /* 0x00000006052b7220 */ /* 0x040fe20000410000 */
[----:B------:R-:W-:Y:S01]  /*14c0*/  FMUL.FTZ R6, R44, -1.4426950216293334961 ;  /* 0xbfb8aa3b2c067820 */ /* 0x000fe20000410000 */
[----:B------:R-:W-:Y:S01]  /*14d0*/  FMUL.FTZ R70, R58, -1.4426950216293334961 ;  /* 0xbfb8aa3b3a467820 */ /* 0x000fe20000410000 */
[C---:B------:R-:W-:Y:S01]  /*14e0*/  FMUL.FTZ R69, R5.reuse, R72 ;  /* 0x0000004805457220 */ /* 0x040fe20000410000 */
[--C-:B------:R-:W-:Y:S01]  /*14f0*/  FFMA.FTZ R43, R54, R43, R25.reuse ;  /* 0x0000002b362b7223 */ /* 0x100fe20000010019 */
[----:B------:R0:W2:Y:S01]  /*1500*/  MUFU.EX2 R21, R6 ;  /* 0x0000000600157308 */ /* 0x0000a20000000800 */
[----:B------:R-:W-:Y:S01]  /*1510*/  FMUL.FTZ R8, R5, R8 ;  /* 0x0000000805087220 */ /* 0x000fe20000410000 */
[----:B------:R-:W-:Y:S01]  /*1520*/  FMUL.FTZ R72, R68, -1.4426950216293334961 ;  /* 0xbfb8aa3b44487820 */ /* 0x000fe20000410000 */
[----:B------:R-:W-:Y:S01]  /*1530*/  FMUL.FTZ R10, R43, -1.4426950216293334961 ;  /* 0xbfb8aa3b2b0a7820 */ /* 0x000fe20000410000 */
[----:B------:R-:W-:Y:S01]  /*1540*/  FMUL.FTZ R16, R37, -1.4426950216293334961 ;  /* 0xbfb8aa3b25107820 */ /* 0x000fe20000410000 */
[C---:B------:R-:W-:Y:S01]  /*1550*/  FMUL.FTZ R34, R5.reuse, R34 ;  /* 0x0000002205227220 */ /* 0x040fe20000410000 */
[C---:B------:R-:W-:Y:S01]  /*1560*/  FMUL.FTZ R66, R5.reuse, R64 ;  /* 0x0000004005427220 */ /* 0x040fe20000410000 */
[----:B------:R-:W-:Y:S01]  /*1570*/  FMUL.FTZ R14, R5, R14 ;  /* 0x0000000e050e7220 */ /* 0x000fe20000410000 */
[----:B------:R4:W-:Y:S01]  /*1580*/  MUFU.EX2 R23, R10 ;  /* 0x0000000a00177308 */ /* 0x0009e20000000800 */
[----:B0-----:R-:W-:Y:S01]  /*1590*/  FADD.FTZ R6, R39, -R4 ;  /* 0x8000000427067221 */ /* 0x001fe20000010000 */
[----:B------:R-:W-:Y:S01]  /*15a0*/  FMUL.FTZ R74, R5, R74 ;  /* 0x0000004a054a7220 */ /* 0x000fe20000410000 */
[----:B------:R-:W-:Y:S01]  /*15b0*/  FFMA.FTZ R49, R55, R8, R30 ;  /* 0x0000000837317223 */ /* 0x000fe2000001001e */
[C---:B------:R-:W-:Y:S01]  /*15c0*/  FMUL.FTZ R76, R5.reuse, R76 ;  /* 0x0000004c054c7220 */ /* 0x040fe20000410000 */
[----:B------:R-:W-:Y:S01]  /*15d0*/  FMUL.FTZ R39, R5, R6 ;  /* 0x0000000605277220 */ /* 0x000fe20000410000 */
[----:B------:R-:W-:Y:S01]  /*15e0*/  FMUL.FTZ R6, R40, -1.4426950216293334961 ;  /* 0xbfb8aa3b28067820 */ /* 0x000fe20000410000 */
[--C-:B------:R-:W-:Y:S01]  /*15f0*/  FADD.FTZ R8, R47, -R4.reuse ;  /* 0x800000042f087221 */ /* 0x100fe20000010000 */
[----:B------:R-:W-:Y:S01]  /*1600*/  MUFU.EX2 R15, R15 ;  /* 0x0000000f000f7308 */ /* 0x000fe20000000800 */
[----:B----4-:R-:W-:Y:S01]  /*1610*/  FADD.FTZ R10, R19, -R4 ;  /* 0x80000004130a7221 */ /* 0x010fe20000010000 */
[----:B------:R-:W-:Y:S01]  /*1620*/  FFMA.FTZ R39, R54, R39, R25 ;  /* 0x0000002736277223 */ /* 0x000fe20000010019 */
[C-C-:B------:R-:W-:Y:S01]  /*1630*/  FFMA.FTZ R34, R62.reuse, R34, R63.reuse ;  /* 0x000000223e227223 */ /* 0x140fe2000001003f */
[C-C-:B------:R-:W-:Y:S01]  /*1640*/  FFMA.FTZ R66, R62.reuse, R66, R63.reuse ;  /* 0x000000423e427223 */ /* 0x140fe2000001003f */
[----:B------:R-:W-:Y:S01]  /*1650*/  FMUL.FTZ R38, R5, R10 ;  /* 0x0000000a05267220 */ /* 0x000fe20000410000 */
[----:B------:R-:W-:Y:S01]  /*1660*/  FMUL.FTZ R10, R39, -1.4426950216293334961 ;  /* 0xbfb8aa3b270a7820 */ /* 0x000fe20000410000 */
[C-C-:B------:R-:W-:Y:S01]  /*1670*/  FFMA.FTZ R41, R55.reuse, R14, R30.reuse ;  /* 0x0000000e37297223 */ /* 0x140fe2000001001e */
[----:B------:R-:W-:Y:S01]  /*1680*/  MUFU.EX2 R31, R31 ;  /* 0x0000001f001f7308 */ /* 0x000fe20000000800 */
[C-C-:B------:R-:W-:Y:S01]  /*1690*/  FFMA.FTZ R38, R62.reuse, R38, R63.reuse ;  /* 0x000000263e267223 */ /* 0x140fe2000001003f */
[----:B------:R-:W-:Y:S01]  /*16a0*/  FFMA.FTZ R62, R62, R74, R63 ;  /* 0x0000004a3e3e7223 */ /* 0x000fe2000001003f */
[----:B------:R-:W-:Y:S01]  /*16b0*/  FFMA.FTZ R30, R55, R76, R30 ;  /* 0x0000004c371e7223 */ /* 0x000fe2000001001e */
[----:B------:R-:W-:Y:S01]  /*16c0*/  FADD.FTZ R74, R11, -R4 ;  /* 0x800000040b4a7221 */ /* 0x000fe20000010000 */
[----:B------:R-:W-:Y:S01]  /*16d0*/  FMUL.FTZ R18, R38, -1.4426950216293334961 ;  /* 0xbfb8aa3b26127820 */ /* 0x000fe20000410000 */
[C---:B------:R-:W-:Y:S01]  /*16e0*/  FMUL.FTZ R8, R5.reuse, R8 ;  /* 0x0000000805087220 */ /* 0x040fe20000410000 */
[C---:B------:R-:W-:Y:S01]  /*16f0*/  FMUL.FTZ R60, R5.reuse, R60 ;  /* 0x0000003c053c7220 */ /* 0x040fe20000410000 */
[----:B------:R0:W-:Y:S01]  /*1700*/  MUFU.EX2 R17, R10 ;  /* 0x0000000a00117308 */ /* 0x0001e20000000800 */
[----:B------:R-:W-:Y:S01]  /*1710*/  FFMA.FTZ R69, R56, R69, R27 ;  /* 0x0000004538457223 */ /* 0x000fe2000001001b */
[----:B------:R-:W-:Y:S01]  /*1720*/  FMUL.FTZ R74, R5, R74 ;  /* 0x0000004a054a7220 */ /* 0x000fe20000410000 */
[C-C-:B------:R-:W-:Y:S01]  /*1730*/  FFMA.FTZ R47, R54.reuse, R8, R25.reuse ;  /* 0x00000008362f7223 */ /* 0x140fe20000010019 */
[----:B------:R-:W-:Y:S01]  /*1740*/  FFMA.FTZ R60, R54, R60, R25 ;  /* 0x0000003c363c7223 */ /* 0x000fe20000010019 */
[----:B------:R-:W-:Y:S01]  /*1750*/  FMUL.FTZ R71, R66, -1.4426950216293334961 ;  /* 0xbfb8aa3b42477820 */ /* 0x000fe20000410000 */
[----:B------:R-:W-:Y:S01]  /*1760*/  FMUL.FTZ R32, R51, -1.4426950216293334961 ;  /* 0xbfb8aa3b33207820 */ /* 0x000fe20000410000 */
[----:B------:R-:W-:Y:S01]  /*1770*/  FMUL.FTZ R3, R50, -1.4426950216293334961 ;  /* 0xbfb8aa3b32037820 */ /* 0x000fe20000410000 */
[----:B------:R-:W-:Y:S01]  /*1780*/  MUFU.EX2 R28, R28 ;  /* 0x0000001c001c7308 */ /* 0x000fe20000000800 */
[----:B0-----:R-:W-:Y:S01]  /*1790*/  FMUL.FTZ R10, R36, -1.4426950216293334961 ;  /* 0xbfb8aa3b240a7820 */ /* 0x001fe20000410000 */
[----:B------:R-:W-:Y:S01]  /*17a0*/  FMUL.FTZ R24, R49, -1.4426950216293334961 ;  /* 0xbfb8aa3b31187820 */ /* 0x000fe20000410000 */
[----:B------:R-:W-:Y:S01]  /*17b0*/  FMUL.FTZ R8, R47, -1.4426950216293334961 ;  /* 0xbfb8aa3b2f087820 */ /* 0x000fe20000410000 */
[----:B------:R-:W-:Y:S01]  /*17c0*/  FMUL.FTZ R22, R45, -1.4426950216293334961 ;  /* 0xbfb8aa3b2d167820 */ /* 0x000fe20000410000 */
[----:B------:R-:W-:Y:S01]  /*17d0*/  FMUL.FTZ R14, R41, -1.4426950216293334961 ;  /* 0xbfb8aa3b290e7820 */ /* 0x000fe20000410000 */
[----:B------:R-:W-:Y:S01]  /*17e0*/  FMUL.FTZ R64, R60, -1.4426950216293334961 ;  /* 0xbfb8aa3b3c407820 */ /* 0x000fe20000410000 */
[----:B------:R-:W-:Y:S01]  /*17f0*/  FMUL.FTZ R73, R69, -1.4426950216293334961 ;  /* 0xbfb8aa3b45497820 */ /* 0x000fe20000410000 */
[----:B------:R-:W-:Y:S01]  /*1800*/  MUFU.EX2 R26, R26 ;  /* 0x0000001a001a7308 */ /* 0x000fe20000000800 */
[----:B------:R-:W-:Y:S01]  /*1810*/  FMUL.FTZ R63, R62, -1.4426950216293334961 ;  /* 0xbfb8aa3b3e3f7820 */ /* 0x000fe20000410000 */
[----:B---3--:R-:W-:Y:S01]  /*1820*/  FADD.FTZ R29, R29, 1 ;  /* 0x3f8000001d1d7421 */ /* 0x008fe20000010000 */
[----:B--2---:R-:W-:-:S05]  /*1830*/  FADD.FTZ R21, R21, 1 ;  /* 0x3f80000015157421 */ /* 0x004fca0000010000 */
[----:B------:R0:W-:Y:S08]  /*1840*/  MUFU.EX2 R59, R70 ;  /* 0x00000046003b7308 */ /* 0x0001f00000000800 */
[----:B------:R2:W3:Y:S01]  /*1850*/  MUFU.EX2 R19, R6 ;  /* 0x0000000600137308 */ /* 0x0004e20000000800 */
[----:B0-----:R-:W-:-:S04]  /*1860*/  FADD.FTZ R70, R65, -R4 ;  /* 0x8000000441467221 */ /* 0x001fc80000010000 */
[----:B------:R-:W-:-:S03]  /*1870*/  FMUL.FTZ R70, R5, R70 ;  /* 0x0000004605467220 */ /* 0x000fc60000410000 */
[----:B------:R-:W0:Y:S01]  /*1880*/  MUFU.EX2 R18, R18 ;  /* 0x0000001200127308 */ /* 0x000e220000000800 */
[----:B--2---:R-:W-:Y:S01]  /*1890*/  FADD.FTZ R6, R13, -R4 ;  /* 0x800000040d067221 */ /* 0x004fe20000010000 */
[----:B------:R-:W-:-:S03]  /*18a0*/  FFMA.FTZ R70, R54, R70, R25 ;  /* 0x0000004636467223 */ /* 0x000fc60000010019 */
[----:B------:R-:W-:-:S03]  /*18b0*/  FMUL.FTZ R6, R5, R6 ;  /* 0x0000000605067220 */ /* 0x000fc60000410000 */
[----:B------:R2:W-:Y:S01]  /*18c0*/  MUFU.EX2 R65, R72 ;  /* 0x0000004800417308 */ /* 0x0005e20000000800 */
[C-C-:B------:R-:W-:Y:S01]  /*18d0*/  FFMA.FTZ R35, R54.reuse, R6, R25.reuse ;  /* 0x0000000636237223 */ /* 0x140fe20000010019 */
[----:B------:R-:W-:Y:S01]  /*18e0*/  FFMA.FTZ R25, R54, R74, R25 ;  /* 0x0000004a36197223 */ /* 0x000fe20000010019 */
[----:B---3--:R-:W-:Y:S02]  /*18f0*/  FADD.FTZ R19, R19, 1 ;  /* 0x3f80000013137421 */ /* 0x008fe40000010000 */
[----:B------:R-:W-:-:S03]  /*1900*/  FMUL.FTZ R6, R35, -1.4426950216293334961 ;  /* 0xbfb8aa3b23067820 */ /* 0x000fc60000410000 */
[----:B------:R3:W4:Y:S01]  /*1910*/  MUFU.EX2 R13, R16 ;  /* 0x00000010000d7308 */ /* 0x0007220000000800 */
[----:B--2---:R-:W-:-:S04]  /*1920*/  FADD.FTZ R72, R7, -R4 ;  /* 0x8000000407487221 */ /* 0x004fc80000010000 */
[----:B------:R-:W-:Y:S01]  /*1930*/  FMUL.FTZ R55, R5, R72 ;  /* 0x0000004805377220 */ /* 0x000fe20000410000 */
[----:B------:R-:W-:Y:S01]  /*1940*/  FMUL.FTZ R5, R25, -1.4426950216293334961 ;  /* 0xbfb8aa3b19057820 */ /* 0x000fe20000410000 */
[----:B------:R-:W-:Y:S01]  /*1950*/  FMUL.FTZ R72, R30, -1.4426950216293334961 ;  /* 0xbfb8aa3b1e487820 */ /* 0x000fe20000410000 */
[----:B------:R-:W2:Y:S01]  /*1960*/  MUFU.EX2 R10, R10 ;  /* 0x0000000a000a7308 */ /* 0x000ea20000000800 */
[----:B---3--:R-:W-:Y:S01]  /*1970*/  FMUL.FTZ R16, R34, -1.4426950216293334961 ;  /* 0xbfb8aa3b22107820 */ /* 0x008fe20000410000 */
[----:B------:R-:W-:Y:S01]  /*1980*/  FFMA.FTZ R27, R56, R55, R27 ;  /* 0x00000037381b7223 */ /* 0x000fe2000001001b */
[----:B------:R-:W-:Y:S01]  /*1990*/  FADD.FTZ R55, R12, 1 ;  /* 0x3f8000000c377421 */ /* 0x000fe20000010000 */
[----:B------:R-:W-:Y:S01]  /*19a0*/  FADD.FTZ R12, R15, 1 ;  /* 0x3f8000000f0c7421 */ /* 0x000fe20000010000 */
[----:B------:R-:W-:Y:S01]  /*19b0*/  FADD.FTZ R15, R31, 1 ;  /* 0x3f8000001f0f7421 */ /* 0x000fe20000010000 */
[----:B------:R-:W-:Y:S01]  /*19c0*/  FADD.FTZ R31, R28, 1 ;  /* 0x3f8000001c1f7421 */ /* 0x000fe20000010000 */
[----:B------:R-:W-:Y:S01]  /*19d0*/  FADD.FTZ R28, R23, 1 ;  /* 0x3f800000171c7421 */ /* 0x000fe20000010000 */
[----:B------:R-:W3:Y:S01]  /*19e0*/  MUFU.EX2 R16, R16 ;  /* 0x0000001000107308 */ /* 0x000ee20000000800 */
[----:B------:R-:W-:Y:S01]  /*19f0*/  FADD.FTZ R23, R26, 1 ;  /* 0x3f8000001a177421 */ /* 0x000fe20000010000 */
[----:B------:R-:W-:Y:S01]  /*1a00*/  FMUL.FTZ R11, R27, -1.4426950216293334961 ;  /* 0xbfb8aa3b1b0b7820 */ /* 0x000fe20000410000 */
[----:B------:R-:W-:Y:S01]  /*1a10*/  FADD.FTZ R26, R17, 1 ;  /* 0x3f800000111a7421 */ /* 0x000fe20000010000 */
[----:B0-----:R-:W-:Y:S01]  /*1a20*/  FADD.FTZ R17, R18, 1 ;  /* 0x3f80000012117421 */ /* 0x001fe20000010000 */
[----:B----4-:R-:W-:Y:S01]  /*1a30*/  FADD.FTZ R18, R13, 1 ;  /* 0x3f8000000d127421 */ /* 0x010fe20000010000 */
[----:B------:R-:W-:-:S02]  /*1a40*/  FADD.FTZ R65, R65, 1 ;  /* 0x3f80000041417421 */ /* 0x000fc40000010000 */
[----:B------:R0:W4:Y:S01]  /*1a50*/  MUFU.EX2 R67, R71 ;  /* 0x0000004700437308 */ /* 0x0001220000000800 */
[----:B--2---:R-:W-:Y:S01]  /*1a60*/  FADD.FTZ R13, R10, 1 ;  /* 0x3f8000000a0d7421 */ /* 0x004fe20000010000 */
[----:B------:R-:W-:Y:S01]  /*1a70*/  FADD.FTZ R10, R57, 1 ;  /* 0x3f800000390a7421 */ /* 0x000fe20000010000 */
[----:B------:R-:W-:-:S05]  /*1a80*/  FADD.FTZ R57, R59, 1 ;  /* 0x3f8000003b397421 */ /* 0x000fca0000010000 */
[----:B------:R-:W2:Y:S01]  /*1a90*/  MUFU.EX2 R32, R32 ;  /* 0x0000002000207308 */ /* 0x000ea20000000800 */
[----:B0-----:R-:W-:Y:S01]  /*1aa0*/  FMUL.FTZ R71, R70, -1.4426950216293334961 ;  /* 0xbfb8aa3b46477820 */ /* 0x001fe20000410000 */
[----:B---3--:R-:W-:-:S06]  /*1ab0*/  FADD.FTZ R16, R16, 1 ;  /* 0x3f80000010107421 */ /* 0x008fcc0000010000 */
[----:B------:R-:W0:Y:S01]  /*1ac0*/  MUFU.EX2 R3, R3 ;  /* 0x0000000300037308 */ /* 0x000e220000000800 */
[----:B----4-:R-:W-:-:S07]  /*1ad0*/  FADD.FTZ R67, R67, 1 ;  /* 0x3f80000043437421 */ /* 0x010fce0000010000 */
[----:B------:R-:W3:Y:S01]  /*1ae0*/  MUFU.EX2 R24, R24 ;  /* 0x0000001800187308 */ /* 0x000ee20000000800 */
[----:B--2---:R-:W-:-:S07]  /*1af0*/  FADD.FTZ R32, R32, 1 ;  /* 0x3f80000020207421 */ /* 0x004fce0000010000 */
[----:B------:R-:W2:Y:S01]  /*1b00*/  MUFU.EX2 R8, R8 ;  /* 0x0000000800087308 */ /* 0x000ea20000000800 */
[----:B0-----:R-:W-:-:S07]  /*1b10*/  FADD.FTZ R3, R3, 1 ;  /* 0x3f80000003037421 */ /* 0x001fce0000010000 */
[----:B------:R-:W0:Y:S01]  /*1b20*/  MUFU.EX2 R22, R22 ;  /* 0x0000001600167308 */ /* 0x000e220000000800 */
[----:B---3--:R-:W-:-:S07]  /*1b30*/  FADD.FTZ R24, R24, 1 ;  /* 0x3f80000018187421 */ /* 0x008fce0000010000 */
[----:B------:R-:W3:Y:S01]  /*1b40*/  MUFU.EX2 R14, R14 ;  /* 0x0000000e000e7308 */ /* 0x000ee20000000800 */
[----:B--2---:R-:W-:-:S07]  /*1b50*/  FADD.FTZ R8, R8, 1 ;  /* 0x3f80000008087421 */ /* 0x004fce0000010000 */
[----:B------:R-:W2:Y:S01]  /*1b60*/  MUFU.EX2 R6, R6 ;  /* 0x0000000600067308 */ /* 0x000ea20000000800 */
[----:B0-----:R-:W-:-:S07]  /*1b70*/  FADD.FTZ R22, R22, 1 ;  /* 0x3f80000016167421 */ /* 0x001fce0000010000 */
[----:B------:R-:W0:Y:S01]  /*1b80*/  MUFU.EX2 R64, R64 ;  /* 0x0000004000407308 */ /* 0x000e220000000800 */
[----:B---3--:R-:W-:-:S07]  /*1b90*/  FADD.FTZ R14, R14, 1 ;  /* 0x3f8000000e0e7421 */ /* 0x008fce0000010000 */
[----:B------:R-:W-:Y:S01]  /*1ba0*/  MUFU.EX2 R61, R73 ;  /* 0x00000049003d7308 */ /* 0x000fe20000000800 */
[----:B--2---:R-:W-:-:S07]  /*1bb0*/  FADD.FTZ R6, R6, 1 ;  /* 0x3f80000006067421 */ /* 0x004fce0000010000 */
[----:B------:R-:W2:Y:S01]  /*1bc0*/  MUFU.EX2 R9, R71 ;  /* 0x0000004700097308 */ /* 0x000ea20000000800 */
[----:B0-----:R-:W-:-:S07]  /*1bd0*/  FADD.FTZ R59, R64, 1 ;  /* 0x3f800000403b7421 */ /* 0x001fce0000010000 */
[----:B------:R-:W0:Y:S08]  /*1be0*/  MUFU.EX2 R7, R63 ;  /* 0x0000003f00077308 */ /* 0x000e300000000800 */
[----:B------:R-:W3:Y:S01]  /*1bf0*/  MUFU.RCP R55, R55 ;  /* 0x0000003700377308 */ /* 0x000ee20000001000 */
[----:B--2---:R-:W-:-:S07]  /*1c00*/  FADD.FTZ R9, R9, 1 ;  /* 0x3f80000009097421 */ /* 0x004fce0000010000 */
[----:B------:R-:W2:Y:S01]  /*1c10*/  MUFU.EX2 R4, R72 ;  /* 0x0000004800047308 */ /* 0x000ea20000000800 */
[----:B0-----:R-:W-:-:S07]  /*1c20*/  FADD.FTZ R7, R7, 1 ;  /* 0x3f80000007077421 */ /* 0x001fce0000010000 */
[----:B------:R-:W0:Y:S01]  /*1c30*/  MUFU.EX2 R11, R11 ;  /* 0x0000000b000b7308 */ /* 0x000e220000000800 */
[----:B---3--:R-:W-:-:S07]  /*1c40*/  FMUL.FTZ R55, R20, R55 ;  /* 0x0000003714377220 */ /* 0x008fce0000410000 */
[----:B------:R-:W3:Y:S01]  /*1c50*/  MUFU.EX2 R5, R5 ;  /* 0x0000000500057308 */ /* 0x000ee20000000800 */
[----:B--2---:R-:W-:-:S07]  /*1c60*/  FADD.FTZ R4, R4, 1 ;  /* 0x3f80000004047421 */ /* 0x004fce0000010000 */
[----:B------:R-:W2:Y:S01]  /*1c70*/  MUFU.RCP R28, R28 ;  /* 0x0000001c001c7308 */ /* 0x000ea20000001000 */
[----:B0-----:R-:W-:-:S07]  /*1c80*/  FADD.FTZ R11, R11, 1 ;  /* 0x3f8000000b0b7421 */ /* 0x001fce0000010000 */
[----:B------:R-:W0:Y:S01]  /*1c90*/  MUFU.RCP R17, R17 ;  /* 0x0000001100117308 */ /* 0x000e220000001000 */
[----:B---3--:R-:W-:-:S07]  /*1ca0*/  FADD.FTZ R20, R5, 1 ;  /* 0x3f80000005147421 */ /* 0x008fce0000010000 */
[----:B------:R-:W3:Y:S01]  /*1cb0*/  MUFU.RCP R13, R13 ;  /* 0x0000000d000d7308 */ /* 0x000ee20000001000 */
[----:B--2---:R-:W-:-:S07]  /*1cc0*/  FMUL.FTZ R28, R43, R28 ;  /* 0x0000001c2b1c7220 */ /* 0x004fce0000410000 */
[----:B------:R2:W4:Y:S01]  /*1cd0*/  MUFU.RCP R63, R16 ;  /* 0x00000010003f7308 */ /* 0x0005220000001000 */
[----:B0-----:R-:W-:-:S07]  /*1ce0*/  FMUL.FTZ R17, R38, R17 ;  /* 0x0000001126117220 */ /* 0x001fce0000410000 */
[----:B------:R-:W0:Y:S01]  /*1cf0*/  MUFU.RCP R15, R15 ;  /* 0x0000000f000f7308 */ /* 0x000e220000001000 */
[----:B--2---:R-:W-:Y:S01]  /*1d00*/  FADD.FTZ R16, R61, 1 ;  /* 0x3f8000003d107421 */ /* 0x004fe20000010000 */
[----:B---3--:R-:W-:-:S06]  /*1d10*/  FMUL.FTZ R13, R36, R13 ;  /* 0x0000000d240d7220 */ /* 0x008fcc0000410000 */
[----:B------:R-:W2:Y:S01]  /*1d20*/  MUFU.RCP R32, R32 ;  /* 0x0000002000207308 */ /* 0x000ea20000001000 */
[----:B----4-:R-:W-:-:S07]  /*1d30*/  FMUL.FTZ R63, R34, R63 ;  /* 0x0000003f223f7220 */ /* 0x010fce0000410000 */
[----:B------:R-:W3:Y:S01]  /*1d40*/  MUFU.RCP R3, R3 ;  /* 0x0000000300037308 */ /* 0x000ee20000001000 */
[----:B0-----:R-:W-:-:S07]  /*1d50*/  FMUL.FTZ R15, R52, R15 ;  /* 0x0000000f340f7220 */ /* 0x001fce0000410000 */
[----:B------:R-:W0:Y:S01]  /*1d60*/  MUFU.RCP R24, R24 ;  /* 0x0000001800187308 */ /* 0x000e220000001000 */
[----:B--2---:R-:W-:-:S07]  /*1d70*/  FMUL.FTZ R32, R51, R32 ;  /* 0x0000002033207220 */ /* 0x004fce0000410000 */
[----:B------:R-:W2:Y:S01]  /*1d80*/  MUFU.RCP R12, R12 ;  /* 0x0000000c000c7308 */ /* 0x000ea20000001000 */
[----:B---3--:R-:W-:-:S07]  /*1d90*/  FMUL.FTZ R3, R50, R3 ;  /* 0x0000000332037220 */ /* 0x008fce0000410000 */
[----:B------:R-:W3:Y:S01]  /*1da0*/  MUFU.RCP R29, R29 ;  /* 0x0000001d001d7308 */ /* 0x000ee20000001000 */
[----:B0-----:R-:W-:-:S07]  /*1db0*/  FMUL.FTZ R24, R49, R24 ;  /* 0x0000001831187220 */ /* 0x001fce0000410000 */
[----:B------:R-:W0:Y:S01]  /*1dc0*/  MUFU.RCP R8, R8 ;  /* 0x0000000800087308 */ /* 0x000e220000001000 */
[----:B--2---:R-:W-:-:S05]  /*1dd0*/  FMUL.FTZ R12, R53, R12 ;  /* 0x0000000c350c7220 */ /* 0x004fca0000410000 */
[----:B------:R-:W-:Y:S02]  /*1de0*/  F2FP.BF16.F32.PACK_AB R34, R12, R55 ;  /* 0x000000370c22723e */ /* 0x000fe400000010ff */
[----:B------:R-:W2:Y:S01]  /*1df0*/  MUFU.RCP R19, R19 ;  /* 0x0000001300137308 */ /* 0x000ea20000001000 */
[----:B---3--:R-:W-:-:S07]  /*1e00*/  FMUL.FTZ R29, R48, R29 ;  /* 0x0000001d301d7220 */ /* 0x008fce0000410000 */
        /* <DEDUP_REMOVED lines=9> */
[----:B--2---:R-:W-:-:S07]  /*1ea0*/  FMUL.FTZ R22, R45, R22 ;  /* 0x000000162d167220 */ /* 0x004fce0000410000 */
[----:B------:R-:W2:Y:S01]  /*1eb0*/  MUFU.RCP R14, R14 ;  /* 0x0000000e000e7308 */ /* 0x000ea20000001000 */
[----:B---3--:R-:W-:-:S05]  /*1ec0*/  FMUL.FTZ R21, R44, R21 ;  /* 0x000000152c157220 */ /* 0x008fca0000410000 */
[----:B------:R-:W-:Y:S02]  /*1ed0*/  F2FP.BF16.F32.PACK_AB R21, R28, R21 ;  /* 0x000000151c15723e */ /* 0x000fe400000010ff */
[----:B------:R-:W3:Y:S01]  /*1ee0*/  MUFU.RCP R18, R18 ;  /* 0x0000001200127308 */ /* 0x000ee20000001000 */
[----:B0-----:R-:W-:-:S07]  /*1ef0*/  FMUL.FTZ R23, R42, R23 ;  /* 0x000000172a177220 */ /* 0x001fce0000410000 */
[----:B------:R-:W0:Y:S01]  /*1f00*/  MUFU.RCP R6, R6 ;  /* 0x0000000600067308 */ /* 0x000e220000001000 */
[----:B--2---:R-:W-:-:S05]  /*1f10*/  FMUL.FTZ R14, R41, R14 ;  /* 0x0000000e290e7220 */ /* 0x004fca0000410000 */
[----:B------:R-:W-:Y:S02]  /*1f20*/  F2FP.BF16.F32.PACK_AB R14, R14, R23 ;  /* 0x000000170e0e723e */ /* 0x000fe400000010ff */
[----:B------:R-:W2:Y:S01]  /*1f30*/  MUFU.RCP R10, R10 ;  /* 0x0000000a000a7308 */ /* 0x000ea20000001000 */
[----:B---3--:R-:W-:-:S05]  /*1f40*/  FMUL.FTZ R18, R37, R18 ;  /* 0x0000001225127220 */ /* 0x008fca0000410000 */
[----:B------:R-:W-:Y:S02]  /*1f50*/  F2FP.BF16.F32.PACK_AB R12, R18, R17 ;  /* 0x00000011120c723e */ /* 0x000fe400000010ff */
[----:B------:R-:W3:Y:S01]  /*1f60*/  MUFU.RCP R57, R57 ;  /* 0x0000003900397308 */ /* 0x000ee20000001000 */
[----:B0-----:R-:W-:Y:S01]  /*1f70*/  FMUL.FTZ R6, R35, R6 ;  /* 0x0000000623067220 */ /* 0x001fe20000410000 */
[----:B------:R-:W-:Y:S02]  /*1f80*/  F2FP.BF16.F32.PACK_AB R35, R32, R15 ;  /* 0x0000000f2023723e */ /* 0x000fe400000010ff */
[----:B------:R-:W-:Y:S02]  /*1f90*/  F2FP.BF16.F32.PACK_AB R15, R26, R19 ;  /* 0x000000131a0f723e */ /* 0x000fe400000010ff */
[----:B------:R-:W-:Y:S02]  /*1fa0*/  F2FP.BF16.F32.PACK_AB R13, R6, R13 ;  /* 0x0000000d060d723e */ /* 0x000fe400000010ff */
        /* <DEDUP_REMOVED lines=13> */
[----:B------:R1:W0:Y:S01]  /*2080*/  MUFU.RCP R43, R4 ;  /* 0x00000004002b7308 */ /* 0x0002220000001000 */
[----:B--2---:R-:W-:-:S05]  /*2090*/  FMUL.FTZ R9, R70, R9 ;  /* 0x0000000946097220 */ /* 0x004fca0000410000 */
[----:B------:R-:W-:Y:S02]  /*20a0*/  F2FP.BF16.F32.PACK_AB R9, R9, R16 ;  /* 0x000000100909723e */ /* 0x000fe400000010ff */
[----:B------:R2:W4:Y:S01]  /*20b0*/  MUFU.RCP R38, R11 ;  /* 0x0000000b00267308 */ /* 0x0005220000001000 */
[----:B-1----:R-:W-:Y:S01]  /*20c0*/  IADD3 R4, P0, PT, R0, UR4, RZ ;  /* 0x0000000400047c10 */ /* 0x002fe2000ff1e0ff */
[----:B---3--:R-:W-:-:S03]  /*20d0*/  FMUL.FTZ R7, R62, R7 ;  /* 0x000000073e077220 */ /* 0x008fc60000410000 */
[----:B------:R-:W-:Y:S02]  /*20e0*/  IADD3.X R5, PT, PT, R2, UR5, RZ, P0, !PT ;  /* 0x0000000502057c10 */ /* 0x000fe400087fe4ff */
[----:B------:R-:W-:Y:S01]  /*20f0*/  F2FP.BF16.F32.PACK_AB R2, R24, R3 ;  /* 0x000000031802723e */ /* 0x000fe200000010ff */
[----:B------:R1:W3:Y:S01]  /*2100*/  MUFU.RCP R36, R20 ;  /* 0x0000001400247308 */ /* 0x0002e20000001000 */
[----:B0-----:R-:W-:Y:S01]  /*2110*/  FMUL.FTZ R30, R30, R43 ;  /* 0x0000002b1e1e7220 */ /* 0x001fe20000410000 */
[----:B------:R-:W-:Y:S01]  /*2120*/  F2FP.BF16.F32.PACK_AB R3, R8, R29 ;  /* 0x0000001d0803723e */ /* 0x000fe200000010ff */
[----:B------:R-:W-:Y:S01]  /*2130*/  STG.E.64 desc[UR6][R4.64], R34 ;  /* 0x0000002204007986 */ /* 0x000fe2000c101b06 */
[----:B--2---:R-:W-:Y:S02]  /*2140*/  F2FP.BF16.F32.PACK_AB R11, R60, R57 ;  /* 0x000000393c0b723e */ /* 0x004fe400000010ff */
[----:B------:R-:W-:Y:S01]  /*2150*/  F2FP.BF16.F32.PACK_AB R8, R68, R67 ;  /* 0x000000434408723e */ /* 0x000fe200000010ff */
[----:B------:R-:W-:Y:S01]  /*2160*/  STG.E.64 desc[UR6][R4.64+0xa000], R2 ;  /* 0x00a0000204007986 */ /* 0x000fe2000c101b06 */
[----:B------:R-:W-:Y:S01]  /*2170*/  F2FP.BF16.F32.PACK_AB R26, R30, R7 ;  /* 0x000000071e1a723e */ /* 0x000fe200000010ff */
[----:B----4-:R-:W-:Y:S01]  /*2180*/  FMUL.FTZ R27, R27, R38 ;  /* 0x000000261b1b7220 */ /* 0x010fe20000410000 */
[----:B-1----:R-:W-:Y:S01]  /*2190*/  F2FP.BF16.F32.PACK_AB R20, R22, R31 ;  /* 0x0000001f1614723e */ /* 0x002fe200000010ff */
[----:B------:R-:W-:Y:S04]  /*21a0*/  STG.E.64 desc[UR6][R4.64+0x1e000], R14 ;  /* 0x01e0000e04007986 */ /* 0x000fe8000c101b06 */
[----:B------:R-:W-:Y:S01]  /*21b0*/  STG.E.64 desc[UR6][R4.64+0x14000], R20 ;  /* 0x0140001404007986 */ /* 0x000fe2000c101b06 */
[----:B---3--:R-:W-:-:S03]  /*21c0*/  FMUL.FTZ R0, R25, R36 ;  /* 0x0000002419007220 */ /* 0x008fc60000410000 */
[----:B------:R-:W-:Y:S02]  /*21d0*/  STG.E.64 desc[UR6][R4.64+0x28000], R12 ;  /* 0x0280000c04007986 */ /* 0x000fe4000c101b06 */
[----:B------:R-:W-:Y:S02]  /*21e0*/  F2FP.BF16.F32.PACK_AB R27, R0, R27 ;  /* 0x0000001b001b723e */ /* 0x000fe400000010ff */
[----:B------:R-:W-:Y:S04]  /*21f0*/  STG.E.64 desc[UR6][R4.64+0x32000], R10 ;  /* 0x0320000a04007986 */ /* 0x000fe8000c101b06 */
[----:B------:R-:W-:Y:S04]  /*2200*/  STG.E.64 desc[UR6][R4.64+0x3c000], R8 ;  /* 0x03c0000804007986 */ /* 0x000fe8000c101b06 */
[----:B------:R-:W-:Y:S01]  /*2210*/  STG.E.64 desc[UR6][R4.64+0x46000], R26 ;  /* 0x0460001a04007986 */ /* 0x000fe2000c101b06 */
[----:B------:R-:W-:Y:S05]  /*2220*/  EXIT ;  /* 0x000000000000794d */ /* 0x000fea0003800000 */
.L_x_492:
[----:B------:R-:W-:Y:S01]  /*2230*/  HFMA2 R34, -RZ, RZ, 0, 4.76837158203125e-07 ;  /* 0x00000008ff227431 */ /* 0x000fe200000001ff */
[----:B-1----:R-:W-:Y:S02]  /*2240*/  MOV R32, R24 ;  /* 0x0000001800207202 */ /* 0x002fe40000000f00 */
[----:B------:R-:W-:Y:S02]  /*2250*/  MOV R36, 0x1f ;  /* 0x0000001f00247802 */ /* 0x000fe40000000f00 */
[----:B------:R-:W-:-:S07]  /*2260*/  MOV R28, 0xffffffff ;  /* 0xffffffff001c7802 */ /* 0x000fce0000000f00 */
[----:B0----5:R-:W-:Y:S05]  /*2270*/  WARPSYNC.COLLECTIVE R28, `(.L_x_495) ;  /* 0x000000001c087348 */ /* 0x021fea0003c00000 */
[----:B------:R1:W2:Y:S02]  /*2280*/  SHFL.BFLY P0, R30, R32, R34, R36 ;  /* 0x0c000022201e7389 */ /* 0x0002a40000000024 */
[----:B012--5:R-:W-:Y:S05]  /*2290*/  ENDCOLLECTIVE ;  /* 0x000000000000791b */ /* 0x027fea0003800000 */
.L_x_495:
[----:B------:R-:W-:Y:S02]  /*22a0*/  MOV R32, R25 ;  /* 0x0000001900207202 */ /* 0x000fe40000000f00 */
[----:B------:R-:W-:-:S07]  /*22b0*/  MOV R31, R30 ;  /* 0x0000001e001f7202 */ /* 0x000fce0000000f00 */
[----:B------:R-:W-:Y:S05]  /*22c0*/  WARPSYNC.COLLECTIVE R28, `(.L_x_496) ;  /* 0x000000001c087348 */ /* 0x000fea0003c00000 */
[----:B------:R0:W1:Y:S02]  /*22d0*/  SHFL.BFLY P0, R30, R32, R34, R36 ;  /* 0x0c000022201e7389 */ /* 0x0000640000000024 */
[----:B01----:R-:W-:Y:S05]  /*22e0*/  ENDCOLLECTIVE ;  /* 0x000000000000791b */ /* 0x003fea0003800000 */
.L_x_496:
[----:B------:R-:W-:Y:S01]  /*22f0*/  FADD.FTZ R31, R31, R24 ;  /* 0x000000181f1f7221 */ /* 0x000fe20000010000 */
[----:B------:R-:W-:-:S04]  /*2300*/  HFMA2 R34, -RZ, RZ, 0, 2.384185791015625e-07 ;  /* 0x00000004ff227431 */ /* 0x000fc800000001ff */
[----:B------:R-:W-:Y:S02]  /*2310*/  MOV R32, R31 ;  /* 0x0000001f00207202 */ /* 0x000fe40000000f00 */
[----:B------:R-:W-:-:S07]  /*2320*/  MOV R6, R30 ;  /* 0x0000001e00067202 */ /* 0x000fce0000000f00 */
[----:B------:R-:W-:Y:S05]  /*2330*/  WARPSYNC.COLLECTIVE R28, `(.L_x_497) ;  /* 0x000000001c087348 */ /* 0x000fea0003c00000 */
[----:B------:R0:W1:Y:S02]  /*2340*/  SHFL.BFLY P0, R30, R32, R34, R36 ;  /* 0x0c000022201e7389 */ /* 0x0000640000000024 */
[----:B01----:R-:W-:Y:S05]  /*2350*/  ENDCOLLECTIVE ;  /* 0x000000000000791b */ /* 0x003fea0003800000 */
.L_x_497:
[----:B------:R-:W-:-:S05]  /*2360*/  FADD.FTZ R6, R6, R25 ;  /* 0x0000001906067221 */ /* 0x000fca0000010000 */
[----:B------:R-:W-:Y:S02]  /*2370*/  MOV R32, R6 ;  /* 0x0000000600207202 */ /* 0x000fe40000000f00 */
[----:B------:R-:W-:-:S07]  /*2380*/  MOV R16, R30 ;  /* 0x0000001e00107202 */ /* 0x000fce0000000f00 */
[----:B------:R-:W-:Y:S05]  /*2390*/  WARPSYNC.COLLECTIVE R28, `(.L_x_498) ;  /* 0x000000001c087348 */ /* 0x000fea0003c00000 */
[----:B------:R0:W1:Y:S02]  /*23a0*/  SHFL.BFLY P0, R30, R32, R34, R36 ;  /* 0x0c000022201e7389 */ /* 0x0000640000000024 */
[----:B01----:R-:W-:Y:S05]  /*23b0*/  ENDCOLLECTIVE ;  /* 0x000000000000791b */ /* 0x003fea0003800000 */
.L_x_498:
[----:B------:R-:W-:Y:S01]  /*23c0*/  FADD.FTZ R16, R31, R16 ;  /* 0x000000101f107221 */ /* 0x000fe20000010000 */
[----:B------:R-:W-:-:S04]  /*23d0*/  HFMA2 R34, -RZ, RZ, 0, 1.1920928955078125e-07 ;  /* 0x00000002ff227431 */ /* 0x000fc800000001ff */
[----:B------:R-:W-:Y:S02]  /*23e0*/  MOV R32, R16 ;  /* 0x0000001000207202 */ /* 0x000fe40000000f00 */
[----:B------:R-:W-:-:S07]  /*23f0*/  MOV R63, R30 ;  /* 0x0000001e003f7202 */ /* 0x000fce0000000f00 */
[----:B------:R-:W-:Y:S05]  /*2400*/  WARPSYNC.COLLECTIVE R28, `(.L_x_499) ;  /* 0x000000001c087348 */ /* 0x000fea0003c00000 */
[----:B------:R0:W1:Y:S02]  /*2410*/  SHFL.BFLY P0, R30, R32, R34, R36 ;  /* 0x0c000022201e7389 */ /* 0x0000640000000024 */
[----:B01----:R-:W-:Y:S05]  /*2420*/  ENDCOLLECTIVE ;  /* 0x000000000000791b */ /* 0x003fea0003800000 */
.L_x_499:
[----:B------:R-:W-:-:S05]  /*2430*/  FADD.FTZ R63, R6, R63 ;  /* 0x0000003f063f7221 */ /* 0x000fca0000010000 */
[----:B------:R-:W-:Y:S02]  /*2440*/  MOV R32, R63 ;  /* 0x0000003f00207202 */ /* 0x000fe40000000f00 */
[----:B------:R-:W-:-:S07]  /*2450*/  MOV R18, R30 ;  /* 0x0000001e00127202 */ /* 0x000fce0000000f00 */
[----:B------:R-:W-:Y:S05]  /*2460*/  WARPSYNC.COLLECTIVE R28, `(.L_x_500) ;  /* 0x000000001c087348 */ /* 0x000fea0003c00000 */
[----:B------:R0:W1:Y:S02]  /*2470*/  SHFL.BFLY P0, R30, R32, R34, R36 ;  /* 0x0c000022201e7389 */ /* 0x0000640000000024 */
[----:B01----:R-:W-:Y:S05]  /*2480*/  ENDCOLLECTIVE ;  /* 0x000000000000791b */ /* 0x003fea0003800000 */
.L_x_500:
[----:B------:R-:W-:Y:S01]  /*2490*/  FADD.FTZ R18, R16, R18 ;  /* 0x0000001210127221 */ /* 0x000fe20000010000 */
[----:B------:R-:W-:-:S04]  /*24a0*/  HFMA2 R34, -RZ, RZ, 0, 5.9604644775390625e-08 ;  /* 0x00000001ff227431 */ /* 0x000fc800000001ff */
[----:B------:R-:W-:Y:S02]  /*24b0*/  MOV R32, R18 ;  /* 0x0000001200207202 */ /* 0x000fe40000000f00 */
[----:B------:R-:W-:-:S07]  /*24c0*/  MOV R20, R30 ;  /* 0x0000001e00147202 */ /* 0x000fce0000000f00 */
[----:B------:R-:W-:Y:S05]  /*24d0*/  WARPSYNC.COLLECTIVE R28, `(.L_x_501) ;  /* 0x000000001c087348 */ /* 0x000fea0003c00000 */
[----:B------:R0:W1:Y:S02]  /*24e0*/  SHFL.BFLY P0, R30, R32, R34, R36 ;  /* 0x0c000022201e7389 */ /* 0x0000640000000024 */
[----:B01----:R-:W-:Y:S05]  /*24f0*/  ENDCOLLECTIVE ;  /* 0x000000000000791b */ /* 0x003fea0003800000 */
.L_x_501:
[----:B------:R-:W-:-:S05]  /*2500*/  FADD.FTZ R20, R63, R20 ;  /* 0x000000143f147221 */ /* 0x000fca0000010000 */
[----:B------:R-:W-:Y:S02]  /*2510*/  MOV R32, R20 ;  /* 0x0000001400207202 */ /* 0x000fe40000000f00 */
[----:B------:R-:W-:-:S07]  /*2520*/  MOV R22, R30 ;  /* 0x0000001e00167202 */ /* 0x000fce0000000f00 */
[----:B------:R-:W-:Y:S05]  /*2530*/  WARPSYNC.COLLECTIVE R28, `(.L_x_502) ;  /* 0x000000001c087348 */ /* 0x000fea0003c00000 */
[----:B------:R0:W1:Y:S02]  /*2540*/  SHFL.BFLY P0, R30, R32, R34, R36 ;  /* 0x0c000022201e7389 */ /* 0x0000640000000024 */
[----:B01----:R-:W-:Y:S05]  /*2550*/  ENDCOLLECTIVE ;  /* 0x000000000000791b */ /* 0x003fea0003800000 */
.L_x_502:
[----:B------:R-:W-:Y:S01]  /*2560*/  FADD.FTZ R22, R18, R22 ;  /* 0x0000001612167221 */ /* 0x000fe20000010000 */
[----:B------:R-:W-:Y:S01]  /*2570*/  MOV R25, R30 ;  /* 0x0000001e00197202 */ /* 0x000fe20000000f00 */
[----:B------:R-:W-:Y:S06]  /*2580*/  BRA `(.L_x_503) ;  /* 0xffffffe400e47947 */ /* 0x000fec000383ffff */
.L_x_504:
        /* <DEDUP_REMOVED lines=15> */
.L_x_1052:


//--------------------- .text._ZN13group_norm_v214gn_cuda_kernelI13__nv_bfloat16Li320ELi1ELi16ELi40ELi256ELb1ELi256ELi40ELi40ELi4ELb0ELi148ELb0ELb0ENS_16CompileConditionILi1000EEEEEvPT_PKS4_S7_S7_flPfS8_Pj --------------------------
	.section	.text._ZN13group_norm_v214gn_cuda_kernelI13__nv_bfloat16Li320ELi1ELi16ELi40ELi256ELb1ELi256ELi40ELi40ELi4ELb0ELi148ELb0ELb0ENS_16CompileConditionILi1000EEEEEvPT_PKS4_S7_S7_flPfS8_Pj,"ax",@progbits
	.align	128
        .global         _ZN13group_norm_v214gn_cuda_kernelI13__nv_bfloat16Li320ELi1ELi16ELi40ELi256ELb1ELi256ELi40ELi40ELi4ELb0ELi148ELb0ELb0ENS_16CompileConditionILi1000EEEEEvPT_PKS4_S7_S7_flPfS8_Pj
        .type           _ZN13group_norm_v214gn_cuda_kernelI13__nv_bfloat16Li320ELi1ELi16ELi40ELi256ELb1ELi256ELi40ELi40ELi4ELb0ELi148ELb0ELb0ENS_16CompileConditionILi1000EEEEEvPT_PKS4_S7_S7_flPfS8_Pj,@function
        .size           _ZN13group_norm_v214gn_cuda_kernelI13__nv_bfloat16Li320ELi1ELi16ELi40ELi256ELb1ELi256ELi40ELi40ELi4ELb0ELi148ELb0ELb0ENS_16CompileConditionILi1000EEEEEvPT_PKS4_S7_S7_flPfS8_Pj,(.L_x_1053 - _ZN13group_norm_v214gn_cuda_kernelI13__nv_bfloat16Li320ELi1ELi16ELi40ELi256ELb1ELi256ELi40ELi40ELi4ELb0ELi148ELb0ELb0ENS_16CompileConditionILi1000EEEEEvPT_PKS4_S7_S7_flPfS8_Pj)
        .other          _ZN13group_norm_v214gn_cuda_kernelI13__nv_bfloat16Li320ELi1ELi16ELi40ELi256ELb1ELi256ELi40ELi40ELi4ELb0ELi148ELb0ELb0ENS_16CompileConditionILi1000EEEEEvPT_PKS4_S7_S7_flPfS8_Pj,@"STO_CUDA_ENTRY STV_DEFAULT"
_ZN13group_norm_v214gn_cuda_kernelI13__nv_bfloat16Li320ELi1ELi16ELi40ELi256ELb1ELi256ELi40ELi40ELi4ELb0ELi148ELb0ELb0ENS_16CompileConditionILi1000EEEEEvPT_PKS4_S7_S7_flPfS8_Pj:
.text._ZN13group_norm_v214gn_cuda_kernelI13__nv_bfloat16Li320ELi1ELi16ELi40ELi256ELb1ELi256ELi40ELi40ELi4ELb0ELi148ELb0ELb0ENS_16CompileConditionILi1000EEEEEvPT_PKS4_S7_S7_flPfS8_Pj:
        /* <DEDUP_REMOVED lines=210> */
.L_x_517:
        /* <DEDUP_REMOVED lines=10> */
.L_x_505:
        /* <DEDUP_REMOVED lines=18> */
.L_x_508:
[----:B------:R-:W-:Y:S05]  /*0ee0*/  BSYNC.RECONVERGENT B0 ;  /* 0x0000000000007941 */ /* 0x000fea0003800200 */
.L_x_507:
        /* <DEDUP_REMOVED lines=308> */
.L_x_506:
[----:B------:R-:W-:Y:S01]  /*2230*/  HFMA2 R34, -RZ, RZ, 0, 4.76837158203125e-07 ;  /* 0x00000008ff227431 */ /* 0x000fe200000001ff */
[----:B-1----:R-:W-:Y:S02]  /*2240*/  MOV R32, R24 ;  /* 0x0000001800207202 */ /* 0x002fe40000000f00 */
[----:B------:R-:W-:Y:S02]  /*2250*/  MOV R36, 0x1f ;  /* 0x0000001f00247802 */ /* 0x000fe40000000f00 */
[----:B------:R-:W-:-:S07]  /*2260*/  MOV R28, 0xffffffff ;  /* 0xffffffff001c7802 */ /* 0x000fce0000000f00 */
[----:B0----5:R-:W-:Y:S05]  /*2270*/  WARPSYNC.COLLECTIVE R28, `(.L_x_509) ;  /* 0x000000001c087348 */ /* 0x021fea0003c00000 */
[----:B------:R1:W2:Y:S02]  /*2280*/  SHFL.BFLY P0, R30, R32, R34, R36 ;  /* 0x0c000022201e7389 */ /* 0x0002a40000000024 */
[----:B012--5:R-:W-:Y:S05]  /*2290*/  ENDCOLLECTIVE ;  /* 0x000000000000791b */ /* 0x027fea0003800000 */
.L_x_509:
[----:B------:R-:W-:Y:S02]  /*22a0*/  MOV R32, R25 ;  /* 0x0000001900207202 */ /* 0x000fe40000000f00 */
[----:B------:R-:W-:-:S07]  /*22b0*/  MOV R31, R30 ;  /* 0x0000001e001f7202 */ /* 0x000fce0000000f00 */
[----:B------:R-:W-:Y:S05]  /*22c0*/  WARPSYNC.COLLECTIVE R28, `(.L_x_510) ;  /* 0x000000001c087348 */ /* 0x000fea0003c00000 */
[----:B------:R0:W1:Y:S02]  /*22d0*/  SHFL.BFLY P0, R30, R32, R34, R36 ;  /* 0x0c000022201e7389 */ /* 0x0000640000000024 */
[----:B01----:R-:W-:Y:S05]  /*22e0*/  ENDCOLLECTIVE ;  /* 0x000000000000791b */ /* 0x003fea0003800000 */
.L_x_510:
[----:B------:R-:W-:Y:S01]  /*22f0*/  FADD.FTZ R31, R31, R24 ;  /* 0x000000181f1f7221 */ /* 0x000fe20000010000 */
[----:B------:R-:W-:-:S04]  /*2300*/  HFMA2 R34, -RZ, RZ, 0, 2.384185791015625e-07 ;  /* 0x00000004ff227431 */ /* 0x000fc800000001ff */
[----:B------:R-:W-:Y:S02]  /*2310*/  MOV R32, R31 ;  /* 0x0000001f00207202 */ /* 0x000fe40000000f00 */
[----:B------:R-:W-:-:S07]  /*2320*/  MOV R6, R30 ;  /* 0x0000001e00067202 */ /* 0x000fce0000000f00 */
[----:B------:R-:W-:Y:S05]  /*2330*/  WARPSYNC.COLLECTIVE R28, `(.L_x_511) ;  /* 0x000000001c087348 */ /* 0x000fea0003c00000 */
[----:B------:R0:W1:Y:S02]  /*2340*/  SHFL.BFLY P0, R30, R32, R34, R36 ;  /* 0x0c000022201e7389 */ /* 0x0000640000000024 */
[----:B01----:R-:W-:Y:S05]  /*2350*/  ENDCOLLECTIVE ;  /* 0x000000000000791b */ /* 0x003fea0003800000 */
.L_x_511:
[----:B------:R-:W-:-:S05]  /*2360*/  FADD.FTZ R6, R6, R25 ;  /* 0x0000001906067221 */ /* 0x000fca0000010000 */
[----:B------:R-:W-:Y:S02]  /*2370*/  MOV R32, R6 ;  /* 0x0000000600207202 */ /* 0x000fe40000000f00 */
[----:B------:R-:W-:-:S07]  /*2380*/  MOV R16, R30 ;  /* 0x0000001e00107202 */ /* 0x000fce0000000f00 */
[----:B------:R-:W-:Y:S05]  /*2390*/  WARPSYNC.COLLECTIVE R28, `(.L_x_512) ;  /* 0x000000001c087348 */ /* 0x000fea0003c00000 */
[----:B------:R0:W1:Y:S02]  /*23a0*/  SHFL.BFLY P0, R30, R32, R34, R36 ;  /* 0x0c000022201e7389 */ /* 0x0000640000000024 */
[----:B01----:R-:W-:Y:S05]  /*23b0*/  ENDCOLLECTIVE ;  /* 0x000000000000791b */ /* 0x003fea0003800000 */
.L_x_512:
[----:B------:R-:W-:Y:S01]  /*23c0*/  FADD.FTZ R16, R31, R16 ;  /* 0x000000101f107221 */ /* 0x000fe20000010000 */
[----:B------:R-:W-:-:S04]  /*23d0*/  HFMA2 R34, -RZ, RZ, 0, 1.1920928955078125e-07 ;  /* 0x00000002ff227431 */ /* 0x000fc800000001ff */
[----:B------:R-:W-:Y:S02]  /*23e0*/  MOV R32, R16 ;  /* 0x0000001000207202 */ /* 0x000fe40000000f00 */
[----:B------:R-:W-:-:S07]  /*23f0*/  MOV R63, R30 ;  /* 0x0000001e003f7202 */ /* 0x000fce0000000f00 */
[----:B------:R-:W-:Y:S05]  /*2400*/  WARPSYNC.COLLECTIVE R28, `(.L_x_513) ;  /* 0x000000001c087348 */ /* 0x000fea0003c00000 */
[----:B------:R0:W1:Y:S02]  /*2410*/  SHFL.BFLY P0, R30, R32, R34, R36 ;  /* 0x0c000022201e7389 */ /* 0x0000640000000024 */
[----:B01----:R-:W-:Y:S05]  /*2420*/  ENDCOLLECTIVE ;  /* 0x000000000000791b */ /* 0x003fea0003800000 */
.L_x_513:
[----:B------:R-:W-:-:S05]  /*2430*/  FADD.FTZ R63, R6, R63 ;  /* 0x0000003f063f7221 */ /* 0x000fca0000010000 */
[----:B------:R-:W-:Y:S02]  /*2440*/  MOV R32, R63 ;  /* 0x0000003f00207202 */ /* 0x000fe40000000f00 */
[----:B------:R-:W-:-:S07]  /*2450*/  MOV R18, R30 ;  /* 0x0000001e00127202 */ /* 0x000fce0000000f00 */
[----:B------:R-:W-:Y:S05]  /*2460*/  WARPSYNC.COLLECTIVE R28, `(.L_x_514) ;  /* 0x000000001c087348 */ /* 0x000fea0003c00000 */
[----:B------:R0:W1:Y:S02]  /*2470*/  SHFL.BFLY P0, R30, R32, R34, R36 ;  /* 0x0c000022201e7389 */ /* 0x0000640000000024 */
[----:B01----:R-:W-:Y:S05]  /*2480*/  ENDCOLLECTIVE ;  /* 0x000000000000791b */ /* 0x003fea0003800000 */
.L_x_514:
[----:B------:R-:W-:Y:S01]  /*2490*/  FADD.FTZ R18, R16, R18 ;  /* 0x0000001210127221 */ /* 0x000fe20000010000 */
[----:B------:R-:W-:-:S04]  /*24a0*/  HFMA2 R34, -RZ, RZ, 0, 5.9604644775390625e-08 ;  /* 0x00000001ff227431 */ /* 0x000fc800000001ff */
[----:B------:R-:W-:Y:S02]  /*24b0*/  MOV R32, R18 ;  /* 0x0000001200207202 */ /* 0x000fe40000000f00 */
[----:B------:R-:W-:-:S07]  /*24c0*/  MOV R20, R30 ;  /* 0x0000001e00147202 */ /* 0x000fce0000000f00 */
[----:B------:R-:W-:Y:S05]  /*24d0*/  WARPSYNC.COLLECTIVE R28, `(.L_x_515) ;  /* 0x000000001c087348 */ /* 0x000fea0003c00000 */
[----:B------:R0:W1:Y:S02]  /*24e0*/  SHFL.BFLY P0, R30, R32, R34, R36 ;  /* 0x0c000022201e7389 */ /* 0x0000640000000024 */
[----:B01----:R-:W-:Y:S05]  /*24f0*/  ENDCOLLECTIVE ;  /* 0x000000000000791b */ /* 0x003fea0003800000 */
.L_x_515:
[----:B------:R-:W-:-:S05]  /*2500*/  FADD.FTZ R20, R63, R20 ;  /* 0x000000143f147221 */ /* 0x000fca0000010000 */
[----:B------:R-:W-:Y:S02]  /*2510*/  MOV R32, R20 ;  /* 0x0000001400207202 */ /* 0x000fe40000000f00 */
[----:B------:R-:W-:-:S07]  /*2520*/  MOV R22, R30 ;  /* 0x0000001e00167202 */ /* 0x000fce0000000f00 */
[----:B------:R-:W-:Y:S05]  /*2530*/  WARPSYNC.COLLECTIVE R28, `(.L_x_516) ;  /* 0x000000001c087348 */ /* 0x000fea0003c00000 */
[----:B------:R0:W1:Y:S02]  /*2540*/  SHFL.BFLY P0, R30, R32, R34, R36 ;  /* 0x0c000022201e7389 */ /* 0x0000640000000024 */
[----:B01----:R-:W-:Y:S05]  /*2550*/  ENDCOLLECTIVE ;  /* 0x000000000000791b */ /* 0x003fea0003800000 */
.L_x_516:
[----:B------:R-:W-:Y:S01]  /*2560*/  FADD.FTZ R22, R18, R22 ;  /* 0x0000001612167221 */ /* 0x000fe20000010000 */
[----:B------:R-:W-:Y:S01]  /*2570*/  MOV R25, R30 ;  /* 0x0000001e00197202 */ /* 0x000fe20000000f00 */
[----:B------:R-:W-:Y:S06]  /*2580*/  BRA `(.L_x_517) ;  /* 0xffffffe400e47947 */ /* 0x000fec000383ffff */
.L_x_518:
        /* <DEDUP_REMOVED lines=15> */
.L_x_1053:


//--------------------- .text._ZN13group_norm_v218gn_bwd_cuda_kernelI6__halfLi320ELi1ELi32ELi20ELi256ELb0ELb1ELi256ELi20ELi20ELi4ELb1ELi96ELb0ELb0ELNS_15WgradSyncMethodE3ENS_16CompileConditionILi1000EEEEEvPT_S6_S6_PKS5_S8_S8_S8_PKfflPfPj --------------------------
	.section	.text._ZN13group_norm_v218gn_bwd_cuda_kernelI6__halfLi320ELi1ELi32ELi20ELi256ELb0ELb1ELi256ELi20ELi20ELi4ELb1ELi96ELb0ELb0ELNS_15WgradSyncMethodE3ENS_16CompileConditionILi1000EEEEEvPT_S6_S6_PKS5_S8_S8_S8_PKfflPfPj,"ax",@progbits
	.align	128
        .global         _ZN13group_norm_v218gn_bwd_cuda_kernelI6__halfLi320ELi1ELi32ELi20ELi256ELb0ELb1ELi256ELi20ELi20ELi4ELb1ELi96ELb0ELb0ELNS_15WgradSyncMethodE3ENS_16CompileConditionILi1000EEEEEvPT_S6_S6_PKS5_S8_S8_S8_PKfflPfPj
        .type           _ZN13group_norm_v218gn_bwd_cuda_kernelI6__halfLi320ELi1ELi32ELi20ELi256ELb0ELb1ELi256ELi20ELi20ELi4ELb1ELi96ELb0ELb0ELNS_15WgradSyncMethodE3ENS_16CompileConditionILi1000EEEEEvPT_S6_S6_PKS5_S8_S8_S8_PKfflPfPj,@function
        .size           _ZN13group_norm_v218gn_bwd_cuda_kernelI6__halfLi320ELi1ELi32ELi20ELi256ELb0ELb1ELi256ELi20ELi20ELi4ELb1ELi96ELb0ELb0ELNS_15WgradSyncMethodE3ENS_16CompileConditionILi1000EEEEEvPT_S6_S6_PKS5_S8_S8_S8_PKfflPfPj,(.L_x_1054 - _ZN13group_norm_v218gn_bwd_cuda_kernelI6__halfLi320ELi1ELi32ELi20ELi256ELb0ELb1ELi256ELi20ELi20ELi4ELb1ELi96ELb0ELb0ELNS_15WgradSyncMethodE3ENS_16CompileConditionILi1000EEEEEvPT_S6_S6_PKS5_S8_S8_S8_PKfflPfPj)
        .other          _ZN13group_norm_v218gn_bwd_cuda_kernelI6__halfLi320ELi1ELi32ELi20ELi256ELb0ELb1ELi256ELi20ELi20ELi4ELb1ELi96ELb0ELb0ELNS_15WgradSyncMethodE3ENS_16CompileConditionILi1000EEEEEvPT_S6_S6_PKS5_S8_S8_S8_PKfflPfPj,@"STO_CUDA_ENTRY STV_DEFAULT"
_ZN13group_norm_v218gn_bwd_cuda_kernelI6__halfLi320ELi1ELi32ELi20ELi256ELb0ELb1ELi256ELi20ELi20ELi4ELb1ELi96ELb0ELb0ELNS_15WgradSyncMethodE3ENS_16CompileConditionILi1000EEEEEvPT_S6_S6_PKS5_S8_S8_S8_PKfflPfPj:
.text._ZN13group_norm_v218gn_bwd_cuda_kernelI6__halfLi320ELi1ELi32ELi20ELi256ELb0ELb1ELi256ELi20ELi20ELi4ELb1ELi96ELb0ELb0ELNS_15WgradSyncMethodE3ENS_16CompileConditionILi1000EEEEEvPT_S6_S6_PKS5_S8_S8_S8_PKfflPfPj:
        /* <DEDUP_REMOVED lines=26> */
.L_x_521:
[----:B------:R-:W2:Y:S04]  /*01a0*/  LD.E.STRONG.GPU R4, desc[UR10][R2.64+0x180] ;  /* 0x0001800a02047980 */ /* 0x000ea8000c10f900 */
[----:B--2---:R-:W-:Y:S01]  /*01b0*/  CCTL.IVALL ;  /* 0x00000000ff00798f */ /* 0x004fe20002000000 */
[----:B------:R-:W-:Y:S05]  /*01c0*/  YIELD ;  /* 0x0000000000007946 */ /* 0x000fea0003800000 */
[----:B-----5:R-:W-:-:S04]  /*01d0*/  LOP3.LUT R4, R4, R5, RZ, 0x3c, !PT ;  /* 0x0000000504047212 */ /* 0x020fc800078e3cff */
[----:B------:R-:W-:-:S13]  /*01e0*/  ISETP.GT.AND P0, PT, R4, -0x1, PT ;  /* 0xffffffff0400780c */ /* 0x000fda0003f04270 */
[----:B------:R-:W-:Y:S05]  /*01f0*/  @P0 BRA `(.L_x_521) ;  /* 0xfffffffc00e80947 */ /* 0x000fea000383ffff */
.L_x_520:
[----:B------:R-:W-:Y:S05]  /*0200*/  WARPSYNC.ALL ;  /* 0x0000000000007948 */ /* 0x000fea0003800000 */
[----:B------:R-:W-:Y:S06]  /*0210*/  BAR.SYNC.DEFER_BLOCKING 0x0 ;  /* 0x0000000000007b1d */ /* 0x000fec0000010000 */
[----:B------:R-:W-:Y:S05]  /*0220*/  BRA `(.L_x_522) ;  /* 0x0000002c00407947 */ /* 0x000fea0003800000 */
.L_x_519:
        /* <DEDUP_REMOVED lines=11> */
[----:B------:R-:W-:-:S04]  /*02e0*/  PRMT R3, R100, 0x9910, RZ ;  /* 0x0000991064037816 */ /* 0x000fc800000000ff */
[----:B------:R-:W-:-:S04]  /*02f0*/  LEA R3, R3, R3, 0x2 ;  /* 0x0000000303037211 */ /* 0x000fc800078e10ff */
        /* <DEDUP_REMOVED lines=17> */
[----:B------:R-:W-:Y:S02]  /*0410*/  LEA R88, R2, UR8, 0x5 ;  /* 0x0000000802587c11 */ /* 0x000fe4000f8e28ff */
[----:B------:R-:W-:Y:S02]  /*0420*/  CS2R R62, SRZ ;  /* 0x00000000003e7805 */ /* 0x000fe4000001ff00 */
        /* <DEDUP_REMOVED lines=10> */
[----:B------:R-:W-:Y:S01]  /*04d0*/  LOP3.LUT R7, R3, 0x18, RZ, 0x3c, !PT ;  /* 0x0000001803077812 */ /* 0x000fe200078e3cff */
[----:B0-----:R-:W-:Y:S01]  /*04e0*/  IMAD.WIDE.U32 R104, R101, 0x4, R104 ;  /* 0x0000000465687825 */ /* 0x001fe200078e0068 */
[----:B------:R-:W-:-:S02]  /*04f0*/  IADD3 R91, PT, PT, R88, R3, RZ ;  /* 0x00000003585b7210 */ /* 0x000fc40007ffe0ff */
[----:B------:R-:W-:Y:S02]  /*0500*/  SHF.R.U32.HI R3, RZ, 0x4, R2 ;  /* 0x00000004ff037819 */ /* 0x000fe40000011602 */
[----:B------:R-:W-:Y:S02]  /*0510*/  SHF.R.U32.HI R27, RZ, 0x2, R14 ;  /* 0x00000002ff1b7819 */ /* 0x000fe4000001160e */
[----:B------:R-:W-:Y:S02]  /*0520*/  LOP3.LUT R14, R98, 0xffff, RZ, 0xc0, !PT ;  /* 0x0000ffff620e7812 */ /* 0x000fe400078ec0ff */
[----:B------:R-:W-:Y:S02]  /*0530*/  LOP3.LUT R3, R3, 0x3, R2, 0x78, !PT ;  /* 0x0000000303037812 */ /* 0x000fe400078e7802 */
[C---:B------:R-:W-:Y:S01]  /*0540*/  IADD3 R9, PT, PT, R99.reuse, 0xf, RZ ;  /* 0x0000000f63097810 */ /* 0x040fe20007ffe0ff */
[----:B------:R-:W-:Y:S01]  /*0550*/  IMAD R96, R14, 0xccd, RZ ;  /* 0x00000ccd0e607824 */ /* 0x000fe200078e02ff */
[----:B------:R-:W-:-:S02]  /*0560*/  IADD3 R8, PT, PT, R99, 0xa, RZ ;  /* 0x0000000a63087810 */ /* 0x000fc40007ffe0ff */
[C---:B------:R-:W-:Y:S02]  /*0570*/  IADD3 R12, PT, PT, R99.reuse, 0xe, RZ ;  /* 0x0000000e630c7810 */ /* 0x040fe40007ffe0ff */
[C---:B------:R-:W-:Y:S02]  /*0580*/  IADD3 R17, PT, PT, R99.reuse, 0xc, RZ ;  /* 0x0000000c63117810 */ /* 0x040fe40007ffe0ff */
[C---:B------:R-:W-:Y:S02]  /*0590*/  IADD3 R20, PT, PT, R99.reuse, 0xb, RZ ;  /* 0x0000000b63147810 */ /* 0x040fe40007ffe0ff */
[----:B------:R-:W-:Y:S02]  /*05a0*/  IADD3 R13, PT, PT, R99, 0x3, RZ ;  /* 0x00000003630d7810 */ /* 0x000fe40007ffe0ff */
[----:B------:R-:W-:Y:S02]  /*05b0*/  SHF.L.U32 R87, R3, 0x3, RZ ;  /* 0x0000000303577819 */ /* 0x000fe400000006ff */
[----:B------:R-:W-:-:S02]  /*05c0*/  SHF.R.U32.HI R9, RZ, 0x2, R9 ;  /* 0x00000002ff097819 */ /* 0x000fc40000011609 */
[----:B------:R-:W-:Y:S02]  /*05d0*/  SHF.R.U32.HI R3, RZ, 0x2, R8 ;  /* 0x00000002ff037819 */ /* 0x000fe40000011608 */
[----:B------:R-:W-:Y:S02]  /*05e0*/  SHF.R.U32.HI R23, RZ, 0x2, R12 ;  /* 0x00000002ff177819 */ /* 0x000fe4000001160c */
[----:B------:R-:W-:Y:S02]  /*05f0*/  SHF.R.U32.HI R17, RZ, 0x2, R17 ;  /* 0x00000002ff117819 */ /* 0x000fe40000011611 */
[----:B------:R-:W-:Y:S02]  /*0600*/  SHF.R.U32.HI R33, RZ, 0x2, R20 ;  /* 0x00000002ff217819 */ /* 0x000fe40000011614 */
[C---:B------:R-:W-:Y:S01]  /*0610*/  IADD3 R90, PT, PT, R88.reuse, R5, RZ ;  /* 0x00000005585a7210 */ /* 0x040fe20007ffe0ff */
[----:B------:R-:W-:Y:S01]  /*0620*/  HFMA2 R5, -RZ, RZ, 0, 0 ;  /* 0x00000000ff057431 */ /* 0x000fe200000001ff */
[----:B------:R-:W-:-:S02]  /*0630*/  IADD3 R89, PT, PT, R88, R89, RZ ;  /* 0x0000005958597210 */ /* 0x000fc40007ffe0ff */
[----:B------:R-:W-:Y:S02]  /*0640*/  IADD3 R88, PT, PT, R88, R7, RZ ;  /* 0x0000000758587210 */ /* 0x000fe40007ffe0ff */
[----:B------:R-:W-:Y:S02]  /*0650*/  SHF.R.U32.HI R25, RZ, 0x2, R13 ;  /* 0x00000002ff197819 */ /* 0x000fe4000001160d */
[----:B------:R-:W-:Y:S02]  /*0660*/  IADD3 R7, PT, PT, R99, 0x5, RZ ;  /* 0x0000000563077810 */ /* 0x000fe40007ffe0ff */
[----:B------:R-:W-:Y:S02]  /*0670*/  LOP3.LUT R12, R9, R2, RZ, 0x3c, !PT ;  /* 0x00000002090c7212 */ /* 0x000fe400078e3cff */
[C---:B------:R-:W-:Y:S02]  /*0680*/  IADD3 R15, PT, PT, R99.reuse, 0x2, RZ ;  /* 0x00000002630f7810 */ /* 0x040fe40007ffe0ff */
[----:B------:R-:W-:-:S02]  /*0690*/  IADD3 R16, PT, PT, R99, 0x7, RZ ;  /* 0x0000000763107810 */ /* 0x000fc40007ffe0ff */
[C---:B------:R-:W-:Y:S02]  /*06a0*/  IADD3 R18, PT, PT, R99.reuse, 0x1, RZ ;  /* 0x0000000163127810 */ /* 0x040fe40007ffe0ff */
[----:B------:R-:W-:Y:S02]  /*06b0*/  IADD3 R19, PT, PT, R99, 0x6, RZ ;  /* 0x0000000663137810 */ /* 0x000fe40007ffe0ff */
[-C--:B------:R-:W-:Y:S02]  /*06c0*/  LOP3.LUT R3, R3, R2.reuse, RZ, 0x3c, !PT ;  /* 0x0000000203037212 */ /* 0x080fe400078e3cff */
[-C--:B------:R-:W-:Y:S02]  /*06d0*/  LOP3.LUT R23, R23, R2.reuse, RZ, 0x3c, !PT ;  /* 0x0000000217177212 */ /* 0x080fe400078e3cff */
[-C--:B------:R-:W-:Y:S02]  /*06e0*/  LOP3.LUT R27, R27, R2.reuse, RZ, 0x3c, !PT ;  /* 0x000000021b1b7212 */ /* 0x080fe400078e3cff */
[----:B------:R-:W-:-:S02]  /*06f0*/  LOP3.LUT R17, R17, R2, RZ, 0x3c, !PT ;  /* 0x0000000211117212 */ /* 0x000fc400078e3cff */
[----:B------:R-:W-:Y:S02]  /*0700*/  LOP3.LUT R33, R33, R2, RZ, 0x3c, !PT ;  /* 0x0000000221217212 */ /* 0x000fe400078e3cff */
[----:B------:R-:W-:Y:S02]  /*0710*/  SHF.R.U32.HI R96, RZ, 0x10, R96 ;  /* 0x00000010ff607819 */ /* 0x000fe40000011660 */
[----:B------:R-:W-:Y:S02]  /*0720*/  SHF.R.U32.HI R7, RZ, 0x2, R7 ;  /* 0x00000002ff077819 */ /* 0x000fe40000011607 */
[----:B------:R-:W-:Y:S02]  /*0730*/  SHF.L.U32 R12, R12, 0x3, RZ ;  /* 0x000000030c0c7819 */ /* 0x000fe400000006ff */
[----:B------:R-:W-:Y:S02]  /*0740*/  MOV R6, 0x7ffffffe ;  /* 0x7ffffffe00067802 */ /* 0x000fe40000000f00 */
[----:B------:R-:W-:-:S02]  /*0750*/  SHF.R.U32.HI R15, RZ, 0x2, R15 ;  /* 0x00000002ff0f7819 */ /* 0x000fc4000001160f */
[----:B------:R-:W-:Y:S02]  /*0760*/  SHF.R.U32.HI R29, RZ, 0x2, R16 ;  /* 0x00000002ff1d7819 */ /* 0x000fe40000011610 */
[----:B------:R-:W-:Y:S02]  /*0770*/  SHF.R.U32.HI R31, RZ, 0x2, R18 ;  /* 0x00000002ff1f7819 */ /* 0x000fe40000011612 */
[----:B------:R-:W-:Y:S02]  /*0780*/  SHF.R.U32.HI R19, RZ, 0x2, R19 ;  /* 0x00000002ff137819 */ /* 0x000fe40000011613 */
[----:B------:R-:W-:Y:S02]  /*0790*/  SHF.L.U32 R3, R3, 0x3, RZ ;  /* 0x0000000303037819 */ /* 0x000fe400000006ff */
[----:B------:R-:W-:Y:S02]  /*07a0*/  SHF.L.U32 R23, R23, 0x3, RZ ;  /* 0x0000000317177819 */ /* 0x000fe400000006ff */
[----:B------:R-:W-:-:S02]  /*07b0*/  SHF.L.U32 R27, R27, 0x3, RZ ;  /* 0x000000031b1b7819 */ /* 0x000fc400000006ff */
[----:B------:R-:W-:Y:S02]  /*07c0*/  SHF.L.U32 R17, R17, 0x3, RZ ;  /* 0x0000000311117819 */ /* 0x000fe400000006ff */
[----:B------:R-:W-:Y:S02]  /*07d0*/  SHF.L.U32 R14, R33, 0x3, RZ ;  /* 0x00000003210e7819 */ /* 0x000fe400000006ff */
[----:B------:R-:W-:Y:S02]  /*07e0*/  IADD3 R85, PT, PT, -R101, R96, RZ ;  /* 0x0000006065557210 */ /* 0x000fe40007ffe1ff */
[----:B------:R-:W-:Y:S02]  /*07f0*/  LOP3.LUT R84, R7, 0x3, R2, 0x78, !PT ;  /* 0x0000000307547812 */ /* 0x000fe400078e7802 */
[----:B------:R-:W-:Y:S02]  /*0800*/  LOP3.LUT R50, R12, 0x18, RZ, 0xc0, !PT ;  /* 0x000000180c327812 */ /* 0x000fe400078ec0ff */
[----:B------:R-:W-:-:S02]  /*0810*/  MOV R4, R0 ;  /* 0x0000000000047202 */ /* 0x000fc40000000f00 */
[----:B------:R-:W-:Y:S02]  /*0820*/  SEL R6, R6, 0x1, !P0 ;  /* 0x0000000106067807 */ /* 0x000fe40004000000 */
[----:B------:R-:W-:Y:S02]  /*0830*/  LEA R97, R2, UR5, 0x3 ;  /* 0x0000000502617c11 */ /* 0x000fe4000f8e18ff */
[--C-:B------:R-:W-:Y:S02]  /*0840*/  LOP3.LUT R7, R25, 0x3, R2.reuse, 0x78, !PT ;  /* 0x0000000319077812 */ /* 0x100fe400078e7802 */
[--C-:B------:R-:W-:Y:S02]  /*0850*/  LOP3.LUT R8, R15, 0x3, R2.reuse, 0x78, !PT ;  /* 0x000000030f087812 */ /* 0x100fe400078e7802 */
[----:B------:R-:W-:Y:S02]  /*0860*/  LOP3.LUT R9, R29, 0x3, R2, 0x78, !PT ;  /* 0x000000031d097812 */ /* 0x000fe400078e7802 */
[----:B------:R-:W-:-:S02]  /*0870*/  IADD3 R86, PT, PT, R87, UR8, RZ ;  /* 0x0000000857567c10 */ /* 0x000fc4000fffe0ff */
[----:B------:R-:W-:Y:S02]  /*0880*/  LOP3.LUT R52, R3, 0x18, RZ, 0xc0, !PT ;  /* 0x0000001803347812 */ /* 0x000fe400078ec0ff */
[----:B------:R-:W-:Y:S02]  /*0890*/  LOP3.LUT R44, R23, 0x18, RZ, 0xc0, !PT ;  /* 0x00000018172c7812 */ /* 0x000fe400078ec0ff */
[----:B------:R-:W-:Y:S02]  /*08a0*/  LOP3.LUT R12, R27, 0x18, RZ, 0xc0, !PT ;  /* 0x000000181b0c7812 */ /* 0x000fe400078ec0ff */
[----:B------:R-:W-:Y:S02]  /*08b0*/  LOP3.LUT R14, R14, 0x18, RZ, 0xc0, !PT ;  /* 0x000000180e0e7812 */ /* 0x000fe400078ec0ff */
[----:B------:R-:W-:Y:S01]  /*08c0*/  LEA R85, R85, UR4, 0x3 ;  /* 0x0000000455557c11 */ /* 0x000fe2000f8e18ff */
[--C-:B-----5:R-:W-:Y:S02]  /*08d0*/  HADD2.F32 R93, -RZ, R11.reuse.H0_H0 ;  /* 0x2000000bff5d7230 */ /* 0x120fe40000004100 */
[----:B------:R-:W-:Y:S01]  /*08e0*/  HADD2.F32 R92, -RZ, R11.H1_H1 ;  /* 0x3000000bff5c7230 */ /* 0x000fe20000004100 */
[----:B------:R-:W-:Y:S01]  /*08f0*/  IADD3 R11, PT, PT, R99, 0x9, RZ ;  /* 0x00000009630b7810 */ /* 0x000fe20007ffe0ff */
[----:B------:R-:W-:-:S02]  /*0900*/  HADD2.F32 R95, -RZ, R10.H0_H0 ;  /* 0x2000000aff5f7230 */ /* 0x000fc40000004100 */
[----:B------:R-:W-:Y:S01]  /*0910*/  HADD2.F32 R94, -RZ, R10.H1_H1 ;  /* 0x3000000aff5e7230 */ /* 0x000fe20000004100 */
[----:B------:R-:W-:Y:S02]  /*0920*/  SHF.R.U32.HI R11, RZ, 0x2, R11 ;  /* 0x00000002ff0b7819 */ /* 0x000fe4000001160b */
[----:B------:R-:W-:Y:S02]  /*0930*/  IADD3 R10, PT, PT, R99, 0x4, RZ ;  /* 0x00000004630a7810 */ /* 0x000fe40007ffe0ff */
[----:B------:R-:W-:Y:S02]  /*0940*/  LOP3.LUT R13, R11, R2, RZ, 0x3c, !PT ;  /* 0x000000020b0d7212 */ /* 0x000fe400078e3cff */
[----:B------:R-:W-:Y:S02]  /*0950*/  SHF.R.U32.HI R21, RZ, 0x2, R10 ;  /* 0x00000002ff157819 */ /* 0x000fe4000001160a */
[----:B------:R-:W-:Y:S02]  /*0960*/  SHF.L.U32 R13, R13, 0x3, RZ ;  /* 0x000000030d0d7819 */ /* 0x000fe400000006ff */
[----:B------:R-:W-:-:S02]  /*0970*/  LOP3.LUT R48, R21, 0x3, R2, 0x78, !PT ;  /* 0x0000000315307812 */ /* 0x000fc400078e7802 */
[----:B------:R-:W-:Y:S02]  /*0980*/  LOP3.LUT R46, R13, 0x18, RZ, 0xc0, !PT ;  /* 0x000000180d2e7812 */ /* 0x000fe400078ec0ff */
[--C-:B------:R-:W-:Y:S02]  /*0990*/  LOP3.LUT R10, R31, 0x3, R2.reuse, 0x78, !PT ;  /* 0x000000031f0a7812 */ /* 0x100fe400078e7802 */
[----:B------:R-:W-:Y:S02]  /*09a0*/  LOP3.LUT R11, R19, 0x3, R2, 0x78, !PT ;  /* 0x00000003130b7812 */ /* 0x000fe400078e7802 */
[----:B------:R-:W-:-:S07]  /*09b0*/  LOP3.LUT R13, R17, 0x18, RZ, 0xc0, !PT ;  /* 0x00000018110d7812 */ /* 0x000fce00078ec0ff */
.L_x_533:
        /* <DEDUP_REMOVED lines=17> */
[----:B------:R-:W-:Y:S01]  /*0ad0*/  IADD3.X R35, PT, PT, R16, UR15, RZ, P0, !PT ;  /* 0x0000000f10237c10 */ /* 0x000fe200087fe4ff */
[----:B------:R-:W0:Y:S01]  /*0ae0*/  LDCU.64 UR14, c[0x0][0x398] ;  /* 0x00007300ff0e77ac */ /* 0x000e220008000a00 */
[----:B-1----:R-:W-:-:S03]  /*0af0*/  LEA R26, P0, R18, UR12, 0x2 ;  /* 0x0000000c121a7c11 */ /* 0x002fc6000f8010ff */
[----:B------:R-:W3:Y:S01]  /*0b00*/  LDG.E.64.CONSTANT R40, desc[UR10][R34.64] ;  /* 0x0000000a22287981 */ /* 0x000ee2000c1e9b00 */
[----:B------:R-:W-:-:S03]  /*0b10*/  LEA.HI.X R27, R18, UR13, R19, 0x2, P0 ;  /* 0x0000000d121b7c11 */ /* 0x000fc600080f1413 */
[----:B------:R-:W4:Y:S04]  /*0b20*/  LDG.E.64.CONSTANT R32, desc[UR10][R34.64+0x3c000] ;  /* 0x03c0000a22207981 */ /* 0x000f28000c1e9b00 */
[----:B------:R-:W2:Y:S04]  /*0b30*/  LDG.E.64.CONSTANT R26, desc[UR10][R26.64] ;  /* 0x0000000a1a1a7981 */ /* 0x000ea8000c1e9b00 */
[----:B------:R-:W5:Y:S01]  /*0b40*/  LDG.E.64.CONSTANT R28, desc[UR10][R34.64+0x28000] ;  /* 0x0280000a221c7981 */ /* 0x000f62000c1e9b00 */
[----:B0-----:R-:W-:-:S03]  /*0b50*/  IADD3 R36, P0, PT, R15, UR14, RZ ;  /* 0x0000000e0f247c10 */ /* 0x001fc6000ff1e0ff */
[----:B------:R0:W5:Y:S01]  /*0b60*/  LDG.E.64.CONSTANT R30, desc[UR10][R34.64+0x14000] ;  /* 0x0140000a221e7981 */ /* 0x000162000c1e9b00 */
[----:B------:R-:W-:-:S05]  /*0b70*/  IADD3.X R37, PT, PT, R16, UR15, RZ, P0, !PT ;  /* 0x0000000f10257c10 */ /* 0x000fca00087fe4ff */
[----:B------:R-:W4:Y:S04]  /*0b80*/  LDG.E.64.CONSTANT R24, desc[UR10][R36.64] ;  /* 0x0000000a24187981 */ /* 0x000f28000c1e9b00 */
[----:B------:R-:W5:Y:S04]  /*0b90*/  LDG.E.64.CONSTANT R18, desc[UR10][R36.64+0x3c000] ;  /* 0x03c0000a24127981 */ /* 0x000f68000c1e9b00 */
[----:B------:R-:W5:Y:S04]  /*0ba0*/  LDG.E.64.CONSTANT R22, desc[UR10][R36.64+0x14000] ;  /* 0x0140000a24167981 */ /* 0x000f68000c1e9b00 */
[----:B------:R-:W5:Y:S01]  /*0bb0*/  LDG.E.64.CONSTANT R20, desc[UR10][R36.64+0x28000] ;  /* 0x0280000a24147981 */ /* 0x000f62000c1e9b00 */
[----:B------:R-:W-:-:S02]  /*0bc0*/  LOP3.LUT P0, RZ, R2, 0x1f, RZ, 0xc0, !PT ;  /* 0x0000001f02ff7812 */ /* 0x000fc4000780c0ff */
[----:B------:R-:W-:-:S04]  /*0bd0*/  IADD3 R4, P1, PT, R4, 0x60, RZ ;  /* 0x0000006004047810 */ /* 0x000fc80007f3e0ff */
[----:B------:R-:W-:Y:S01]  /*0be0*/  IADD3.X R5, PT, PT, RZ, R5, RZ, P1, !PT ;  /* 0x00000005ff057210 */ /* 0x000fe20000ffe4ff */
[----:B------:R-:W-:Y:S04]  /*0bf0*/  BSSY B0, `(.L_x_523) ;  /* 0x00001de000007945 */ /* 0x000fe80003800000 */
[----:B------:R-:W-:Y:S01]  /*0c00*/  BSSY.RELIABLE B1, `(.L_x_524) ;  /* 0x00001c0000017945 */ /* 0x000fe20003800100 */
[----:B--2---:R-:W-:-:S06]  /*0c10*/  FADD.FTZ R17, R27, UR4 ;  /* 0x000000041b117e21 */ /* 0x004fcc0008010000 */
[----:B------:R-:W1:Y:S01]  /*0c20*/  MUFU.RSQ R17, R17 ;  /* 0x0000001100117308 */ /* 0x000e620000001400 */
[--C-:B---3--:R-:W-:Y:S02]  /*0c30*/  HADD2.F32 R3, -RZ, R40.reuse.H0_H0 ;  /* 0x20000028ff037230 */ /* 0x108fe40000004100 */
[----:B------:R-:W-:-:S03]  /*0c40*/  HADD2.F32 R39, -RZ, R40.H1_H1 ;  /* 0x30000028ff277230 */ /* 0x000fc60000004100 */
[C---:B------:R-:W-:Y:S01]  /*0c50*/  FADD.FTZ R78, -R26.reuse, R3 ;  /* 0x000000031a4e7221 */ /* 0x040fe20000010100 */
[--C-:B----4-:R-:W-:Y:S02]  /*0c60*/  HADD2.F32 R68, -RZ, R24.reuse.H0_H0 ;  /* 0x20000018ff447230 */ /* 0x110fe40000004100 */
[----:B------:R-:W-:Y:S01]  /*0c70*/  FADD.FTZ R80, -R26, R39 ;  /* 0x000000271a507221 */ /* 0x000fe20000010100 */
[----:B0-----:R-:W-:Y:S02]  /*0c80*/  HADD2.F32 R35, -RZ, R41.H0_H0 ;  /* 0x20000029ff237230 */ /* 0x001fe40000004100 */
[----:B------:R-:W-:Y:S02]  /*0c90*/  HADD2.F32 R66, -RZ, R24.H1_H1 ;  /* 0x30000018ff427230 */ /* 0x000fe40000004100 */
[--C-:B-----5:R-:W-:Y:S02]  /*0ca0*/  HADD2.F32 R72, -RZ, R18.reuse.H0_H0 ;  /* 0x20000012ff487230 */ /* 0x120fe40000004100 */
[----:B------:R-:W-:-:S02]  /*0cb0*/  HADD2.F32 R77, -RZ, R18.H1_H1 ;  /* 0x30000012ff4d7230 */ /* 0x000fc40000004100 */
[----:B------:R-:W-:Y:S01]  /*0cc0*/  FMUL.FTZ R18, R95, R68 ;  /* 0x000000445f127220 */ /* 0x000fe20000410000 */
[----:B-1----:R-:W-:Y:S01]  /*0cd0*/  FMUL.FTZ R3, R17, R78 ;  /* 0x0000004e11037220 */ /* 0x002fe20000410000 */
[----:B------:R-:W-:Y:S02]  /*0ce0*/  HADD2.F32 R55, -RZ, R32.H1_H1 ;  /* 0x30000020ff377230 */ /* 0x000fe40000004100 */
[----:B------:R-:W-:Y:S02]  /*0cf0*/  HADD2.F32 R65, -RZ, R33.H0_H0 ;  /* 0x20000021ff417230 */ /* 0x000fe40000004100 */
[----:B------:R-:W-:Y:S01]  /*0d00*/  FADD.FTZ R82, -R26, R35 ;  /* 0x000000231a527221 */ /* 0x000fe20000010100 */
[----:B------:R-:W-:Y:S02]  /*0d10*/  HADD2.F32 R41, -RZ, R41.H1_H1 ;  /* 0x30000029ff297230 */ /* 0x000fe40000004100 */
[----:B------:R-:W-:Y:S02]  /*0d20*/  HADD2.F32 R54, -RZ, R25.H0_H0 ;  /* 0x20000019ff367230 */ /* 0x000fe40000004100 */
[----:B------:R-:W-:-:S02]  /*0d30*/  HADD2.F32 R67, -RZ, R22.H0_H0 ;  /* 0x20000016ff437230 */ /* 0x000fc40000004100 */
[----:B------:R-:W-:Y:S02]  /*0d40*/  HADD2.F32 R71, -RZ, R22.H1_H1 ;  /* 0x30000016ff477230 */ /* 0x000fe40000004100 */
[----:B------:R-:W-:Y:S01]  /*0d50*/  FFMA.FTZ R22, R3, R18, RZ ;  /* 0x0000001203167223 */ /* 0x000fe200000100ff */
[--C-:B------:R-:W-:Y:S02]  /*0d60*/  HADD2.F32 R64, -RZ, R20.reuse.H0_H0 ;  /* 0x20000014ff407230 */ /* 0x100fe40000004100 */
[----:B------:R-:W-:Y:S02]  /*0d70*/  HADD2.F32 R73, -RZ, R20.H1_H1 ;  /* 0x30000014ff497230 */ /* 0x000fe40000004100 */
[----:B------:R-:W-:Y:S01]  /*0d80*/  FADD.FTZ R20, RZ, R18 ;  /* 0x00000012ff147221 */ /* 0x000fe20000010000 */
[--C-:B------:R-:W-:Y:S02]  /*0d90*/  HADD2.F32 R70, -RZ, R21.reuse.H0_H0 ;  /* 0x20000015ff467230 */ /* 0x100fe40000004100 */
[----:B------:R-:W-:-:S02]  /*0da0*/  HADD2.F32 R75, -RZ, R21.H1_H1 ;  /* 0x30000015ff4b7230 */ /* 0x000fc40000004100 */
[----:B------:R-:W-:Y:S01]  /*0db0*/  FMUL.FTZ R21, R17, R80 ;  /* 0x0000005011157220 */ /* 0x000fe20000410000 */
[--C-:B------:R-:W-:Y:S02]  /*0dc0*/  HADD2.F32 R74, -RZ, R19.reuse.H0_H0 ;  /* 0x20000013ff4a7230 */ /* 0x100fe40000004100 */
[----:B------:R-:W-:Y:S02]  /*0dd0*/  HADD2.F32 R79, -RZ, R19.H1_H1 ;  /* 0x30000013ff4f7230 */ /* 0x000fe40000004100 */
[----:B------:R-:W-:Y:S01]  /*0de0*/  FMUL.FTZ R19, R94, R66 ;  /* 0x000000425e137220 */ /* 0x000fe20000410000 */
[--C-:B------:R-:W-:Y:S02]  /*0df0*/  HADD2.F32 R51, -RZ, R29.reuse.H0_H0 ;  /* 0x2000001dff337230 */ /* 0x100fe40000004100 */
[C---:B------:R-:W-:Y:S01]  /*0e00*/  FADD.FTZ R38, -R26.reuse, R55 ;  /* 0x000000371a267221 */ /* 0x040fe20000010100 */
[----:B------:R-:W-:Y:S02]  /*0e10*/  HADD2.F32 R29, -RZ, R29.H1_H1 ;  /* 0x3000001dff1d7230 */ /* 0x000fe40000004100 */
[----:B------:R-:W-:Y:S01]  /*0e20*/  FADD.FTZ R40, -R26, R65 ;  /* 0x000000411a287221 */ /* 0x000fe20000010100 */
[----:B------:R-:W-:-:S02]  /*0e30*/  HADD2.F32 R43, -RZ, R30.H0_H0 ;  /* 0x2000001eff2b7230 */ /* 0x000fc40000004100 */
[----:B------:R-:W-:Y:S01]  /*0e40*/  FADD.FTZ R102, -R26, R41 ;  /* 0x000000291a667221 */ /* 0x000fe20000010100 */
[----:B------:R-:W-:Y:S02]  /*0e50*/  HADD2.F32 R55, -RZ, R25.H1_H1 ;  /* 0x30000019ff377230 */ /* 0x000fe40000004100 */
[----:B------:R-:W-:Y:S01]  /*0e60*/  FMUL.FTZ R25, R17, R82 ;  /* 0x0000005211197220 */ /* 0x000fe20000410000 */
[--C-:B------:R-:W-:Y:S02]  /*0e70*/  HADD2.F32 R69, -RZ, R23.reuse.H0_H0 ;  /* 0x20000017ff457230 */ /* 0x100fe40000004100 */
[----:B------:R-:W-:Y:S01]  /*0e80*/  FADD.FTZ R20, R20, R19 ;  /* 0x0000001314147221 */ /* 0x000fe20000010000 */
[----:B------:R-:W-:Y:S02]  /*0e90*/  HADD2.F32 R65, -RZ, R23.H1_H1 ;  /* 0x30000017ff417230 */ /* 0x000fe40000004100 */
[----:B------:R-:W-:Y:S01]  /*0ea0*/  FMUL.FTZ R23, R93, R54 ;  /* 0x000000365d177220 */ /* 0x000fe20000410000 */
[----:B------:R-:W-:Y:S01]  /*0eb0*/  FFMA.FTZ R22, R21, R19, R22 ;  /* 0x0000001315167223 */ /* 0x000fe20000010016 */
[----:B------:R-:W-:-:S02]  /*0ec0*/  HADD2.F32 R47, -RZ, R31.H0_H0 ;  /* 0x2000001fff2f7230 */ /* 0x000fc40000004100 */
[C---:B------:R-:W-:Y:S01]  /*0ed0*/  FADD.FTZ R34, -R26.reuse, R29 ;  /* 0x0000001d1a227221 */ /* 0x040fe20000010100 */
[----:B------:R-:W-:Y:S02]  /*0ee0*/  HADD2.F32 R31, -RZ, R31.H1_H1 ;  /* 0x3000001fff1f7230 */ /* 0x000fe40000004100 */
[----:B------:R-:W-:Y:S01]  /*0ef0*/  FADD.FTZ R108, -R26, R43 ;  /* 0x0000002b1a6c7221 */ /* 0x000fe20000010100 */
[----:B------:R-:W-:Y:S02]  /*0f00*/  HADD2.F32 R45, -RZ, R30.H1_H1 ;  /* 0x3000001eff2d7230 */ /* 0x000fe40000004100 */
[----:B------:R-:W-:Y:S01]  /*0f10*/  FMUL.FTZ R27, R92, R55 ;  /* 0x000000375c1b7220 */ /* 0x000fe20000410000 */
[----:B------:R-:W-:Y:S01]  /*0f20*/  FMUL.FTZ R29, R17, R102 ;  /* 0x00000066111d7220 */ /* 0x000fe20000410000 */
[----:B------:R-:W-:Y:S01]  /*0f30*/  FADD.FTZ R24, R20, R23 ;  /* 0x0000001714187221 */ /* 0x000fe20000010000 */
[----:B------:R-:W-:Y:S01]  /*0f40*/  FFMA.FTZ R22, R25, R23, R22 ;  /* 0x0000001719167223 */ /* 0x000fe20000010016 */
[----:B------:R-:W-:-:S02]  /*0f50*/  HADD2.F32 R49, -RZ, R28.H0_H0 ;  /* 0x2000001cff317230 */ /* 0x000fc40000004100 */
[C---:B------:R-:W-:Y:S01]  /*0f60*/  FADD.FTZ R76, -R26.reuse, R31 ;  /* 0x0000001f1a4c7221 */ /* 0x040fe20000010100 */
[----:B------:R-:W-:Y:S02]  /*0f70*/  HADD2.F32 R37, -RZ, R28.H1_H1 ;  /* 0x3000001cff257230 */ /* 0x000fe40000004100 */
[----:B------:R-:W-:Y:S02]  /*0f80*/  HADD2.F32 R53, -RZ, R32.H0_H0 ;  /* 0x20000020ff357230 */ /* 0x000fe40000004100 */
[----:B------:R-:W-:Y:S02]  /*0f90*/  HADD2.F32 R33, -RZ, R33.H1_H1 ;  /* 0x30000021ff217230 */ /* 0x000fe40000004100 */
[----:B------:R-:W-:Y:S01]  /*0fa0*/  FADD.FTZ R110, -R26, R45 ;  /* 0x0000002d1a6e7221 */ /* 0x000fe20000010100 */
[----:B------:R-:W-:Y:S01]  /*0fb0*/  FMUL.FTZ R31, R95, R67 ;  /* 0x000000435f1f7220 */ /* 0x000fe20000410000 */
[----:B------:R-:W-:Y:S01]  /*0fc0*/  FMUL.FTZ R20, R17, R108 ;  /* 0x0000006c11147220 */ /* 0x000fe20000410000 */
[----:B------:R-:W-:Y:S01]  /*0fd0*/  FADD.FTZ R24, R24, R27 ;  /* 0x0000001b18187221 */ /* 0x000fe20000010000 */
[----:B------:R-:W-:Y:S01]  /*0fe0*/  FFMA.FTZ R35, R29, R27, R22 ;  /* 0x0000001b1d237223 */ /* 0x000fe20000010016 */
[C---:B------:R-:W-:Y:S01]  /*0ff0*/  FADD.FTZ R112, -R26.reuse, R47 ;  /* 0x0000002f1a707221 */ /* 0x040fe20000010100 */
[C---:B------:R-:W-:Y:S01]  /*1000*/  FADD.FTZ R28, -R26.reuse, R49 ;  /* 0x000000311a1c7221 */ /* 0x040fe20000010100 */
[C---:B------:R-:W-:Y:S01]  /*1010*/  FADD.FTZ R30, -R26.reuse, R37 ;  /* 0x000000251a1e7221 */ /* 0x040fe20000010100 */
[C---:B------:R-:W-:Y:S01]  /*1020*/  FADD.FTZ R32, -R26.reuse, R51 ;  /* 0x000000331a207221 */ /* 0x040fe20000010100 */
[C---:B------:R-:W-:Y:S01]  /*1030*/  FADD.FTZ R36, -R26.reuse, R53 ;  /* 0x000000351a247221 */ /* 0x040fe20000010100 */
[----:B------:R-:W-:Y:S01]  /*1040*/  FADD.FTZ R42, -R26, R33 ;  /* 0x000000211a2a7221 */ /* 0x000fe20000010100 */
        /* <DEDUP_REMOVED lines=71> */
[----:B------:R-:W-:Y:S01]  /*14c0*/  FFMA.FTZ R63, R29, R55, R62 ;  /* 0x000000371d3f7223 */ /* 0x000fe2000001003e */
[----:B0-----:R-:W-:Y:S01]  /*14d0*/  FADD.FTZ R54, R78, R111 ;  /* 0x0000006f4e367221 */ /* 0x001fe20000010000 */
[----:B-1----:R-:W-:-:S05]  /*14e0*/  FADD.FTZ R55, R83, R102 ;  /* 0x0000006653377221 */ /* 0x002fca0000010000 */
[----:B------:R0:W-:Y:S01]  /*14f0*/  @!P0 STS.64 [R99+UR5], R54 ;  /* 0x0000003663008988 */ /* 0x0001e20008000a05 */
[----:B------:R-:W-:-:S04]  /*1500*/  ISETP.GE.U32.AND P0, PT, R4, UR9, PT ;  /* 0x0000000904007c0c */ /* 0x000fc8000bf06070 */
[----:B------:R-:W-:Y:S01]  /*1510*/  ISETP.GE.AND.EX P0, PT, R5, UR7, PT, P0 ;  /* 0x0000000705007c0c */ /* 0x000fe2000bf06300 */
[----:B------:R-:W-:Y:S01]  /*1520*/  FADD.FTZ R81, R76, R67 ;  /* 0x000000434c517221 */ /* 0x000fe20000010000 */
[----:B------:R-:W-:Y:S01]  /*1530*/  FFMA.FTZ R57, R20, R67, R57 ;  /* 0x0000004314397223 */ /* 0x000fe20000010039 */
[----:B------:R-:W-:Y:S01]  /*1540*/  FADD.FTZ R56, R56, R71 ;  /* 0x0000004738387221 */ /* 0x000fe20000010000 */
        /* <DEDUP_REMOVED lines=13> */
[----:B------:R-:W-:Y:S01]  /*1620*/  FADD.FTZ R59, R58, R77 ;  /* 0x0000004d3a3b7221 */ /* 0x000fe20000010000 */
[----:B------:R-:W-:Y:S01]  /*1630*/  FADD.FTZ R63, R62, R79 ;  /* 0x0000004f3e3f7221 */ /* 0x000fe20000010000 */
[----:B------:R-:W-:Y:S01]  /*1640*/  FADD.FTZ R57, R81, R72 ;  /* 0x0000004851397221 */ /* 0x000fe20000010000 */
[----:B------:R-:W-:Y:S01]  /*1650*/  FFMA.FTZ R56, R36, R72, R65 ;  /* 0x0000004824387223 */ /* 0x000fe20000010041 */
[----:B------:R-:W-:Y:S01]  /*1660*/  FFMA.FTZ R58, R38, R77, R73 ;  /* 0x0000004d263a7223 */ /* 0x000fe20000010049 */
[----:B------:R-:W-:Y:S01]  /*1670*/  FADD.FTZ R61, R69, R74 ;  /* 0x0000004a453d7221 */ /* 0x000fe20000010000 */
[----:B------:R-:W-:Y:S01]  /*1680*/  FFMA.FTZ R60, R40, R74, R67 ;  /* 0x0000004a283c7223 */ /* 0x000fe20000010043 */
[----:B------:R-:W-:Y:S01]  /*1690*/  FFMA.FTZ R62, R42, R79, R75 ;  /* 0x0000004f2a3e7223 */ /* 0x000fe2000001004b */
[----:B------:R-:W-:Y:S06]  /*16a0*/  BAR.SYNC.DEFER_BLOCKING 0x0 ;  /* 0x0000000000007b1d */ /* 0x000fec0000010000 */
[----:B0-----:R-:W-:Y:S05]  /*16b0*/  @!P0 BRA `(.L_x_525) ;  /* 0x0000001000448947 */ /* 0x001fea0003800000 */
        /* <DEDUP_REMOVED lines=15> */
[-C--:B------:R-:W-:Y:S02]  /*17b0*/  LEA R66, R84, R83.reuse, 0x3 ;  /* 0x0000005354427211 */ /* 0x080fe400078e18ff */
[-C--:B------:R-:W-:Y:S02]  /*17c0*/  IADD3 R64, PT, PT, R52, R83.reuse, RZ ;  /* 0x0000005334407210 */ /* 0x080fe40007ffe0ff */
[-C--:B------:R-:W-:Y:S02]  /*17d0*/  IADD3 R80, PT, PT, R50, R83.reuse, RZ ;  /* 0x0000005332507210 */ /* 0x080fe40007ffe0ff */
[----:B------:R-:W1:Y:S01]  /*17e0*/  LDS.64 R66, [R66+0xa0] ;  /* 0x0000a00042427984 */ /* 0x000e620000000a00 */
[-C--:B------:R-:W-:Y:S02]  /*17f0*/  LEA R78, R48, R83.reuse, 0x3 ;  /* 0x00000053304e7211 */ /* 0x080fe400078e18ff */
[-C--:B------:R-:W-:Y:S01]  /*1800*/  IADD3 R54, PT, PT, R46, R83.reuse, RZ ;  /* 0x000000532e367210 */ /* 0x080fe20007ffe0ff */
[----:B------:R-:W3:Y:S01]  /*1810*/  LDS.64 R64, [R64+0x140] ;  /* 0x0001400040407984 */ /* 0x000ee20000000a00 */
[----:B------:R-:W-:-:S02]  /*1820*/  IADD3 R76, PT, PT, R44, R83, RZ ;  /* 0x000000532c4c7210 */ /* 0x000fc40007ffe0ff */
[-C--:B------:R-:W-:Y:S01]  /*1830*/  LEA R74, R7, R83.reuse, 0x3 ;  /* 0x00000053074a7211 */ /* 0x080fe200078e18ff */
[----:B------:R-:W4:Y:S01]  /*1840*/  LDS.64 R80, [R80+0x1e0] ;  /* 0x0001e00050507984 */ /* 0x000f220000000a00 */
[----:B------:R-:W-:Y:S01]  /*1850*/  IADD3 R72, PT, PT, R83, R102, RZ ;  /* 0x0000006653487210 */ /* 0x000fe20007ffe0ff */
[----:B--2---:R-:W-:Y:S01]  /*1860*/  FADD.FTZ R109, RZ, R68 ;  /* 0x00000044ff6d7221 */ /* 0x004fe20000010000 */
[-C--:B------:R-:W-:Y:S01]  /*1870*/  IADD3 R70, PT, PT, R12, R83.reuse, RZ ;  /* 0x000000530c467210 */ /* 0x080fe20007ffe0ff */
[----:B------:R-:W2:Y:S01]  /*1880*/  LDS.64 R78, [R78+0x280] ;  /* 0x000280004e4e7984 */ /* 0x000ea20000000a00 */
[-C--:B------:R-:W-:Y:S01]  /*1890*/  LEA R108, R8, R83.reuse, 0x3 ;  /* 0x00000053086c7211 */ /* 0x080fe200078e18ff */
[----:B------:R-:W-:Y:S01]  /*18a0*/  FADD.FTZ R82, RZ, R69 ;  /* 0x00000045ff527221 */ /* 0x000fe20000010000 */
[-C--:B------:R-:W-:Y:S01]  /*18b0*/  LEA R110, R9, R83.reuse, 0x3 ;  /* 0x00000053096e7211 */ /* 0x080fe200078e18ff */
[----:B------:R-:W5:Y:S01]  /*18c0*/  LDS.64 R54, [R54+0x320] ;  /* 0x0003200036367984 */ /* 0x000f620000000a00 */
[----:B------:R-:W-:-:S02]  /*18d0*/  IADD3 R111, PT, PT, R13, R83, RZ ;  /* 0x000000530d6f7210 */ /* 0x000fc40007ffe0ff */
[----:B------:R-:W-:Y:S01]  /*18e0*/  LEA R112, R10, R83, 0x3 ;  /* 0x000000530a707211 */ /* 0x000fe200078e18ff */
[----:B------:R-:W0:Y:S04]  /*18f0*/  LDS.64 R76, [R76+0x3c0] ;  /* 0x0003c0004c4c7984 */ /* 0x000e280000000a00 */
[----:B------:R-:W0:Y:S04]  /*1900*/  LDS.64 R74, [R74+0x460] ;  /* 0x000460004a4a7984 */ /* 0x000e280000000a00 */
[----:B------:R-:W0:Y:S04]  /*1910*/  LDS.64 R72, [R72+0x500] ;  /* 0x0005000048487984 */ /* 0x000e280000000a00 */
[----:B------:R-:W0:Y:S04]  /*1920*/  LDS.64 R70, [R70+0x5a0] ;  /* 0x0005a00046467984 */ /* 0x000e280000000a00 */
[----:B------:R3:W0:Y:S01]  /*1930*/  LDS.64 R68, [R108+0x640] ;  /* 0x000640006c447984 */ /* 0x0006220000000a00 */
[----:B-1----:R-:W-:Y:S01]  /*1940*/  FADD.FTZ R109, R109, R66 ;  /* 0x000000426d6d7221 */ /* 0x002fe20000010000 */
[----:B------:R-:W-:-:S02]  /*1950*/  FADD.FTZ R82, R82, R67 ;  /* 0x0000004352527221 */ /* 0x000fc40000010000 */
[----:B------:R1:W0:Y:S01]  /*1960*/  LDS.64 R66, [R110+0x6e0] ;  /* 0x0006e0006e427984 */ /* 0x0002220000000a00 */
[----:B---3--:R-:W-:Y:S01]  /*1970*/  FADD.FTZ R109, R109, R64 ;  /* 0x000000406d6d7221 */ /* 0x008fe20000010000 */
[----:B------:R-:W-:Y:S01]  /*1980*/  FADD.FTZ R82, R82, R65 ;  /* 0x0000004152527221 */ /* 0x000fe20000010000 */
[-C--:B------:R-:W-:Y:S01]  /*1990*/  LEA R108, R11, R83.reuse, 0x3 ;  /* 0x000000530b6c7211 */ /* 0x080fe200078e18ff */
[----:B------:R3:W3:Y:S01]  /*19a0*/  LDS.64 R64, [R111+0x780] ;  /* 0x000780006f407984 */ /* 0x0006e20000000a00 */
[----:B----4-:R-:W-:Y:S01]  /*19b0*/  FADD.FTZ R109, R109, R80 ;  /* 0x000000506d6d7221 */ /* 0x010fe20000010000 */
[----:B------:R-:W-:Y:S02]  /*19c0*/  FADD.FTZ R82, R82, R81 ;  /* 0x0000005152527221 */ /* 0x000fe40000010000 */
[----:B------:R-:W4:Y:S01]  /*19d0*/  LDS.64 R80, [R112+0x820] ;  /* 0x0008200070507984 */ /* 0x000f220000000a00 */
[----:B--2---:R-:W-:Y:S01]  /*19e0*/  FADD.FTZ R109, R109, R78 ;  /* 0x0000004e6d6d7221 */ /* 0x004fe20000010000 */
[----:B------:R-:W-:Y:S01]  /*19f0*/  FADD.FTZ R82, R82, R79 ;  /* 0x0000004f52527221 */ /* 0x000fe20000010000 */
[----:B-1----:R-:W-:Y:S01]  /*1a00*/  IADD3 R110, PT, PT, R14, R83, RZ ;  /* 0x000000530e6e7210 */ /* 0x002fe20007ffe0ff */
[----:B------:R1:W2:Y:S01]  /*1a10*/  LDS.64 R78, [R108+0x8c0] ;  /* 0x0008c0006c4e7984 */ /* 0x0002a20000000a00 */
[----:B-----5:R-:W-:Y:S01]  /*1a20*/  FADD.FTZ R109, R109, R54 ;  /* 0x000000366d6d7221 */ /* 0x020fe20000010000 */
[----:B------:R-:W-:Y:S01]  /*1a30*/  FADD.FTZ R82, R82, R55 ;  /* 0x0000003752527221 */ /* 0x000fe20000010000 */
[----:B------:R-:W-:Y:S01]  /*1a40*/  LEA R83, R113, UR4, 0x5 ;  /* 0x0000000471537c11 */ /* 0x000fe2000f8e28ff */
[----:B------:R5:W2:Y:S01]  /*1a50*/  LDS.64 R54, [R110+0x960] ;  /* 0x000960006e367984 */ /* 0x000aa20000000a00 */
[----:B0-----:R-:W-:Y:S01]  /*1a60*/  FADD.FTZ R109, R109, R76 ;  /* 0x0000004c6d6d7221 */ /* 0x001fe20000010000 */
[----:B------:R-:W-:Y:S01]  /*1a70*/  FADD.FTZ R82, R82, R77 ;  /* 0x0000004d52527221 */ /* 0x000fe20000010000 */
[-C--:B---3--:R-:W-:Y:S01]  /*1a80*/  LEA R111, R84, R83.reuse, 0x3 ;  /* 0x00000053546f7211 */ /* 0x088fe200078e18ff */
[----:B------:R-:W0:Y:S01]  /*1a90*/  LDS.64 R76, [R103+0xa00] ;  /* 0x000a0000674c7984 */ /* 0x000e220000000a00 */
[----:B------:R-:W-:Y:S01]  /*1aa0*/  FADD.FTZ R109, R109, R74 ;  /* 0x0000004a6d6d7221 */ /* 0x000fe20000010000 */
[----:B------:R-:W-:Y:S01]  /*1ab0*/  FADD.FTZ R82, R82, R75 ;  /* 0x0000004b52527221 */ /* 0x000fe20000010000 */
[-C--:B-1----:R-:W-:Y:S01]  /*1ac0*/  IADD3 R108, PT, PT, R52, R83.reuse, RZ ;  /* 0x00000053346c7210 */ /* 0x082fe20007ffe0ff */
[----:B------:R-:W1:Y:S01]  /*1ad0*/  LDS.64 R74, [R111+0xa0] ;  /* 0x0000a0006f4a7984 */ /* 0x000e620000000a00 */
[----:B------:R-:W-:Y:S01]  /*1ae0*/  FADD.FTZ R109, R109, R72 ;  /* 0x000000486d6d7221 */ /* 0x000fe20000010000 */
[----:B------:R-:W-:Y:S01]  /*1af0*/  FADD.FTZ R82, R82, R73 ;  /* 0x0000004952527221 */ /* 0x000fe20000010000 */
[-C--:B-----5:R-:W-:Y:S01]  /*1b00*/  IADD3 R110, PT, PT, R50, R83.reuse, RZ ;  /* 0x00000053326e7210 */ /* 0x0a0fe20007ffe0ff */
[----:B------:R3:W5:Y:S01]  /*1b10*/  LDS.64 R72, [R108+0x140] ;  /* 0x000140006c487984 */ /* 0x0007620000000a00 */
[----:B------:R-:W-:Y:S01]  /*1b20*/  FADD.FTZ R109, R109, R70 ;  /* 0x000000466d6d7221 */ /* 0x000fe20000010000 */
[----:B------:R-:W-:Y:S01]  /*1b30*/  FADD.FTZ R82, R82, R71 ;  /* 0x0000004752527221 */ /* 0x000fe20000010000 */
[----:B------:R-:W-:Y:S01]  /*1b40*/  LEA R112, R48, R83, 0x3 ;  /* 0x0000005330707211 */ /* 0x000fe200078e18ff */
[----:B------:R3:W5:Y:S01]  /*1b50*/  LDS.64 R70, [R110+0x1e0] ;  /* 0x0001e0006e467984 */ /* 0x0007620000000a00 */
[----:B------:R-:W-:Y:S01]  /*1b60*/  FADD.FTZ R109, R109, R68 ;  /* 0x000000446d6d7221 */ /* 0x000fe20000010000 */
[----:B------:R-:W-:-:S02]  /*1b70*/  FADD.FTZ R82, R82, R69 ;  /* 0x0000004552527221 */ /* 0x000fc40000010000 */
[----:B------:R-:W5:Y:S01]  /*1b80*/  LDS.64 R68, [R112+0x280] ;  /* 0x0002800070447984 */ /* 0x000f620000000a00 */
[-C--:B---3--:R-:W-:Y:S01]  /*1b90*/  IADD3 R108, PT, PT, R14, R83.reuse, RZ ;  /* 0x000000530e6c7210 */ /* 0x088fe20007ffe0ff */
[----:B------:R-:W-:Y:S01]  /*1ba0*/  FADD.FTZ R109, R109, R66 ;  /* 0x000000426d6d7221 */ /* 0x000fe20000010000 */
[-C--:B------:R-:W-:Y:S01]  /*1bb0*/  IADD3 R66, PT, PT, R46, R83.reuse, RZ ;  /* 0x000000532e427210 */ /* 0x080fe20007ffe0ff */
[----:B------:R-:W-:Y:S01]  /*1bc0*/  FADD.FTZ R82, R82, R67 ;  /* 0x0000004352527221 */ /* 0x000fe20000010000 */
[----:B------:R-:W-:Y:S01]  /*1bd0*/  IADD3 R110, PT, PT, R99, 0xa0, RZ ;  /* 0x000000a0636e7810 */ /* 0x000fe20007ffe0ff */
[----:B------:R-:W-:Y:S01]  /*1be0*/  FADD.FTZ R109, R109, R64 ;  /* 0x000000406d6d7221 */ /* 0x000fe20000010000 */
[-C--:B------:R-:W-:Y:S01]  /*1bf0*/  IADD3 R64, PT, PT, R44, R83.reuse, RZ ;  /* 0x000000532c407210 */ /* 0x080fe20007ffe0ff */
[----:B------:R-:W-:Y:S01]  /*1c00*/  FADD.FTZ R82, R82, R65 ;  /* 0x0000004152527221 */ /* 0x000fe20000010000 */
[----:B------:R-:W3:Y:S01]  /*1c10*/  LDS.64 R66, [R66+0x320] ;  /* 0x0003200042427984 */ /* 0x000ee20000000a00 */
[----:B----4-:R-:W-:Y:S01]  /*1c20*/  FADD.FTZ R109, R109, R80 ;  /* 0x000000506d6d7221 */ /* 0x010fe20000010000 */
[-C--:B------:R-:W-:Y:S01]  /*1c30*/  LEA R80, R7, R83.reuse, 0x3 ;  /* 0x0000005307507211 */ /* 0x080fe200078e18ff */
[----:B------:R-:W-:Y:S01]  /*1c40*/  FADD.FTZ R82, R82, R81 ;  /* 0x0000005152527221 */ /* 0x000fe20000010000 */
[----:B------:R-:W4:Y:S01]  /*1c50*/  LDS.64 R64, [R64+0x3c0] ;  /* 0x0003c00040407984 */ /* 0x000f220000000a00 */
        /* <DEDUP_REMOVED lines=8> */
[----:B0-----:R-:W-:Y:S01]  /*1ce0*/  FADD.FTZ R109, R109, R76 ;  /* 0x0000004c6d6d7221 */ /* 0x001fe20000010000 */
[-C--:B------:R-:W-:Y:S01]  /*1cf0*/  LEA R76, R8, R83.reuse, 0x3 ;  /* 0x00000053084c7211 */ /* 0x080fe200078e18ff */
[----:B------:R-:W-:Y:S01]  /*1d00*/  FADD.FTZ R82, R82, R77 ;  /* 0x0000004d52527221 */ /* 0x000fe20000010000 */
[----:B------:R-:W0:Y:S01]  /*1d10*/  LDS.64 R54, [R54+0x5a0] ;  /* 0x0005a00036367984 */ /* 0x000e220000000a00 */
[----:B-1----:R-:W-:Y:S01]  /*1d20*/  FADD.FTZ R109, R109, R74 ;  /* 0x0000004a6d6d7221 */ /* 0x002fe20000010000 */
[-C--:B------:R-:W-:Y:S01]  /*1d30*/  LEA R74, R9, R83.reuse, 0x3 ;  /* 0x00000053094a7211 */ /* 0x080fe200078e18ff */
[----:B------:R-:W-:Y:S01]  /*1d40*/  FADD.FTZ R82, R82, R75 ;  /* 0x0000004b52527221 */ /* 0x000fe20000010000 */
[----:B------:R-:W1:Y:S01]  /*1d50*/  LDS.64 R76, [R76+0x640] ;  /* 0x000640004c4c7984 */ /* 0x000e620000000a00 */
[----:B-----5:R-:W-:Y:S01]  /*1d60*/  FADD.FTZ R109, R109, R72 ;  /* 0x000000486d6d7221 */ /* 0x020fe20000010000 */
[-C--:B------:R-:W-:Y:S01]  /*1d70*/  IADD3 R72, PT, PT, R13, R83.reuse, RZ ;  /* 0x000000530d487210 */ /* 0x080fe20007ffe0ff */
[----:B------:R-:W-:Y:S01]  /*1d80*/  FADD.FTZ R82, R82, R73 ;  /* 0x0000004952527221 */ /* 0x000fe20000010000 */
[----:B------:R-:W5:Y:S01]  /*1d90*/  LDS.64 R74, [R74+0x6e0] ;  /* 0x0006e0004a4a7984 */ /* 0x000f620000000a00 */
[----:B------:R-:W-:Y:S01]  /*1da0*/  FADD.FTZ R109, R109, R70 ;  /* 0x000000466d6d7221 */ /* 0x000fe20000010000 */
[-C--:B------:R-:W-:Y:S01]  /*1db0*/  LEA R70, R10, R83.reuse, 0x3 ;  /* 0x000000530a467211 */ /* 0x080fe200078e18ff */
[----:B------:R-:W-:Y:S01]  /*1dc0*/  FADD.FTZ R82, R82, R71 ;  /* 0x0000004752527221 */ /* 0x000fe20000010000 */
[----:B------:R-:W5:Y:S01]  /*1dd0*/  LDS.64 R72, [R72+0x780] ;  /* 0x0007800048487984 */ /* 0x000f620000000a00 */
[----:B------:R-:W-:Y:S01]  /*1de0*/  FADD.FTZ R109, R109, R68 ;  /* 0x000000446d6d7221 */ /* 0x000fe20000010000 */
[----:B------:R-:W-:Y:S01]  /*1df0*/  LEA R68, R11, R83, 0x3 ;  /* 0x000000530b447211 */ /* 0x000fe200078e18ff */
[----:B------:R-:W-:Y:S01]  /*1e00*/  FADD.FTZ R82, R82, R69 ;  /* 0x0000004552527221 */ /* 0x000fe20000010000 */
[----:B------:R-:W5:Y:S04]  /*1e10*/  LDS.64 R70, [R70+0x820] ;  /* 0x0008200046467984 */ /* 0x000f680000000a00 */
[----:B------:R-:W5:Y:S01]  /*1e20*/  LDS.64 R68, [R68+0x8c0] ;  /* 0x0008c00044447984 */ /* 0x000f620000000a00 */
[----:B---3--:R-:W-:Y:S01]  /*1e30*/  FADD.FTZ R83, R109, R66 ;  /* 0x000000426d537221 */ /* 0x008fe20000010000 */
[----:B------:R-:W-:Y:S01]  /*1e40*/  FADD.FTZ R82, R82, R67 ;  /* 0x0000004352527221 */ /* 0x000fe20000010000 */
[----:B------:R-:W-:Y:S01]  /*1e50*/  LEA R109, R110, UR4, 0x5 ;  /* 0x000000046e6d7c11 */ /* 0x000fe2000f8e28ff */
[----:B------:R3:W5:Y:S01]  /*1e60*/  LDS.64 R66, [R108+0x960] ;  /* 0x000960006c427984 */ /* 0x0007620000000a00 */
[----:B----4-:R-:W-:Y:S01]  /*1e70*/  FADD.FTZ R83, R83, R64 ;  /* 0x0000004053537221 */ /* 0x010fe20000010000 */
[----:B------:R-:W-:Y:S01]  /*1e80*/  FADD.FTZ R82, R82, R65 ;  /* 0x0000004152527221 */ /* 0x000fe20000010000 */
[-C--:B------:R-:W-:Y:S01]  /*1e90*/  LEA R110, R84, R109.reuse, 0x3 ;  /* 0x0000006d546e7211 */ /* 0x080fe200078e18ff */
[----:B------:R-:W4:Y:S01]  /*1ea0*/  LDS.64 R64, [R103+0x1400] ;  /* 0x0014000067407984 */ /* 0x000f220000000a00 */
[----:B--2---:R-:W-:Y:S01]  /*1eb0*/  FADD.FTZ R83, R83, R80 ;  /* 0x0000005053537221 */ /* 0x004fe20000010000 */
[----:B------:R-:W-:Y:S01]  /*1ec0*/  FADD.FTZ R82, R82, R81 ;  /* 0x0000005152527221 */ /* 0x000fe20000010000 */
[-C--:B------:R-:W-:Y:S01]  /*1ed0*/  IADD3 R111, PT, PT, R52, R109.reuse, RZ ;  /* 0x0000006d346f7210 */ /* 0x080fe20007ffe0ff */
[----:B------:R2:W4:Y:S01]  /*1ee0*/  LDS.64 R80, [R110+0xa0] ;  /* 0x0000a0006e507984 */ /* 0x0005220000000a00 */
[----:B------:R-:W-:Y:S01]  /*1ef0*/  FADD.FTZ R83, R83, R78 ;  /* 0x0000004e53537221 */ /* 0x000fe20000010000 */
[----:B------:R-:W-:Y:S01]  /*1f00*/  FADD.FTZ R82, R82, R79 ;  /* 0x0000004f52527221 */ /* 0x000fe20000010000 */
[-C--:B---3--:R-:W-:Y:S01]  /*1f10*/  IADD3 R108, PT, PT, R50, R109.reuse, RZ ;  /* 0x0000006d326c7210 */ /* 0x088fe20007ffe0ff */
[----:B------:R3:W4:Y:S01]  /*1f20*/  LDS.64 R78, [R111+0x140] ;  /* 0x000140006f4e7984 */ /* 0x0007220000000a00 */
[----:B0-----:R-:W-:Y:S01]  /*1f30*/  FADD.FTZ R83, R83, R54 ;  /* 0x0000003653537221 */ /* 0x001fe20000010000 */
[----:B------:R-:W-:Y:S01]  /*1f40*/  FADD.FTZ R82, R82, R55 ;  /* 0x0000003752527221 */ /* 0x000fe20000010000 */
[-C--:B------:R-:W-:Y:S01]  /*1f50*/  LEA R112, R48, R109.reuse, 0x3 ;  /* 0x0000006d30707211 */ /* 0x080fe200078e18ff */
[----:B------:R0:W4:Y:S01]  /*1f60*/  LDS.64 R54, [R108+0x1e0] ;  /* 0x0001e0006c367984 */ /* 0x0001220000000a00 */
[----:B-1----:R-:W-:Y:S01]  /*1f70*/  FADD.FTZ R83, R83, R76 ;  /* 0x0000004c53537221 */ /* 0x002fe20000010000 */
[----:B------:R-:W-:Y:S01]  /*1f80*/  FADD.FTZ R82, R82, R77 ;  /* 0x0000004d52527221 */ /* 0x000fe20000010000 */
[-C--:B--2---:R-:W-:Y:S01]  /*1f90*/  IADD3 R110, PT, PT, R46, R109.reuse, RZ ;  /* 0x0000006d2e6e7210 */ /* 0x084fe20007ffe0ff */
[----:B------:R1:W2:Y:S01]  /*1fa0*/  LDS.64 R76, [R112+0x280] ;  /* 0x00028000704c7984 */ /* 0x0002a20000000a00 */
[----:B-----5:R-:W-:Y:S01]  /*1fb0*/  FADD.FTZ R83, R83, R74 ;  /* 0x0000004a53537221 */ /* 0x020fe20000010000 */
[----:B------:R-:W-:Y:S01]  /*1fc0*/  FADD.FTZ R82, R82, R75 ;  /* 0x0000004b52527221 */ /* 0x000fe20000010000 */
[-C--:B---3--:R-:W-:Y:S01]  /*1fd0*/  IADD3 R111, PT, PT, R44, R109.reuse, RZ ;  /* 0x0000006d2c6f7210 */ /* 0x088fe20007ffe0ff */
[----:B------:R3:W5:Y:S01]  /*1fe0*/  LDS.64 R74, [R110+0x320] ;  /* 0x000320006e4a7984 */ /* 0x0007620000000a00 */
[----:B------:R-:W-:Y:S01]  /*1ff0*/  FADD.FTZ R83, R83, R72 ;  /* 0x0000004853537221 */ /* 0x000fe20000010000 */
[----:B------:R-:W-:Y:S01]  /*2000*/  FADD.FTZ R82, R82, R73 ;  /* 0x0000004952527221 */ /* 0x000fe20000010000 */
[-C--:B0-----:R-:W-:Y:S01]  /*2010*/  LEA R108, R7, R109.reuse, 0x3 ;  /* 0x0000006d076c7211 */ /* 0x081fe200078e18ff */
[----:B------:R-:W0:Y:S01]  /*2020*/  LDS.64 R72, [R111+0x3c0] ;  /* 0x0003c0006f487984 */ /* 0x000e220000000a00 */
[----:B------:R-:W-:Y:S01]  /*2030*/  FADD.FTZ R83, R83, R70 ;  /* 0x0000004653537221 */ /* 0x000fe20000010000 */
[----:B------:R-:W-:Y:S01]  /*2040*/  FADD.FTZ R82, R82, R71 ;  /* 0x0000004752527221 */ /* 0x000fe20000010000 */
[-C--:B-1----:R-:W-:Y:S01]  /*2050*/  IADD3 R112, PT, PT, R102, R109.reuse, RZ ;  /* 0x0000006d66707210 */ /* 0x082fe20007ffe0ff */
[----:B------:R-:W1:Y:S01]  /*2060*/  LDS.64 R70, [R108+0x460] ;  /* 0x000460006c467984 */ /* 0x000e620000000a00 */
[----:B------:R-:W-:Y:S01]  /*2070*/  FADD.FTZ R83, R83, R68 ;  /* 0x0000004453537221 */ /* 0x000fe20000010000 */
[----:B------:R-:W-:Y:S01]  /*2080*/  FADD.FTZ R82, R82, R69 ;  /* 0x0000004552527221 */ /* 0x000fe20000010000 */
[-C--:B---3--:R-:W-:Y:S01]  /*2090*/  IADD3 R110, PT, PT, R12, R109.reuse, RZ ;  /* 0x0000006d0c6e7210 */ /* 0x088fe20007ffe0ff */
[----:B------:R3:W1:Y:S01]  /*20a0*/  LDS.64 R68, [R112+0x500] ;  /* 0x0005000070447984 */ /* 0x0006620000000a00 */
[----:B------:R-:W-:-:S02]  /*20b0*/  LEA R113, R8, R109, 0x3 ;  /* 0x0000006d08717211 */ /* 0x000fc400078e18ff */
[-C--:B------:R-:W-:Y:S01]  /*20c0*/  LEA R114, R9, R109.reuse, 0x3 ;  /* 0x0000006d09727211 */ /* 0x080fe200078e18ff */
[----:B------:R-:W-:Y:S01]  /*20d0*/  FADD.FTZ R83, R83, R66 ;  /* 0x0000004253537221 */ /* 0x000fe20000010000 */
[----:B------:R-:W-:Y:S02]  /*20e0*/  FADD.FTZ R82, R82, R67 ;  /* 0x0000004352527221 */ /* 0x000fe40000010000 */
[----:B------:R3:W1:Y:S01]  /*20f0*/  LDS.64 R66, [R110+0x5a0] ;  /* 0x0005a0006e427984 */ /* 0x0006620000000a00 */
[----:B----4-:R-:W-:Y:S01]  /*2100*/  FADD.FTZ R83, R83, R64 ;  /* 0x0000004053537221 */ /* 0x010fe20000010000 */
[----:B------:R-:W-:Y:S01]  /*2110*/  FADD.FTZ R82, R82, R65 ;  /* 0x0000004152527221 */ /* 0x000fe20000010000 */
[----:B---3--:R-:W-:Y:S01]  /*2120*/  IADD3 R112, PT, PT, R13, R109, RZ ;  /* 0x0000006d0d707210 */ /* 0x008fe20007ffe0ff */
[----:B------:R3:W4:Y:S01]  /*2130*/  LDS.64 R64, [R113+0x640] ;  /* 0x0006400071407984 */ /* 0x0007220000000a00 */
[----:B------:R-:W-:Y:S01]  /*2140*/  FADD.FTZ R83, R83, R80 ;  /* 0x0000005053537221 */ /* 0x000fe20000010000 */
[----:B------:R-:W-:-:S02]  /*2150*/  FADD.FTZ R82, R82, R81 ;  /* 0x0000005152527221 */ /* 0x000fc40000010000 */
[----:B------:R-:W4:Y:S01]  /*2160*/  LDS.64 R80, [R114+0x6e0] ;  /* 0x0006e00072507984 */ /* 0x000f220000000a00 */
[----:B------:R-:W-:Y:S01]  /*2170*/  FADD.FTZ R111, R83, R78 ;  /* 0x0000004e536f7221 */ /* 0x000fe20000010000 */
[----:B------:R-:W-:Y:S01]  /*2180*/  FADD.FTZ R78, R82, R79 ;  /* 0x0000004f524e7221 */ /* 0x000fe20000010000 */
[-C--:B------:R-:W-:Y:S01]  /*2190*/  LEA R110, R10, R109.reuse, 0x3 ;  /* 0x0000006d0a6e7211 */ /* 0x080fe200078e18ff */
[----:B------:R-:W4:Y:S01]  /*21a0*/  LDS.64 R82, [R112+0x780] ;  /* 0x0007800070527984 */ /* 0x000f220000000a00 */
[----:B------:R-:W-:Y:S01]  /*21b0*/  FADD.FTZ R111, R111, R54 ;  /* 0x000000366f6f7221 */ /* 0x000fe20000010000 */
[----:B------:R-:W-:Y:S01]  /*21c0*/  FADD.FTZ R108, R78, R55 ;  /* 0x000000374e6c7221 */ /* 0x000fe20000010000 */
[-C--:B------:R-:W-:Y:S01]  /*21d0*/  LEA R78, R11, R109.reuse, 0x3 ;  /* 0x0000006d0b4e7211 */ /* 0x080fe200078e18ff */
[----:B------:R-:W4:Y:S01]  /*21e0*/  LDS.64 R54, [R110+0x820] ;  /* 0x000820006e367984 */ /* 0x000f220000000a00 */
[----:B--2---:R-:W-:Y:S01]  /*21f0*/  FADD.FTZ R111, R111, R76 ;  /* 0x0000004c6f6f7221 */ /* 0x004fe20000010000 */
[----:B------:R-:W-:Y:S01]  /*2200*/  IADD3 R76, PT, PT, R99, 0xf0, RZ ;  /* 0x000000f0634c7810 */ /* 0x000fe20007ffe0ff */
[----:B------:R-:W-:Y:S01]  /*2210*/  FADD.FTZ R108, R108, R77 ;  /* 0x0000004d6c6c7221 */ /* 0x000fe20000010000 */
[----:B---3--:R-:W-:Y:S01]  /*2220*/  IADD3 R113, PT, PT, R14, R109, RZ ;  /* 0x0000006d0e717210 */ /* 0x008fe20007ffe0ff */
[----:B------:R-:W2:Y:S01]  /*2230*/  LDS.64 R78, [R78+0x8c0] ;  /* 0x0008c0004e4e7984 */ /* 0x000ea20000000a00 */
[----:B-----5:R-:W-:Y:S01]  /*2240*/  FADD.FTZ R111, R111, R74 ;  /* 0x0000004a6f6f7221 */ /* 0x020fe20000010000 */
[----:B------:R-:W-:Y:S01]  /*2250*/  LEA R109, R76, UR4, 0x5 ;  /* 0x000000044c6d7c11 */ /* 0x000fe2000f8e28ff */
[----:B------:R-:W-:Y:S01]  /*2260*/  FADD.FTZ R108, R108, R75 ;  /* 0x0000004b6c6c7221 */ /* 0x000fe20000010000 */
[----:B------:R-:W3:Y:S01]  /*2270*/  LDS.64 R76, [R113+0x960] ;  /* 0x00096000714c7984 */ /* 0x000ee20000000a00 */
[----:B0-----:R-:W-:Y:S01]  /*2280*/  FADD.FTZ R111, R111, R72 ;  /* 0x000000486f6f7221 */ /* 0x001fe20000010000 */
[-C--:B------:R-:W-:Y:S01]  /*2290*/  LEA R72, R84, R109.reuse, 0x3 ;  /* 0x0000006d54487211 */ /* 0x080fe200078e18ff */
[----:B------:R-:W-:Y:S01]  /*22a0*/  FADD.FTZ R108, R108, R73 ;  /* 0x000000496c6c7221 */ /* 0x000fe20000010000 */
[----:B------:R3:W0:Y:S01]  /*22b0*/  LDS.64 R74, [R103+0x1e00] ;  /* 0x001e0000674a7984 */ /* 0x0006220000000a00 */
[----:B-1----:R-:W-:Y:S01]  /*22c0*/  FADD.FTZ R111, R111, R70 ;  /* 0x000000466f6f7221 */ /* 0x002fe20000010000 */
[-C--:B------:R-:W-:Y:S01]  /*22d0*/  IADD3 R70, PT, PT, R52, R109.reuse, RZ ;  /* 0x0000006d34467210 */ /* 0x080fe20007ffe0ff */
[----:B------:R-:W-:Y:S01]  /*22e0*/  FADD.FTZ R108, R108, R71 ;  /* 0x000000476c6c7221 */ /* 0x000fe20000010000 */
[----:B------:R-:W1:Y:S01]  /*22f0*/  LDS.64 R72, [R72+0xa0] ;  /* 0x0000a00048487984 */ /* 0x000e620000000a00 */
        /* <DEDUP_REMOVED lines=8> */
[----:B----4-:R-:W-:Y:S01]  /*2380*/  FADD.FTZ R111, R111, R64 ;  /* 0x000000406f6f7221 */ /* 0x010fe20000010000 */
[-C--:B------:R-:W-:Y:S01]  /*2390*/  IADD3 R64, PT, PT, R46, R109.reuse, RZ ;  /* 0x0000006d2e407210 */ /* 0x080fe20007ffe0ff */
[----:B------:R-:W4:Y:S01]  /*23a0*/  LDS.64 R66, [R66+0x280] ;  /* 0x0002800042427984 */ /* 0x000f220000000a00 */
[----:B------:R-:W-:Y:S01]  /*23b0*/  FADD.FTZ R108, R108, R65 ;  /* 0x000000416c6c7221 */ /* 0x000fe20000010000 */
[----:B------:R-:W-:Y:S01]  /*23c0*/  FADD.FTZ R111, R111, R80 ;  /* 0x000000506f6f7221 */ /* 0x000fe20000010000 */
[-C--:B------:R-:W-:Y:S02]  /*23d0*/  IADD3 R80, PT, PT, R44, R109.reuse, RZ ;  /* 0x0000006d2c507210 */ /* 0x080fe40007ffe0ff */
[----:B------:R-:W4:Y:S01]  /*23e0*/  LDS.64 R64, [R64+0x320] ;  /* 0x0003200040407984 */ /* 0x000f220000000a00 */
[----:B------:R-:W-:Y:S01]  /*23f0*/  FADD.FTZ R108, R108, R81 ;  /* 0x000000516c6c7221 */ /* 0x000fe20000010000 */
[----:B------:R-:W-:Y:S01]  /*2400*/  FADD.FTZ R111, R111, R82 ;  /* 0x000000526f6f7221 */ /* 0x000fe20000010000 */
[----:B------:R-:W-:Y:S01]  /*2410*/  LEA R82, R7, R109, 0x3 ;  /* 0x0000006d07527211 */ /* 0x000fe200078e18ff */
[----:B------:R-:W4:Y:S01]  /*2420*/  LDS.64 R80, [R80+0x3c0] ;  /* 0x0003c00050507984 */ /* 0x000f220000000a00 */
[----:B------:R-:W-:Y:S01]  /*2430*/  FADD.FTZ R108, R108, R83 ;  /* 0x000000536c6c7221 */ /* 0x000fe20000010000 */
[----:B------:R-:W-:Y:S01]  /*2440*/  FADD.FTZ R111, R111, R54 ;  /* 0x000000366f6f7221 */ /* 0x000fe20000010000 */
[----:B------:R-:W-:-:S02]  /*2450*/  IADD3 R54, PT, PT, R109, R102, RZ ;  /* 0x000000666d367210 */ /* 0x000fc40007ffe0ff */
[----:B------:R-:W4:Y:S01]  /*2460*/  LDS.64 R82, [R82+0x460] ;  /* 0x0004600052527984 */ /* 0x000f220000000a00 */
[----:B------:R-:W-:Y:S01]  /*2470*/  FADD.FTZ R108, R108, R55 ;  /* 0x000000376c6c7221 */ /* 0x000fe20000010000 */
[----:B--2---:R-:W-:Y:S01]  /*2480*/  FADD.FTZ R111, R111, R78 ;  /* 0x0000004e6f6f7221 */ /* 0x004fe20000010000 */
[-C--:B------:R-:W-:Y:S01]  /*2490*/  IADD3 R78, PT, PT, R12, R109.reuse, RZ ;  /* 0x0000006d0c4e7210 */ /* 0x080fe20007ffe0ff */
[----:B------:R-:W2:Y:S01]  /*24a0*/  LDS.64 R54, [R54+0x500] ;  /* 0x0005000036367984 */ /* 0x000ea20000000a00 */
[----:B------:R-:W-:Y:S01]  /*24b0*/  FADD.FTZ R108, R108, R79 ;  /* 0x0000004f6c6c7221 */ /* 0x000fe20000010000 */
[----:B---3--:R-:W-:Y:S01]  /*24c0*/  FADD.FTZ R103, R111, R76 ;  /* 0x0000004c6f677221 */ /* 0x008fe20000010000 */
[-C--:B------:R-:W-:Y:S02]  /*24d0*/  LEA R76, R8, R109.reuse, 0x3 ;  /* 0x0000006d084c7211 */ /* 0x080fe400078e18ff */
[----:B------:R-:W3:Y:S01]  /*24e0*/  LDS.64 R78, [R78+0x5a0] ;  /* 0x0005a0004e4e7984 */ /* 0x000ee20000000a00 */
[----:B------:R-:W-:Y:S01]  /*24f0*/  FADD.FTZ R102, R108, R77 ;  /* 0x0000004d6c667221 */ /* 0x000fe20000010000 */
[----:B0-----:R-:W-:Y:S01]  /*2500*/  FADD.FTZ R103, R74, R103 ;  /* 0x000000674a677221 */ /* 0x001fe20000010000 */
[-C--:B------:R-:W-:Y:S01]  /*2510*/  LEA R74, R9, R109.reuse, 0x3 ;  /* 0x0000006d094a7211 */ /* 0x080fe200078e18ff */
[----:B------:R-:W0:Y:S01]  /*2520*/  LDS.64 R76, [R76+0x640] ;  /* 0x000640004c4c7984 */ /* 0x000e220000000a00 */
[----:B------:R-:W-:Y:S01]  /*2530*/  FADD.FTZ R102, R75, R102 ;  /* 0x000000664b667221 */ /* 0x000fe20000010000 */
[----:B-1----:R-:W-:Y:S01]  /*2540*/  FADD.FTZ R103, R103, R72 ;  /* 0x0000004867677221 */ /* 0x002fe20000010000 */
[----:B------:R-:W-:-:S02]  /*2550*/  IADD3 R72, PT, PT, R13, R109, RZ ;  /* 0x0000006d0d487210 */ /* 0x000fc40007ffe0ff */
[----:B------:R-:W1:Y:S01]  /*2560*/  LDS.64 R74, [R74+0x6e0] ;  /* 0x0006e0004a4a7984 */ /* 0x000e620000000a00 */
        /* <DEDUP_REMOVED lines=9> */
[----:B----4-:R-:W-:Y:S01]  /*2600*/  FADD.FTZ R103, R103, R66 ;  /* 0x0000004267677221 */ /* 0x010fe20000010000 */
[----:B------:R-:W-:Y:S01]  /*2610*/  IADD3 R66, PT, PT, R14, R109, RZ ;  /* 0x0000006d0e427210 */ /* 0x000fe20007ffe0ff */
[----:B------:R-:W4:Y:S01]  /*2620*/  LDS.64 R68, [R68+0x8c0] ;  /* 0x0008c00044447984 */ /* 0x000f220000000a00 */
[----:B------:R-:W-:Y:S01]  /*2630*/  FADD.FTZ R102, R102, R67 ;  /* 0x0000004366667221 */ /* 0x000fe20000010000 */
[----:B------:R-:W-:-:S03]  /*2640*/  FADD.FTZ R103, R103, R64 ;  /* 0x0000004067677221 */ /* 0x000fc60000010000 */
[----:B------:R-:W4:Y:S01]  /*2650*/  LDS.64 R66, [R66+0x960] ;  /* 0x0009600042427984 */ /* 0x000f220000000a00 */
[----:B------:R-:W-:Y:S01]  /*2660*/  FADD.FTZ R102, R102, R65 ;  /* 0x0000004166667221 */ /* 0x000fe20000010000 */
[----:B------:R-:W-:-:S03]  /*2670*/  FADD.FTZ R103, R103, R80 ;  /* 0x0000005067677221 */ /* 0x000fc60000010000 */
[----:B------:R-:W-:Y:S01]  /*2680*/  FADD.FTZ R102, R102, R81 ;  /* 0x0000005166667221 */ /* 0x000fe20000010000 */
[----:B------:R-:W-:-:S03]  /*2690*/  FADD.FTZ R103, R103, R82 ;  /* 0x0000005267677221 */ /* 0x000fc60000010000 */
[----:B------:R-:W-:Y:S01]  /*26a0*/  FADD.FTZ R102, R102, R83 ;  /* 0x0000005366667221 */ /* 0x000fe20000010000 */
[----:B--2---:R-:W-:-:S03]  /*26b0*/  FADD.FTZ R103, R103, R54 ;  /* 0x0000003667677221 */ /* 0x004fc60000010000 */
[----:B------:R-:W-:Y:S01]  /*26c0*/  FADD.FTZ R102, R102, R55 ;  /* 0x0000003766667221 */ /* 0x000fe20000010000 */
[----:B---3--:R-:W-:-:S03]  /*26d0*/  FADD.FTZ R103, R103, R78 ;  /* 0x0000004e67677221 */ /* 0x008fc60000010000 */
[----:B------:R-:W-:Y:S01]  /*26e0*/  FADD.FTZ R102, R102, R79 ;  /* 0x0000004f66667221 */ /* 0x000fe20000010000 */
[----:B0-----:R-:W-:-:S03]  /*26f0*/  FADD.FTZ R103, R103, R76 ;  /* 0x0000004c67677221 */ /* 0x001fc60000010000 */
[----:B------:R-:W-:Y:S01]  /*2700*/  FADD.FTZ R102, R102, R77 ;  /* 0x0000004d66667221 */ /* 0x000fe20000010000 */
[----:B-1----:R-:W-:-:S03]  /*2710*/  FADD.FTZ R103, R103, R74 ;  /* 0x0000004a67677221 */ /* 0x002fc60000010000 */
[----:B------:R-:W-:Y:S01]  /*2720*/  FADD.FTZ R102, R102, R75 ;  /* 0x0000004b66667221 */ /* 0x000fe20000010000 */
[----:B-----5:R-:W-:-:S03]  /*2730*/  FADD.FTZ R103, R103, R72 ;  /* 0x0000004867677221 */ /* 0x020fc60000010000 */
[----:B------:R-:W-:Y:S01]  /*2740*/  FADD.FTZ R102, R102, R73 ;  /* 0x0000004966667221 */ /* 0x000fe20000010000 */
[----:B------:R-:W-:-:S03]  /*2750*/  FADD.FTZ R103, R103, R70 ;  /* 0x0000004667677221 */ /* 0x000fc60000010000 */
[----:B------:R-:W-:Y:S01]  /*2760*/  FADD.FTZ R102, R102, R71 ;  /* 0x0000004766667221 */ /* 0x000fe20000010000 */
[----:B----4-:R-:W-:-:S03]  /*2770*/  FADD.FTZ R103, R103, R68 ;  /* 0x0000004467677221 */ /* 0x010fc60000010000 */
[----:B------:R-:W-:Y:S01]  /*2780*/  FADD.FTZ R102, R102, R69 ;  /* 0x0000004566667221 */ /* 0x000fe20000010000 */
[----:B------:R-:W-:-:S03]  /*2790*/  FADD.FTZ R66, R103, R66 ;  /* 0x0000004267427221 */ /* 0x000fc60000010000 */
[----:B------:R-:W-:-:S05]  /*27a0*/  FADD.FTZ R67, R102, R67 ;  /* 0x0000004366437221 */ /* 0x000fca0000010000 */
[----:B------:R0:W-:Y:S01]  /*27b0*/  STG.E.64 desc[UR10][R106.64+0x600], R66 ;  /* 0x000600426a007986 */ /* 0x0001e2000c101b0a */
[----:B------:R-:W-:Y:S05]  /*27c0*/  BRA `(.L_x_526) ;  /* 0x00000000000c7947 */ /* 0x000fea0003800000 */
.L_x_525:
[----:B------:R-:W-:-:S13]  /*27d0*/  ISETP.GT.U32.AND P1, PT, R2, 0x1f, PT ;  /* 0x0000001f0200780c */ /* 0x000fda0003f24070 */
[----:B------:R-:W-:Y:S05]  /*27e0*/  @P1 BREAK.RELIABLE B1 ;  /* 0x0000000000011942 */ /* 0x000fea0003800100 */
[----:B------:R-:W-:Y:S05]  /*27f0*/  @P1 BRA `(.L_x_527) ;  /* 0x0000000000741947 */ /* 0x000fea0003800000 */
.L_x_526:
[----:B------:R-:W-:Y:S05]  /*2800*/  BSYNC.RELIABLE B1 ;  /* 0x0000000000017941 */ /* 0x000fea0003800100 */
.L_x_524:
        /* <DEDUP_REMOVED lines=21> */
.L_x_546:
[----:B------:R-:W2:Y:S01]  /*2960*/  @!P2 S2R R65, SR_CgaCtaId ;  /* 0x000000000041a919 */ /* 0x000ea20000008800 */
[----:B------:R-:W-:Y:S01]  /*2970*/  @!P2 MOV R64, 0x400 ;  /* 0x000004000040a802 */ /* 0x000fe20000000f00 */
[----:B----4-:R-:W-:Y:S01]  /*2980*/  FADD.FTZ R55, R74, R68 ;  /* 0x000000444a377221 */ /* 0x010fe20000010000 */
[----:B------:R-:W-:-:S03]  /*2990*/  @!P2 FMUL.FTZ R54, R54, 0.00019531250291038304567 ;  /* 0x394ccccd3636a820 */ /* 0x000fc60000410000 */
[----:B------:R-:W-:Y:S01]  /*29a0*/  @!P2 FMUL.FTZ R55, R55, 0.00019531250291038304567 ;  /* 0x394ccccd3737a820 */ /* 0x000fe20000410000 */
[----:B--2---:R-:W-:-:S05]  /*29b0*/  @!P2 LEA R64, R65, R64, 0x18 ;  /* 0x000000404140a211 */ /* 0x004fca00078ec0ff */
[----:B------:R2:W-:Y:S02]  /*29c0*/  @!P2 STS.64 [R64+0x2850], R54 ;  /* 0x002850364000a388 */ /* 0x0005e40000000a00 */
.L_x_527:
[----:B------:R-:W-:Y:S05]  /*29d0*/  BSYNC B0 ;  /* 0x0000000000007941 */ /* 0x000fea0003800000 */
.L_x_523:
        /* <DEDUP_REMOVED lines=9> */
.L_x_531:
[----:B------:R-:W3:Y:S04]  /*2a70*/  LD.E.STRONG.GPU R55, desc[UR10][R104.64+0x180] ;  /* 0x0001800a68377980 */ /* 0x000ee8000c10f900 */
[----:B---3--:R-:W-:Y:S01]  /*2a80*/  CCTL.IVALL ;  /* 0x00000000ff00798f */ /* 0x008fe20002000000 */
[----:B------:R-:W-:Y:S05]  /*2a90*/  YIELD ;  /* 0x0000000000007946 */ /* 0x000fea0003800000 */
[----:B-----5:R-:W-:-:S04]  /*2aa0*/  LOP3.LUT R55, R55, R54, RZ, 0x3c, !PT ;  /* 0x0000003637377212 */ /* 0x020fc800078e3cff */
[----:B------:R-:W-:-:S13]  /*2ab0*/  ISETP.GT.AND P1, PT, R55, -0x1, PT ;  /* 0xffffffff3700780c */ /* 0x000fda0003f24270 */
[----:B------:R-:W-:Y:S05]  /*2ac0*/  @P1 BRA `(.L_x_531) ;  /* 0xfffffffc00e81947 */ /* 0x000fea000383ffff */
.L_x_530:
[----:B------:R-:W-:Y:S05]  /*2ad0*/  WARPSYNC.ALL ;  /* 0x0000000000007948 */ /* 0x000fea0003800000 */
[----:B------:R-:W-:Y:S06]  /*2ae0*/  BAR.SYNC.DEFER_BLOCKING 0x0 ;  /* 0x0000000000007b1d */ /* 0x000fec0000010000 */
[----:B------:R-:W-:Y:S05]  /*2af0*/  BRA `(.L_x_532) ;  /* 0x0000000000087947 */ /* 0x000fea0003800000 */
.L_x_529:
[----:B------:R-:W-:Y:S05]  /*2b00*/  WARPSYNC.ALL ;  /* 0x0000000000007948 */ /* 0x000fea0003800000 */
[----:B------:R-:W-:Y:S06]  /*2b10*/  BAR.SYNC.DEFER_BLOCKING 0x0 ;  /* 0x0000000000007b1d */ /* 0x000fec0000010000 */
.L_x_532:
        /* <DEDUP_REMOVED lines=52> */
[----:B------:R-:W-:Y:S02]  /*2e60*/  F2FP.F16.F32.PACK_AB R20, R21, R20 ;  /* 0x000000141514723e */ /* 0x000fe400000000ff */
[----:B------:R-:W-:Y:S02]  /*2e70*/  F2FP.F16.F32.PACK_AB R54, R3, R54 ;  /* 0x000000360336723e */ /* 0x000fe400000000ff */
[----:B------:R-:W-:Y:S02]  /*2e80*/  F2FP.F16.F32.PACK_AB R55, R15, R66 ;  /* 0x000000420f37723e */ /* 0x000fe400000000ff */
[----:B------:R-:W-:Y:S02]  /*2e90*/  F2FP.F16.F32.PACK_AB R21, R23, R24 ;  /* 0x000000181715723e */ /* 0x000fe400000000ff */
[----:B------:R-:W-:Y:S01]  /*2ea0*/  F2FP.F16.F32.PACK_AB R26, R25, R28 ;  /* 0x0000001c191a723e */ /* 0x000fe200000000ff */
[----:B------:R2:W-:Y:S01]  /*2eb0*/  STG.E.64 desc[UR10][R18.64], R54 ;  /* 0x0000003612007986 */ /* 0x0005e2000c101b0a */
[----:B------:R-:W-:-:S02]  /*2ec0*/  F2FP.F16.F32.PACK_AB R27, R27, R32 ;  /* 0x000000201b1b723e */ /* 0x000fc400000000ff */
[----:B------:R-:W-:Y:S01]  /*2ed0*/  F2FP.F16.F32.PACK_AB R16, R29, R36 ;  /* 0x000000241d10723e */ /* 0x000fe200000000ff */
[----:B------:R2:W-:Y:S01]  /*2ee0*/  STG.E.64 desc[UR10][R18.64+0x14000], R20 ;  /* 0x0140001412007986 */ /* 0x0005e2000c101b0a */
[----:B------:R-:W-:-:S03]  /*2ef0*/  F2FP.F16.F32.PACK_AB R17, R17, R40 ;  /* 0x000000281111723e */ /* 0x000fc600000000ff */
[----:B------:R2:W-:Y:S04]  /*2f00*/  STG.E.64 desc[UR10][R18.64+0x28000], R26 ;  /* 0x0280001a12007986 */ /* 0x0005e8000c101b0a */
[----:B------:R2:W-:Y:S01]  /*2f10*/  STG.E.64 desc[UR10][R18.64+0x3c000], R16 ;  /* 0x03c0001012007986 */ /* 0x0005e2000c101b0a */
[----:B------:R-:W-:Y:S05]  /*2f20*/  @!P0 BRA `(.L_x_533) ;  /* 0xffffffd800a48947 */ /* 0x000fea000383ffff */
.L_x_522:
        /* <DEDUP_REMOVED lines=34> */
.L_x_537:
        /* <DEDUP_REMOVED lines=19> */
.L_x_536:
        /* <DEDUP_REMOVED lines=14> */
[----:B------:R-:W-:Y:S02]  /*3360*/  MOV R24, 0xffff ;  /* 0x0000ffff00187802 */ /* 0x000fe40000000f00 */
[----:B------:R-:W-:Y:S02]  /*3370*/  MOV R25, 0xffff ;  /* 0x0000ffff00197802 */ /* 0x000fe40000000f00 */
[----:B------:R-:W-:Y:S01]  /*3380*/  MOV R33, 0xffff ;  /* 0x0000ffff00217802 */ /* 0x000fe20000000f00 */
[----:B0-2---:R-:W0:Y:S01]  /*3390*/  SHFL.BFLY PT, R20, R17, 0x8, 0x101f ;  /* 0x0d101f0011147f89 */ /* 0x005e2200000e0000 */
[----:B------:R-:W-:Y:S02]  /*33a0*/  MOV R26, 0xffff ;  /* 0x0000ffff001a7802 */ /* 0x000fe40000000f00 */
[----:B------:R-:W-:Y:S01]  /*33b0*/  MOV R28, 0xffff ;  /* 0x0000ffff001c7802 */ /* 0x000fe20000000f00 */
[----:B---3--:R-:W2:Y:S01]  /*33c0*/  SHFL.BFLY PT, R21, R18, 0x8, 0x101f ;  /* 0x0d101f0012157f89 */ /* 0x008ea200000e0000 */
[----:B------:R-:W-:-:S02]  /*33d0*/  MOV R35, 0xffff ;  /* 0x0000ffff00237802 */ /* 0x000fc40000000f00 */
[----:B------:R-:W-:Y:S02]  /*33e0*/  MOV R37, 0xffff ;  /* 0x0000ffff00257802 */ /* 0x000fe40000000f00 */
        /* <DEDUP_REMOVED lines=14> */
.L_x_556:
[----:B---3--:R-:W-:Y:S01]  /*34d0*/  FADD.FTZ R18, R17, R68 ;  /* 0x0000004411127221 */ /* 0x008fe20000010000 */
[----:B------:R-:W-:Y:S02]  /*34e0*/  @!P2 F2FP.F16.F32.PACK_AB R17, RZ, R25 ;  /* 0x00000019ff11a23e */ /* 0x000fe400000000ff */
[C---:B------:R-:W-:Y:S02]  /*34f0*/  ISETP.GE.U32.AND P1, PT, R16.reuse, 0xc, PT ;  /* 0x0000000c1000780c */ /* 0x040fe40003f26070 */
[----:B------:R-:W-:Y:S01]  /*3500*/  @!P2 F2FP.F16.F32.PACK_AB R18, RZ, R18 ;  /* 0x00000012ff12a23e */ /* 0x000fe200000000ff */
[----:B------:R0:W-:Y:S01]  /*3510*/  @!P2 STG.E.U16 desc[UR10][R10.64], R17 ;  /* 0x000000110a00a986 */ /* 0x0001e2000c10150a */
[----:B------:R-:W-:Y:S02]  /*3520*/  IADD3 R16, PT, PT, R16, 0x14, RZ ;  /* 0x0000001410107810 */ /* 0x000fe40007ffe0ff */
[----:B------:R-:W-:Y:S01]  /*3530*/  IADD3 R19, PT, PT, R19, 0x14, RZ ;  /* 0x0000001413137810 */ /* 0x000fe20007ffe0ff */
[----:B------:R0:W-:Y:S06]  /*3540*/  @!P2 STG.E.U16 desc[UR10][R4.64], R18 ;  /* 0x000000120400a986 */ /* 0x0001ec000c10150a */
[----:B------:R-:W-:Y:S05]  /*3550*/  @!P1 BRA `(.L_x_536) ;  /* 0xfffffffc00489947 */ /* 0x000fea000383ffff */
.L_x_534:
[----:B------:R-:W-:Y:S05]  /*3560*/  WARPSYNC.ALL ;  /* 0x0000000000007948 */ /* 0x000fea0003800000 */
[----:B------:R-:W-:Y:S01]  /*3570*/  IADD3 R0, PT, PT, R0, 0x60, RZ ;  /* 0x0000006000007810 */ /* 0x000fe20007ffe0ff */
[----:B------:R-:W-:Y:S03]  /*3580*/  BAR.SYNC.DEFER_BLOCKING 0x0 ;  /* 0x0000000000007b1d */ /* 0x000fe60000010000 */
[----:B------:R-:W-:-:S13]  /*3590*/  ISETP.GE.AND P1, PT, R0, R13, PT ;  /* 0x0000000d0000720c */ /* 0x000fda0003f26270 */
[----:B------:R-:W-:Y:S05]  /*35a0*/  @!P1 BRA `(.L_x_537) ;  /* 0xfffffff800e89947 */ /* 0x000fea000383ffff */
[----:B------:R-:W-:Y:S05]  /*35b0*/  EXIT ;  /* 0x000000000000794d */ /* 0x000fea0003800000 */
.L_x_528:
[----:B0-----:R-:W-:Y:S01]  /*35c0*/  HFMA2 R66, -RZ, RZ, 0, 4.76837158203125e-07 ;  /* 0x00000008ff427431 */ /* 0x001fe200000001ff */
[----:B--2---:R-:W-:Y:S02]  /*35d0*/  MOV R67, R54 ;  /* 0x0000003600437202 */ /* 0x004fe40000000f00 */
[----:B------:R-:W-:Y:S02]  /*35e0*/  MOV R65, 0x1f ;  /* 0x0000001f00417802 */ /* 0x000fe40000000f00 */
[----:B------:R-:W-:-:S07]  /*35f0*/  MOV R64, 0xffffffff ;  /* 0xffffffff00407802 */ /* 0x000fce0000000f00 */
[----:B-1----:R-:W-:Y:S05]  /*3600*/  WARPSYNC.COLLECTIVE R64, `(.L_x_538) ;  /* 0x0000000040087348 */ /* 0x002fea0003c00000 */
[----:B------:R0:W2:Y:S02]  /*3610*/  SHFL.BFLY P1, R68, R67, R66, R65 ;  /* 0x0c00004243447389 */ /* 0x0000a40000020041 */
[----:B012---:R-:W-:Y:S05]  /*3620*/  ENDCOLLECTIVE ;  /* 0x000000000000791b */ /* 0x007fea0003800000 */
.L_x_538:
[----:B------:R-:W-:Y:S02]  /*3630*/  MOV R67, R55 ;  /* 0x0000003700437202 */ /* 0x000fe40000000f00 */
[----:B------:R-:W-:-:S07]  /*3640*/  MOV R69, R68 ;  /* 0x0000004400457202 */ /* 0x000fce0000000f00 */
[----:B------:R-:W-:Y:S05]  /*3650*/  WARPSYNC.COLLECTIVE R64, `(.L_x_539) ;  /* 0x0000000040087348 */ /* 0x000fea0003c00000 */
[----:B------:R0:W1:Y:S02]  /*3660*/  SHFL.BFLY P1, R68, R67, R66, R65 ;  /* 0x0c00004243447389 */ /* 0x0000640000020041 */
[----:B01----:R-:W-:Y:S05]  /*3670*/  ENDCOLLECTIVE ;  /* 0x000000000000791b */ /* 0x003fea0003800000 */
.L_x_539:
[----:B------:R-:W-:Y:S01]  /*3680*/  FADD.FTZ R69, R69, R54 ;  /* 0x0000003645457221 */ /* 0x000fe20000010000 */
[----:B------:R-:W-:-:S04]  /*3690*/  HFMA2 R66, -RZ, RZ, 0, 2.384185791015625e-07 ;  /* 0x00000004ff427431 */ /* 0x000fc800000001ff */
[----:B------:R-:W-:Y:S02]  /*36a0*/  MOV R67, R69 ;  /* 0x0000004500437202 */ /* 0x000fe40000000f00 */
[----:B------:R-:W-:-:S07]  /*36b0*/  MOV R70, R68 ;  /* 0x0000004400467202 */ /* 0x000fce0000000f00 */
[----:B------:R-:W-:Y:S05]  /*36c0*/  WARPSYNC.COLLECTIVE R64, `(.L_x_540) ;  /* 0x0000000040087348 */ /* 0x000fea0003c00000 */
[----:B------:R0:W1:Y:S02]  /*36d0*/  SHFL.BFLY P1, R68, R67, R66, R65 ;  /* 0x0c00004243447389 */ /* 0x0000640000020041 */
[----:B01----:R-:W-:Y:S05]  /*36e0*/  ENDCOLLECTIVE ;  /* 0x000000000000791b */ /* 0x003fea0003800000 */
.L_x_540:
[----:B------:R-:W-:-:S05]  /*36f0*/  FADD.FTZ R70, R70, R55 ;  /* 0x0000003746467221 */ /* 0x000fca0000010000 */
[----:B------:R-:W-:Y:S02]  /*3700*/  MOV R67, R70 ;  /* 0x0000004600437202 */ /* 0x000fe40000000f00 */
[----:B------:R-:W-:-:S07]  /*3710*/  MOV R72, R68 ;  /* 0x0000004400487202 */ /* 0x000fce0000000f00 */
[----:B------:R-:W-:Y:S05]  /*3720*/  WARPSYNC.COLLECTIVE R64, `(.L_x_541) ;  /* 0x0000000040087348 */ /* 0x000fea0003c00000 */
[----:B------:R0:W1:Y:S02]  /*3730*/  SHFL.BFLY P1, R68, R67, R66, R65 ;  /* 0x0c00004243447389 */ /* 0x0000640000020041 */
[----:B01----:R-:W-:Y:S05]  /*3740*/  ENDCOLLECTIVE ;  /* 0x000000000000791b */ /* 0x003fea0003800000 */
.L_x_541:
[----:B------:R-:W-:Y:S01]  /*3750*/  FADD.FTZ R72, R69, R72 ;  /* 0x0000004845487221 */ /* 0x000fe20000010000 */
[----:B------:R-:W-:-:S04]  /*3760*/  HFMA2 R66, -RZ, RZ, 0, 1.1920928955078125e-07 ;  /* 0x00000002ff427431 */ /* 0x000fc800000001ff */
[----:B------:R-:W-:Y:S02]  /*3770*/  MOV R67, R72 ;  /* 0x0000004800437202 */ /* 0x000fe40000000f00 */
[----:B------:R-:W-:-:S07]  /*3780*/  MOV R71, R68 ;  /* 0x0000004400477202 */ /* 0x000fce0000000f00 */
[----:B------:R-:W-:Y:S05]  /*3790*/  WARPSYNC.COLLECTIVE R64, `(.L_x_542) ;  /* 0x0000000040087348 */ /* 0x000fea0003c00000 */
[----:B------:R0:W1:Y:S02]  /*37a0*/  SHFL.BFLY P1, R68, R67, R66, R65 ;  /* 0x0c00004243447389 */ /* 0x0000640000020041 */
[----:B01----:R-:W-:Y:S05]  /*37b0*/  ENDCOLLECTIVE ;  /* 0x000000000000791b */ /* 0x003fea0003800000 */
.L_x_542:
[----:B------:R-:W-:-:S05]  /*37c0*/  FADD.FTZ R71, R70, R71 ;  /* 0x0000004746477221 */ /* 0x000fca0000010000 */
[----:B------:R-:W-:Y:S02]  /*37d0*/  MOV R67, R71 ;  /* 0x0000004700437202 */ /* 0x000fe40000000f00 */
[----:B------:R-:W-:-:S07]  /*37e0*/  MOV R73, R68 ;  /* 0x0000004400497202 */ /* 0x000fce0000000f00 */
[----:B------:R-:W-:Y:S05]  /*37f0*/  WARPSYNC.COLLECTIVE R64, `(.L_x_543) ;  /* 0x0000000040087348 */ /* 0x000fea0003c00000 */
[----:B------:R0:W1:Y:S02]  /*3800*/  SHFL.BFLY P1, R68, R67, R66, R65 ;  /* 0x0c00004243447389 */ /* 0x0000640000020041 */
[----:B01----:R-:W-:Y:S05]  /*3810*/  ENDCOLLECTIVE ;  /* 0x000000000000791b */ /* 0x003fea0003800000 */
.L_x_543:
[----:B------:R-:W-:Y:S01]  /*3820*/  FADD.FTZ R73, R72, R73 ;  /* 0x0000004948497221 */ /* 0x000fe20000010000 */
[----:B------:R-:W-:-:S04]  /*3830*/  HFMA2 R66, -RZ, RZ, 0, 5.9604644775390625e-08 ;  /* 0x00000001ff427431 */ /* 0x000fc800000001ff */
[----:B------:R-:W-:Y:S02]  /*3840*/  MOV R67, R73 ;  /* 0x0000004900437202 */ /* 0x000fe40000000f00 */
[----:B------:R-:W-:-:S07]  /*3850*/  MOV R74, R68 ;  /* 0x00000044004a7202 */ /* 0x000fce0000000f00 */
[----:B------:R-:W-:Y:S05]  /*3860*/  WARPSYNC.COLLECTIVE R64, `(.L_x_544) ;  /* 0x0000000040087348 */ /* 0x000fea0003c00000 */
[----:B------:R0:W1:Y:S02]  /*3870*/  SHFL.BFLY P1, R68, R67, R66, R65 ;  /* 0x0c00004243447389 */ /* 0x0000640000020041 */
[----:B01----:R-:W-:Y:S05]  /*3880*/  ENDCOLLECTIVE ;  /* 0x000000000000791b */ /* 0x003fea0003800000 */
.L_x_544:
[----:B------:R-:W-:-:S05]  /*3890*/  FADD.FTZ R74, R71, R74 ;  /* 0x0000004a474a7221 */ /* 0x000fca0000010000 */
[----:B------:R-:W-:Y:S02]  /*38a0*/  MOV R67, R74 ;  /* 0x0000004a00437202 */ /* 0x000fe40000000f00 */
[----:B------:R-:W-:-:S07]  /*38b0*/  MOV R54, R68 ;  /* 0x0000004400367202 */ /* 0x000fce0000000f00 */
[----:B------:R-:W-:Y:S05]  /*38c0*/  WARPSYNC.COLLECTIVE R64, `(.L_x_545) ;  /* 0x0000000040087348 */ /* 0x000fea0003c00000 */
[----:B------:R0:W1:Y:S02]  /*38d0*/  SHFL.BFLY P1, R68, R67, R66, R65 ;  /* 0x0c00004243447389 */ /* 0x0000640000020041 */
[----:B01----:R-:W-:Y:S05]  /*38e0*/  ENDCOLLECTIVE ;  /* 0x000000000000791b */ /* 0x003fea0003800000 */
.L_x_545:
[----:B------:R-:W-:Y:S01]  /*38f0*/  FADD.FTZ R54, R73, R54 ;  /* 0x0000003649367221 */ /* 0x000fe20000010000 */
[----:B------:R-:W-:Y:S06]  /*3900*/  BRA `(.L_x_546) ;  /* 0xfffffff000147947 */ /* 0x000fec000383ffff */
.L_x_535:
        /* <DEDUP_REMOVED lines=8> */
.L_x_548:
[----:B------:R-:W-:Y:S05]  /*3990*/  BSYNC B0 ;  /* 0x0000000000007941 */ /* 0x000fea0003800000 */
.L_x_547:
        /* <DEDUP_REMOVED lines=8> */
.L_x_549:
[----:B------:R-:W-:Y:S01]  /*3a20*/  FADD.FTZ R20, R20, R17 ;  /* 0x0000001114147221 */ /* 0x000fe20000010000 */
[----:B------:R-:W-:-:S04]  /*3a30*/  HFMA2 R66, -RZ, RZ, 0, 2.384185791015625e-07 ;  /* 0x00000004ff427431 */ /* 0x000fc800000001ff */
[----:B------:R-:W-:Y:S02]  /*3a40*/  MOV R67, R20 ;  /* 0x0000001400437202 */ /* 0x000fe40000000f00 */
[----:B------:R-:W-:-:S07]  /*3a50*/  MOV R21, R68 ;  /* 0x0000004400157202 */ /* 0x000fce0000000f00 */
[----:B------:R-:W-:Y:S05]  /*3a60*/  WARPSYNC.COLLECTIVE R64, `(.L_x_550) ;  /* 0x0000000040087348 */ /* 0x000fea0003c00000 */
[----:B------:R0:W1:Y:S02]  /*3a70*/  SHFL.BFLY P1, R68, R67, R66, R65 ;  /* 0x0c00004243447389 */ /* 0x0000640000020041 */
[----:B01----:R-:W-:Y:S05]  /*3a80*/  ENDCOLLECTIVE ;  /* 0x000000000000791b */ /* 0x003fea0003800000 */
.L_x_550:
[----:B------:R-:W-:-:S05]  /*3a90*/  FADD.FTZ R21, R21, R18 ;  /* 0x0000001215157221 */ /* 0x000fca0000010000 */
[----:B------:R-:W-:Y:S02]  /*3aa0*/  MOV R67, R21 ;  /* 0x0000001500437202 */ /* 0x000fe40000000f00 */
[----:B------:R-:W-:-:S07]  /*3ab0*/  MOV R23, R68 ;  /* 0x0000004400177202 */ /* 0x000fce0000000f00 */
[----:B------:R-:W-:Y:S05]  /*3ac0*/  WARPSYNC.COLLECTIVE R64, `(.L_x_551) ;  /* 0x0000000040087348 */ /* 0x000fea0003c00000 */
[----:B------:R0:W1:Y:S02]  /*3ad0*/  SHFL.BFLY P1, R68, R67, R66, R65 ;  /* 0x0c00004243447389 */ /* 0x0000640000020041 */
[----:B01----:R-:W-:Y:S05]  /*3ae0*/  ENDCOLLECTIVE ;  /* 0x000000000000791b */ /* 0x003fea0003800000 */
.L_x_551:
[----:B------:R-:W-:Y:S01]  /*3af0*/  FADD.FTZ R23, R20, R23 ;  /* 0x0000001714177221 */ /* 0x000fe20000010000 */
[----:B------:R-:W-:-:S04]  /*3b00*/  HFMA2 R66, -RZ, RZ, 0, 1.1920928955078125e-07 ;  /* 0x00000002ff427431 */ /* 0x000fc800000001ff */
[----:B------:R-:W-:Y:S02]  /*3b10*/  MOV R67, R23 ;  /* 0x0000001700437202 */ /* 0x000fe40000000f00 */
[----:B------:R-:W-:-:S07]  /*3b20*/  MOV R22, R68 ;  /* 0x0000004400167202 */ /* 0x000fce0000000f00 */
[----:B------:R-:W-:Y:S05]  /*3b30*/  WARPSYNC.COLLECTIVE R64, `(.L_x_552) ;  /* 0x0000000040087348 */ /* 0x000fea0003c00000 */
[----:B------:R0:W1:Y:S02]  /*3b40*/  SHFL.BFLY P1, R68, R67, R66, R65 ;  /* 0x0c00004243447389 */ /* 0x0000640000020041 */
[----:B01----:R-:W-:Y:S05]  /*3b50*/  ENDCOLLECTIVE ;  /* 0x000000000000791b */ /* 0x003fea0003800000 */
.L_x_552:
[----:B------:R-:W-:-:S05]  /*3b60*/  FADD.FTZ R22, R21, R22 ;  /* 0x0000001615167221 */ /* 0x000fca0000010000 */
[----:B------:R-:W-:Y:S02]  /*3b70*/  MOV R67, R22 ;  /* 0x0000001600437202 */ /* 0x000fe40000000f00 */
[----:B------:R-:W-:-:S07]  /*3b80*/  MOV R24, R68 ;  /* 0x0000004400187202 */ /* 0x000fce0000000f00 */
[----:B------:R-:W-:Y:S05]  /*3b90*/  WARPSYNC.COLLECTIVE R64, `(.L_x_553) ;  /* 0x0000000040087348 */ /* 0x000fea0003c00000 */
[----:B------:R0:W1:Y:S02]  /*3ba0*/  SHFL.BFLY P1, R68, R67, R66, R65 ;  /* 0x0c00004243447389 */ /* 0x0000640000020041 */
[----:B01----:R-:W-:Y:S05]  /*3bb0*/  ENDCOLLECTIVE ;  /* 0x000000000000791b */ /* 0x003fea0003800000 */
.L_x_553:
[----:B------:R-:W-:Y:S01]  /*3bc0*/  FADD.FTZ R24, R23, R24 ;  /* 0x0000001817187221 */ /* 0x000fe20000010000 */
[----:B------:R-:W-:-:S04]  /*3bd0*/  HFMA2 R66, -RZ, RZ, 0, 5.9604644775390625e-08 ;  /* 0x00000001ff427431 */ /* 0x000fc800000001ff */
[----:B------:R-:W-:Y:S02]  /*3be0*/  MOV R67, R24 ;  /* 0x0000001800437202 */ /* 0x000fe40000000f00 */
[----:B------:R-:W-:-:S07]  /*3bf0*/  MOV R17, R68 ;  /* 0x0000004400117202 */ /* 0x000fce0000000f00 */
[----:B------:R-:W-:Y:S05]  /*3c00*/  WARPSYNC.COLLECTIVE R64, `(.L_x_554) ;  /* 0x0000000040087348 */ /* 0x000fea0003c00000 */
[----:B------:R0:W1:Y:S02]  /*3c10*/  SHFL.BFLY P1, R68, R67, R66, R65 ;  /* 0x0c00004243447389 */ /* 0x0000640000020041 */
[----:B01----:R-:W-:Y:S05]  /*3c20*/  ENDCOLLECTIVE ;  /* 0x000000000000791b */ /* 0x003fea0003800000 */
.L_x_554:
[----:B------:R-:W-:-:S05]  /*3c30*/  FADD.FTZ R17, R22, R17 ;  /* 0x0000001116117221 */ /* 0x000fca0000010000 */
[----:B------:R-:W-:Y:S02]  /*3c40*/  MOV R67, R17 ;  /* 0x0000001100437202 */ /* 0x000fe40000000f00 */
[----:B------:R-:W-:-:S07]  /*3c50*/  MOV R25, R68 ;  /* 0x0000004400197202 */ /* 0x000fce0000000f00 */
[----:B------:R-:W-:Y:S05]  /*3c60*/  WARPSYNC.COLLECTIVE R64, `(.L_x_555) ;  /* 0x0000000040087348 */ /* 0x000fea0003c00000 */
[----:B------:R0:W1:Y:S02]  /*3c70*/  SHFL.BFLY P1, R68, R67, R66, R65 ;  /* 0x0c00004243447389 */ /* 0x0000640000020041 */
[----:B01----:R-:W-:Y:S05]  /*3c80*/  ENDCOLLECTIVE ;  /* 0x000000000000791b */ /* 0x003fea0003800000 */
.L_x_555:
[----:B------:R-:W-:Y:S01]  /*3c90*/  FADD.FTZ R25, R24, R25 ;  /* 0x0000001918197221 */ /* 0x000fe20000010000 */
[----:B------:R-:W-:Y:S06]  /*3ca0*/  BRA `(.L_x_556) ;  /* 0xfffffff800087947 */ /* 0x000fec000383ffff */
.L_x_557:
        /* <DEDUP_REMOVED lines=13> */
.L_x_1054:


//--------------------- .text._ZN13group_norm_v218gn_bwd_cuda_kernelI6__halfLi320ELi1ELi32ELi20ELi256ELb0ELb1ELi256ELi20ELi20ELi4ELb1ELi128ELb0ELb0ELNS_15WgradSyncMethodE3ENS_16CompileConditionILi1000EEEEEvPT_S6_S6_PKS5_S8_S8_S8_PKfflPfPj --------------------------
	.section	.text._ZN13group_norm_v218gn_bwd_cuda_kernelI6__halfLi320ELi1ELi32ELi20ELi256ELb0ELb1ELi256ELi20ELi20ELi4ELb1ELi128ELb0ELb0ELNS_15WgradSyncMethodE3ENS_16CompileConditionILi1000EEEEEvPT_S6_S6_PKS5_S8_S8_S8_PKfflPfPj,"ax",@progbits
	.align	128
        .global         _ZN13group_norm_v218gn_bwd_cuda_kernelI6__halfLi320ELi1ELi32ELi20ELi256ELb0ELb1ELi256ELi20ELi20ELi4ELb1ELi128ELb0ELb0ELNS_15WgradSyncMethodE3ENS_16CompileConditionILi1000EEEEEvPT_S6_S6_PKS5_S8_S8_S8_PKfflPfPj
        .type           _ZN13group_norm_v218gn_bwd_cuda_kernelI6__halfLi320ELi1ELi32ELi20ELi256ELb0ELb1ELi256ELi20ELi20ELi4ELb1ELi128ELb0ELb0ELNS_15WgradSyncMethodE3ENS_16CompileConditionILi1000EEEEEvPT_S6_S6_PKS5_S8_S8_S8_PKfflPfPj,@function
        .size           _ZN13group_norm_v218gn_bwd_cuda_kernelI6__halfLi320ELi1ELi32ELi20ELi256ELb0ELb1ELi256ELi20ELi20ELi4ELb1ELi128ELb0ELb0ELNS_15WgradSyncMethodE3ENS_16CompileConditionILi1000EEEEEvPT_S6_S6_PKS5_S8_S8_S8_PKfflPfPj,(.L_x_1055 - _ZN13group_norm_v218gn_bwd_cuda_kernelI6__halfLi320ELi1ELi32ELi20ELi256ELb0ELb1ELi256ELi20ELi20ELi4ELb1ELi128ELb0ELb0ELNS_15WgradSyncMethodE3ENS_16CompileConditionILi1000EEEEEvPT_S6_S6_PKS5_S8_S8_S8_PKfflPfPj)
        .other          _ZN13group_norm_v218gn_bwd_cuda_kernelI6__halfLi320ELi1ELi32ELi20ELi256ELb0ELb1ELi256ELi20ELi20ELi4ELb1ELi128ELb0ELb0ELNS_15WgradSyncMethodE3ENS_16CompileConditionILi1000EEEEEvPT_S6_S6_PKS5_S8_S8_S8_PKfflPfPj,@"STO_CUDA_ENTRY STV_DEFAULT"
_ZN13group_norm_v218gn_bwd_cuda_kernelI6__halfLi320ELi1ELi32ELi20ELi256ELb0ELb1ELi256ELi20ELi20ELi4ELb1ELi128ELb0ELb0ELNS_15WgradSyncMethodE3ENS_16CompileConditionILi1000EEEEEvPT_S6_S6_PKS5_S8_S8_S8_PKfflPfPj:
.text._ZN13group_norm_v218gn_bwd_cuda_kernelI6__halfLi320ELi1ELi32ELi20ELi256ELb0ELb1ELi256ELi20ELi20ELi4ELb1ELi128ELb0ELb0ELNS_15WgradSyncMethodE3ENS_16CompileConditionILi1000EEEEEvPT_S6_S6_PKS5_S8_S8_S8_PKfflPfPj:
        /* <DEDUP_REMOVED lines=26> */
.L_x_560:
[----:B------:R-:W2:Y:S04]  /*01a0*/  LD.E.STRONG.GPU R4, desc[UR10][R2.64+0x200] ;  /* 0x0002000a02047980 */ /* 0x000ea8000c10f900 */
[----:B--2---:R-:W-:Y:S01]  /*01b0*/  CCTL.IVALL ;  /* 0x00000000ff00798f */ /* 0x004fe20002000000 */
[----:B------:R-:W-:Y:S05]  /*01c0*/  YIELD ;  /* 0x0000000000007946 */ /* 0x000fea0003800000 */
[----:B-----5:R-:W-:-:S04]  /*01d0*/  LOP3.LUT R4, R4, R5, RZ, 0x3c, !PT ;  /* 0x0000000504047212 */ /* 0x020fc800078e3cff */
[----:B------:R-:W-:-:S13]  /*01e0*/  ISETP.GT.AND P0, PT, R4, -0x1, PT ;  /* 0xffffffff0400780c */ /* 0x000fda0003f04270 */
[----:B------:R-:W-:Y:S05]  /*01f0*/  @P0 BRA `(.L_x_560) ;  /* 0xfffffffc00e80947 */ /* 0x000fea000383ffff */
.L_x_559:
[----:B------:R-:W-:Y:S05]  /*0200*/  WARPSYNC.ALL ;  /* 0x0000000000007948 */ /* 0x000fea0003800000 */
[----:B------:R-:W-:Y:S06]  /*0210*/  BAR.SYNC.DEFER_BLOCKING 0x0 ;  /* 0x0000000000007b1d */ /* 0x000fec0000010000 */
[----:B------:R-:W-:Y:S05]  /*0220*/  BRA `(.L_x_561) ;  /* 0x0000002c00407947 */ /* 0x000fea0003800000 */
.L_x_558:
        /* <DEDUP_REMOVED lines=121> */
.L_x_572:
        /* <DEDUP_REMOVED lines=481> */
.L_x_564:
[----:B------:R-:W-:-:S13]  /*27d0*/  ISETP.GT.U32.AND P1, PT, R2, 0x1f, PT ;  /* 0x0000001f0200780c */ /* 0x000fda0003f24070 */
[----:B------:R-:W-:Y:S05]  /*27e0*/  @P1 BREAK.RELIABLE B1 ;  /* 0x0000000000011942 */ /* 0x000fea0003800100 */
[----:B------:R-:W-:Y:S05]  /*27f0*/  @P1 BRA `(.L_x_566) ;  /* 0x0000000000741947 */ /* 0x000fea0003800000 */
.L_x_565:
[----:B------:R-:W-:Y:S05]  /*2800*/  BSYNC.RELIABLE B1 ;  /* 0x0000000000017941 */ /* 0x000fea0003800100 */
.L_x_563:
        /* <DEDUP_REMOVED lines=21> */
.L_x_585:
[----:B------:R-:W2:Y:S01]  /*2960*/  @!P2 S2R R65, SR_CgaCtaId ;  /* 0x000000000041a919 */ /* 0x000ea20000008800 */
[----:B------:R-:W-:Y:S01]  /*2970*/  @!P2 MOV R64, 0x400 ;  /* 0x000004000040a802 */ /* 0x000fe20000000f00 */
[----:B----4-:R-:W-:Y:S01]  /*2980*/  FADD.FTZ R55, R74, R68 ;  /* 0x000000444a377221 */ /* 0x010fe20000010000 */
[----:B------:R-:W-:-:S03]  /*2990*/  @!P2 FMUL.FTZ R54, R54, 0.00019531250291038304567 ;  /* 0x394ccccd3636a820 */ /* 0x000fc60000410000 */
[----:B------:R-:W-:Y:S01]  /*29a0*/  @!P2 FMUL.FTZ R55, R55, 0.00019531250291038304567 ;  /* 0x394ccccd3737a820 */ /* 0x000fe20000410000 */
[----:B--2---:R-:W-:-:S05]  /*29b0*/  @!P2 LEA R64, R65, R64, 0x18 ;  /* 0x000000404140a211 */ /* 0x004fca00078ec0ff */
[----:B------:R2:W-:Y:S02]  /*29c0*/  @!P2 STS.64 [R64+0x2850], R54 ;  /* 0x002850364000a388 */ /* 0x0005e40000000a00 */
.L_x_566:
[----:B------:R-:W-:Y:S05]  /*29d0*/  BSYNC B0 ;  /* 0x0000000000007941 */ /* 0x000fea0003800000 */
.L_x_562:
        /* <DEDUP_REMOVED lines=9> */
.L_x_570:
[----:B------:R-:W3:Y:S04]  /*2a70*/  LD.E.STRONG.GPU R55, desc[UR10][R104.64+0x200] ;  /* 0x0002000a68377980 */ /* 0x000ee8000c10f900 */
[----:B---3--:R-:W-:Y:S01]  /*2a80*/  CCTL.IVALL ;  /* 0x00000000ff00798f */ /* 0x008fe20002000000 */
[----:B------:R-:W-:Y:S05]  /*2a90*/  YIELD ;  /* 0x0000000000007946 */ /* 0x000fea0003800000 */
[----:B-----5:R-:W-:-:S04]  /*2aa0*/  LOP3.LUT R55, R55, R54, RZ, 0x3c, !PT ;  /* 0x0000003637377212 */ /* 0x020fc800078e3cff */
[----:B------:R-:W-:-:S13]  /*2ab0*/  ISETP.GT.AND P1, PT, R55, -0x1, PT ;  /* 0xffffffff3700780c */ /* 0x000fda0003f24270 */
[----:B------:R-:W-:Y:S05]  /*2ac0*/  @P1 BRA `(.L_x_570) ;  /* 0xfffffffc00e81947 */ /* 0x000fea000383ffff */
.L_x_569:
[----:B------:R-:W-:Y:S05]  /*2ad0*/  WARPSYNC.ALL ;  /* 0x0000000000007948 */ /* 0x000fea0003800000 */
[----:B------:R-:W-:Y:S06]  /*2ae0*/  BAR.SYNC.DEFER_BLOCKING 0x0 ;  /* 0x0000000000007b1d */ /* 0x000fec0000010000 */
[----:B------:R-:W-:Y:S05]  /*2af0*/  BRA `(.L_x_571) ;  /* 0x0000000000087947 */ /* 0x000fea0003800000 */
.L_x_568:
[----:B------:R-:W-:Y:S05]  /*2b00*/  WARPSYNC.ALL ;  /* 0x0000000000007948 */ /* 0x000fea0003800000 */
[----:B------:R-:W-:Y:S06]  /*2b10*/  BAR.SYNC.DEFER_BLOCKING 0x0 ;  /* 0x0000000000007b1d */ /* 0x000fec0000010000 */
.L_x_571:
        /* <DEDUP_REMOVED lines=65> */
.L_x_561:
        /* <DEDUP_REMOVED lines=34> */
.L_x_576:
        /* <DEDUP_REMOVED lines=19> */
.L_x_575:
        /* <DEDUP_REMOVED lines=37> */
.L_x_595:
        /* <DEDUP_REMOVED lines=9> */
.L_x_573:
[----:B------:R-:W-:Y:S05]  /*3560*/  WARPSYNC.ALL ;  /* 0x0000000000007948 */ /* 0x000fea0003800000 */
[----:B------:R-:W-:Y:S01]  /*3570*/  IADD3 R0, PT, PT, R0, 0x80, RZ ;  /* 0x0000008000007810 */ /* 0x000fe20007ffe0ff */
[----:B------:R-:W-:Y:S03]  /*3580*/  BAR.SYNC.DEFER_BLOCKING 0x0 ;  /* 0x0000000000007b1d */ /* 0x000fe60000010000 */
[----:B------:R-:W-:-:S13]  /*3590*/  ISETP.GE.AND P1, PT, R0, R13, PT ;  /* 0x0000000d0000720c */ /* 0x000fda0003f26270 */
[----:B------:R-:W-:Y:S05]  /*35a0*/  @!P1 BRA `(.L_x_576) ;  /* 0xfffffff800e89947 */ /* 0x000fea000383ffff */
[----:B------:R-:W-:Y:S05]  /*35b0*/  EXIT ;  /* 0x000000000000794d */ /* 0x000fea0003800000 */
.L_x_567:
[----:B0-----:R-:W-:Y:S01]  /*35c0*/  HFMA2 R66, -RZ, RZ, 0, 4.76837158203125e-07 ;  /* 0x00000008ff427431 */ /* 0x001fe200000001ff */
[----:B--2---:R-:W-:Y:S02]  /*35d0*/  MOV R67, R54 ;  /* 0x0000003600437202 */ /* 0x004fe40000000f00 */
[----:B------:R-:W-:Y:S02]  /*35e0*/  MOV R65, 0x1f ;  /* 0x0000001f00417802 */ /* 0x000fe40000000f00 */
[----:B------:R-:W-:-:S07]  /*35f0*/  MOV R64, 0xffffffff ;  /* 0xffffffff00407802 */ /* 0x000fce0000000f00 */
[----:B-1----:R-:W-:Y:S05]  /*3600*/  WARPSYNC.COLLECTIVE R64, `(.L_x_577) ;  /* 0x0000000040087348 */ /* 0x002fea0003c00000 */
[----:B------:R0:W2:Y:S02]  /*3610*/  SHFL.BFLY P1, R68, R67, R66, R65 ;  /* 0x0c00004243447389 */ /* 0x0000a40000020041 */
[----:B012---:R-:W-:Y:S05]  /*3620*/  ENDCOLLECTIVE ;  /* 0x000000000000791b */ /* 0x007fea0003800000 */
.L_x_577:
[----:B------:R-:W-:Y:S02]  /*3630*/  MOV R67, R55 ;  /* 0x0000003700437202 */ /* 0x000fe40000000f00 */
[----:B------:R-:W-:-:S07]  /*3640*/  MOV R69, R68 ;  /* 0x0000004400457202 */ /* 0x000fce0000000f00 */
[----:B------:R-:W-:Y:S05]  /*3650*/  WARPSYNC.COLLECTIVE R64, `(.L_x_578) ;  /* 0x0000000040087348 */ /* 0x000fea0003c00000 */
[----:B------:R0:W1:Y:S02]  /*3660*/  SHFL.BFLY P1, R68, R67, R66, R65 ;  /* 0x0c00004243447389 */ /* 0x0000640000020041 */
[----:B01----:R-:W-:Y:S05]  /*3670*/  ENDCOLLECTIVE ;  /* 0x000000000000791b */ /* 0x003fea0003800000 */
.L_x_578:
[----:B------:R-:W-:Y:S01]  /*3680*/  FADD.FTZ R69, R69, R54 ;  /* 0x0000003645457221 */ /* 0x000fe20000010000 */
[----:B------:R-:W-:-:S04]  /*3690*/  HFMA2 R66, -RZ, RZ, 0, 2.384185791015625e-07 ;  /* 0x00000004ff427431 */ /* 0x000fc800000001ff */
[----:B------:R-:W-:Y:S02]  /*36a0*/  MOV R67, R69 ;  /* 0x0000004500437202 */ /* 0x000fe40000000f00 */
[----:B------:R-:W-:-:S07]  /*36b0*/  MOV R70, R68 ;  /* 0x0000004400467202 */ /* 0x000fce0000000f00 */
[----:B------:R-:W-:Y:S05]  /*36c0*/  WARPSYNC.COLLECTIVE R64, `(.L_x_579) ;  /* 0x0000000040087348 */ /* 0x000fea0003c00000 */
[----:B------:R0:W1:Y:S02]  /*36d0*/  SHFL.BFLY P1, R68, R67, R66, R65 ;  /* 0x0c00004243447389 */ /* 0x0000640000020041 */
[----:B01----:R-:W-:Y:S05]  /*36e0*/  ENDCOLLECTIVE ;  /* 0x000000000000791b */ /* 0x003fea0003800000 */
.L_x_579:
[----:B------:R-:W-:-:S05]  /*36f0*/  FADD.FTZ R70, R70, R55 ;  /* 0x0000003746467221 */ /* 0x000fca0000010000 */
[----:B------:R-:W-:Y:S02]  /*3700*/  MOV R67, R70 ;  /* 0x0000004600437202 */ /* 0x000fe40000000f00 */
[----:B------:R-:W-:-:S07]  /*3710*/  MOV R72, R68 ;  /* 0x0000004400487202 */ /* 0x000fce0000000f00 */
[----:B------:R-:W-:Y:S05]  /*3720*/  WARPSYNC.COLLECTIVE R64, `(.L_x_580) ;  /* 0x0000000040087348 */ /* 0x000fea0003c00000 */
[----:B------:R0:W1:Y:S02]  /*3730*/  SHFL.BFLY P1, R68, R67, R66, R65 ;  /* 0x0c00004243447389 */ /* 0x0000640000020041 */
[----:B01----:R-:W-:Y:S05]  /*3740*/  ENDCOLLECTIVE ;  /* 0x000000000000791b */ /* 0x003fea0003800000 */
.L_x_580:
[----:B------:R-:W-:Y:S01]  /*3750*/  FADD.FTZ R72, R69, R72 ;  /* 0x0000004845487221 */ /* 0x000fe20000010000 */
[----:B------:R-:W-:-:S04]  /*3760*/  HFMA2 R66, -RZ, RZ, 0, 1.1920928955078125e-07 ;  /* 0x00000002ff427431 */ /* 0x000fc800000001ff */
[----:B------:R-:W-:Y:S02]  /*3770*/  MOV R67, R72 ;  /* 0x0000004800437202 */ /* 0x000fe40000000f00 */
[----:B------:R-:W-:-:S07]  /*3780*/  MOV R71, R68 ;  /* 0x0000004400477202 */ /* 0x000fce0000000f00 */
[----:B------:R-:W-:Y:S05]  /*3790*/  WARPSYNC.COLLECTIVE R64, `(.L_x_581) ;  /* 0x0000000040087348 */ /* 0x000fea0003c00000 */
[----:B------:R0:W1:Y:S02]  /*37a0*/  SHFL.BFLY P1, R68, R67, R66, R65 ;  /* 0x0c00004243447389 */ /* 0x0000640000020041 */
[----:B01----:R-:W-:Y:S05]  /*37b0*/  ENDCOLLECTIVE ;  /* 0x000000000000791b */ /* 0x003fea0003800000 */
.L_x_581:
[----:B------:R-:W-:-:S05]  /*37c0*/  FADD.FTZ R71, R70, R71 ;  /* 0x0000004746477221 */ /* 0x000fca0000010000 */
[----:B------:R-:W-:Y:S02]  /*37d0*/  MOV R67, R71 ;  /* 0x0000004700437202 */ /* 0x000fe40000000f00 */
[----:B------:R-:W-:-:S07]  /*37e0*/  MOV R73, R68 ;  /* 0x0000004400497202 */ /* 0x000fce0000000f00 */
[----:B------:R-:W-:Y:S05]  /*37f0*/  WARPSYNC.COLLECTIVE R64, `(.L_x_582) ;  /* 0x0000000040087348 */ /* 0x000fea0003c00000 */
[----:B------:R0:W1:Y:S02]  /*3800*/  SHFL.BFLY P1, R68, R67, R66, R65 ;  /* 0x0c00004243447389 */ /* 0x0000640000020041 */
[----:B01----:R-:W-:Y:S05]  /*3810*/  ENDCOLLECTIVE ;  /* 0x000000000000791b */ /* 0x003fea0003800000 */
.L_x_582:
[----:B------:R-:W-:Y:S01]  /*3820*/  FADD.FTZ R73, R72, R73 ;  /* 0x0000004948497221 */ /* 0x000fe20000010000 */
[----:B------:R-:W-:-:S04]  /*3830*/  HFMA2 R66, -RZ, RZ, 0, 5.9604644775390625e-08 ;  /* 0x00000001ff427431 */ /* 0x000fc800000001ff */
[----:B------:R-:W-:Y:S02]  /*3840*/  MOV R67, R73 ;  /* 0x0000004900437202 */ /* 0x000fe40000000f00 */
[----:B------:R-:W-:-:S07]  /*3850*/  MOV R74, R68 ;  /* 0x00000044004a7202 */ /* 0x000fce0000000f00 */
[----:B------:R-:W-:Y:S05]  /*3860*/  WARPSYNC.COLLECTIVE R64, `(.L_x_583) ;  /* 0x0000000040087348 */ /* 0x000fea0003c00000 */
[----:B------:R0:W1:Y:S02]  /*3870*/  SHFL.BFLY P1, R68, R67, R66, R65 ;  /* 0x0c00004243447389 */ /* 0x0000640000020041 */
[----:B01----:R-:W-:Y:S05]  /*3880*/  ENDCOLLECTIVE ;  /* 0x000000000000791b */ /* 0x003fea0003800000 */
.L_x_583:
[----:B------:R-:W-:-:S05]  /*3890*/  FADD.FTZ R74, R71, R74 ;  /* 0x0000004a474a7221 */ /* 0x000fca0000010000 */
[----:B------:R-:W-:Y:S02]  /*38a0*/  MOV R67, R74 ;  /* 0x0000004a00437202 */ /* 0x000fe40000000f00 */
[----:B------:R-:W-:-:S07]  /*38b0*/  MOV R54, R68 ;  /* 0x0000004400367202 */ /* 0x000fce0000000f00 */
[----:B------:R-:W-:Y:S05]  /*38c0*/  WARPSYNC.COLLECTIVE R64, `(.L_x_584) ;  /* 0x0000000040087348 */ /* 0x000fea0003c00000 */
[----:B------:R0:W1:Y:S02]  /*38d0*/  SHFL.BFLY P1, R68, R67, R66, R65 ;  /* 0x0c00004243447389 */ /* 0x0000640000020041 */
[----:B01----:R-:W-:Y:S05]  /*38e0*/  ENDCOLLECTIVE ;  /* 0x000000000000791b */ /* 0x003fea0003800000 */
.L_x_584:
[----:B------:R-:W-:Y:S01]  /*38f0*/  FADD.FTZ R54, R73, R54 ;  /* 0x0000003649367221 */ /* 0x000fe20000010000 */
[----:B------:R-:W-:Y:S06]  /*3900*/  BRA `(.L_x_585) ;  /* 0xfffffff000147947 */ /* 0x000fec000383ffff */
.L_x_574:
        /* <DEDUP_REMOVED lines=8> */
.L_x_587:
[----:B------:R-:W-:Y:S05]  /*3990*/  BSYNC B0 ;  /* 0x0000000000007941 */ /* 0x000fea0003800000 */
.L_x_586:
        /* <DEDUP_REMOVED lines=8> */
.L_x_588:
[----:B------:R-:W-:Y:S01]  /*3a20*/  FADD.FTZ R20, R20, R17 ;  /* 0x0000001114147221 */ /* 0x000fe20000010000 */
[----:B------:R-:W-:-:S04]  /*3a30*/  HFMA2 R66, -RZ, RZ, 0, 2.384185791015625e-07 ;  /* 0x00000004ff427431 */ /* 0x000fc800000001ff */
[----:B------:R-:W-:Y:S02]  /*3a40*/  MOV R67, R20 ;  /* 0x0000001400437202 */ /* 0x000fe40000000f00 */
[----:B------:R-:W-:-:S07]  /*3a50*/  MOV R21, R68 ;  /* 0x0000004400157202 */ /* 0x000fce0000000f00 */
[----:B------:R-:W-:Y:S05]  /*3a60*/  WARPSYNC.COLLECTIVE R64, `(.L_x_589) ;  /* 0x0000000040087348 */ /* 0x000fea0003c00000 */
[----:B------:R0:W1:Y:S02]  /*3a70*/  SHFL.BFLY P1, R68, R67, R66, R65 ;  /* 0x0c00004243447389 */ /* 0x0000640000020041 */
[----:B01----:R-:W-:Y:S05]  /*3a80*/  ENDCOLLECTIVE ;  /* 0x000000000000791b */ /* 0x003fea0003800000 */
.L_x_589:
[----:B------:R-:W-:-:S05]  /*3a90*/  FADD.FTZ R21, R21, R18 ;  /* 0x0000001215157221 */ /* 0x000fca0000010000 */
[----:B------:R-:W-:Y:S02]  /*3aa0*/  MOV R67, R21 ;  /* 0x0000001500437202 */ /* 0x000fe40000000f00 */
[----:B------:R-:W-:-:S07]  /*3ab0*/  MOV R23, R68 ;  /* 0x0000004400177202 */ /* 0x000fce0000000f00 */
[----:B------:R-:W-:Y:S05]  /*3ac0*/  WARPSYNC.COLLECTIVE R64, `(.L_x_590) ;  /* 0x0000000040087348 */ /* 0x000fea0003c00000 */
[----:B------:R0:W1:Y:S02]  /*3ad0*/  SHFL.BFLY P1, R68, R67, R66, R65 ;  /* 0x0c00004243447389 */ /* 0x0000640000020041 */
[----:B01----:R-:W-:Y:S05]  /*3ae0*/  ENDCOLLECTIVE ;  /* 0x000000000000791b */ /* 0x003fea0003800000 */
.L_x_590:
[----:B------:R-:W-:Y:S01]  /*3af0*/  FADD.FTZ R23, R20, R23 ;  /* 0x0000001714177221 */ /* 0x000fe20000010000 */
[----:B------:R-:W-:-:S04]  /*3b00*/  HFMA2 R66, -RZ, RZ, 0, 1.1920928955078125e-07 ;  /* 0x00000002ff427431 */ /* 0x000fc800000001ff */
[----:B------:R-:W-:Y:S02]  /*3b10*/  MOV R67, R23 ;  /* 0x0000001700437202 */ /* 0x000fe40000000f00 */
[----:B------:R-:W-:-:S07]  /*3b20*/  MOV R22, R68 ;  /* 0x0000004400167202 */ /* 0x000fce0000000f00 */
[----:B------:R-:W-:Y:S05]  /*3b30*/  WARPSYNC.COLLECTIVE R64, `(.L_x_591) ;  /* 0x0000000040087348 */ /* 0x000fea0003c00000 */
[----:B------:R0:W1:Y:S02]  /*3b40*/  SHFL.BFLY P1, R68, R67, R66, R65 ;  /* 0x0c00004243447389 */ /* 0x0000640000020041 */
[----:B01----:R-:W-:Y:S05]  /*3b50*/  ENDCOLLECTIVE ;  /* 0x000000000000791b */ /* 0x003fea0003800000 */
.L_x_591:
[----:B------:R-:W-:-:S05]  /*3b60*/  FADD.FTZ R22, R21, R22 ;  /* 0x0000001615167221 */ /* 0x000fca0000010000 */
[----:B------:R-:W-:Y:S02]  /*3b70*/  MOV R67, R22 ;  /* 0x0000001600437202 */ /* 0x000fe40000000f00 */
[----:B------:R-:W-:-:S07]  /*3b80*/  MOV R24, R68 ;  /* 0x0000004400187202 */ /* 0x000fce0000000f00 */
[----:B------:R-:W-:Y:S05]  /*3b90*/  WARPSYNC.COLLECTIVE R64, `(.L_x_592) ;  /* 0x0000000040087348 */ /* 0x000fea0003c00000 */
[----:B------:R0:W1:Y:S02]  /*3ba0*/  SHFL.BFLY P1, R68, R67, R66, R65 ;  /* 0x0c00004243447389 */ /* 0x0000640000020041 */
[----:B01----:R-:W-:Y:S05]  /*3bb0*/  ENDCOLLECTIVE ;  /* 0x000000000000791b */ /* 0x003fea0003800000 */
.L_x_592:
[----:B------:R-:W-:Y:S01]  /*3bc0*/  FADD.FTZ R24, R23, R24 ;  /* 0x0000001817187221 */ /* 0x000fe20000010000 */
[----:B------:R-:W-:-:S04]  /*3bd0*/  HFMA2 R66, -RZ, RZ, 0, 5.9604644775390625e-08 ;  /* 0x00000001ff427431 */ /* 0x000fc800000001ff */
[----:B------:R-:W-:Y:S02]  /*3be0*/  MOV R67, R24 ;  /* 0x0000001800437202 */ /* 0x000fe40000000f00 */
[----:B------:R-:W-:-:S07]  /*3bf0*/  MOV R17, R68 ;  /* 0x0000004400117202 */ /* 0x000fce0000000f00 */
[----:B------:R-:W-:Y:S05]  /*3c00*/  WARPSYNC.COLLECTIVE R64, `(.L_x_593) ;  /* 0x0000000040087348 */ /* 0x000fea0003c00000 */
[----:B------:R0:W1:Y:S02]  /*3c10*/  SHFL.BFLY P1, R68, R67, R66, R65 ;  /* 0x0c00004243447389 */ /* 0x0000640000020041 */
[----:B01----:R-:W-:Y:S05]  /*3c20*/  ENDCOLLECTIVE ;  /* 0x000000000000791b */ /* 0x003fea0003800000 */
.L_x_593:
[----:B------:R-:W-:-:S05]  /*3c30*/  FADD.FTZ R17, R22, R17 ;  /* 0x0000001116117221 */ /* 0x000fca0000010000 */
[----:B------:R-:W-:Y:S02]  /*3c40*/  MOV R67, R17 ;  /* 0x0000001100437202 */ /* 0x000fe40000000f00 */
[----:B------:R-:W-:-:S07]  /*3c50*/  MOV R25, R68 ;  /* 0x0000004400197202 */ /* 0x000fce0000000f00 */
[----:B------:R-:W-:Y:S05]  /*3c60*/  WARPSYNC.COLLECTIVE R64, `(.L_x_594) ;  /* 0x0000000040087348 */ /* 0x000fea0003c00000 */
[----:B------:R0:W1:Y:S02]  /*3c70*/  SHFL.BFLY P1, R68, R67, R66, R65 ;  /* 0x0c00004243447389 */ /* 0x0000640000020041 */
[----:B01----:R-:W-:Y:S05]  /*3c80*/  ENDCOLLECTIVE ;  /* 0x000000000000791b */ /* 0x003fea0003800000 */
.L_x_594:
[----:B------:R-:W-:Y:S01]  /*3c90*/  FADD.FTZ R25, R24, R25 ;  /* 0x0000001918197221 */ /* 0x000fe20000010000 */
[----:B------:R-:W-:Y:S06]  /*3ca0*/  BRA `(.L_x_595) ;  /* 0xfffffff800087947 */ /* 0x000fec000383ffff */
.L_x_596:
        /* <DEDUP_REMOVED lines=13> */
.L_x_1055:


//--------------------- .text._ZN13group_norm_v218gn_bwd_cuda_kernelI6__halfLi320ELi3ELi16ELi40ELi256ELb1ELb1ELi2ELi320ELi320ELi2ELb1ELi2ELb0ELb0ELNS_15WgradSyncMethodE3ENS_16CompileConditionILi1000EEEEEvPT_S6_S6_PKS5_S8_S8_S8_PKfflPfPj --------------------------
	.section	.text._ZN13group_norm_v218gn_bwd_cuda_kernelI6__halfLi320ELi3ELi16ELi40ELi256ELb1ELb1ELi2ELi320ELi320ELi2ELb1ELi2ELb0ELb0ELNS_15WgradSyncMethodE3ENS_16CompileConditionILi1000EEEEEvPT_S6_S6_PKS5_S8_S8_S8_PKfflPfPj,"ax",@progbits
	.align	128
        .global         _ZN13group_norm_v218gn_bwd_cuda_kernelI6__halfLi320ELi3ELi16ELi40ELi256ELb1ELb1ELi2ELi320ELi320ELi2ELb1ELi2ELb0ELb0ELNS_15WgradSyncMethodE3ENS_16CompileConditionILi1000EEEEEvPT_S6_S6_PKS5_S8_S8_S8_PKfflPfPj
        .type           _ZN13group_norm_v218gn_bwd_cuda_kernelI6__halfLi320ELi3ELi16ELi40ELi256ELb1ELb1ELi2ELi320ELi320ELi2ELb1ELi2ELb0ELb0ELNS_15WgradSyncMethodE3ENS_16CompileConditionILi1000EEEEEvPT_S6_S6_PKS5_S8_S8_S8_PKfflPfPj,@function
        .size           _ZN13group_norm_v218gn_bwd_cuda_kernelI6__halfLi320ELi3ELi16ELi40ELi256ELb1ELb1ELi2ELi320ELi320ELi2ELb1ELi2ELb0ELb0ELNS_15WgradSyncMethodE3ENS_16CompileConditionILi1000EEEEEvPT_S6_S6_PKS5_S8_S8_S8_PKfflPfPj,(.L_x_1056 - _ZN13group_norm_v218gn_bwd_cuda_kernelI6__halfLi320ELi3ELi16ELi40ELi256ELb1ELb1ELi2ELi320ELi320ELi2ELb1ELi2ELb0ELb0ELNS_15WgradSyncMethodE3ENS_16CompileConditionILi1000EEEEEvPT_S6_S6_PKS5_S8_S8_S8_PKfflPfPj)
        .other          _ZN13group_norm_v218gn_bwd_cuda_kernelI6__halfLi320ELi3ELi16ELi40ELi256ELb1ELb1ELi2ELi320ELi320ELi2ELb1ELi2ELb0ELb0ELNS_15WgradSyncMethodE3ENS_16CompileConditionILi1000EEEEEvPT_S6_S6_PKS5_S8_S8_S8_PKfflPfPj,@"STO_CUDA_ENTRY STV_DEFAULT"
_ZN13group_norm_v218gn_bwd_cuda_kernelI6__halfLi320ELi3ELi16ELi40ELi256ELb1ELb1ELi2ELi320ELi320ELi2ELb1ELi2ELb0ELb0ELNS_15WgradSyncMethodE3ENS_16CompileConditionILi1000EEEEEvPT_S6_S6_PKS5_S8_S8_S8_PKfflPfPj:
.text._ZN13group_norm_v218gn_bwd_cuda_kernelI6__halfLi320ELi3ELi16ELi40ELi256ELb1ELb1ELi2ELi320ELi320ELi2ELb1ELi2ELb0ELb0ELNS_15WgradSyncMethodE3ENS_16CompileConditionILi1000EEEEEvPT_S6_S6_PKS5_S8_S8_S8_PKfflPfPj:
        /* <DEDUP_REMOVED lines=26> */
.L_x_599:
[----:B------:R-:W2:Y:S04]  /*01a0*/  LD.E.STRONG.GPU R0, desc[UR10][R2.64+0x8] ;  /* 0x0000080a02007980 */ /* 0x000ea8000c10f900 */
[----:B--2---:R-:W-:Y:S01]  /*01b0*/  CCTL.IVALL ;  /* 0x00000000ff00798f */ /* 0x004fe20002000000 */
[----:B------:R-:W-:Y:S05]  /*01c0*/  YIELD ;  /* 0x0000000000007946 */ /* 0x000fea0003800000 */
[----:B-----5:R-:W-:-:S04]  /*01d0*/  LOP3.LUT R0, R0, R5, RZ, 0x3c, !PT ;  /* 0x0000000500007212 */ /* 0x020fc800078e3cff */
[----:B------:R-:W-:-:S13]  /*01e0*/  ISETP.GT.AND P0, PT, R0, -0x1, PT ;  /* 0xffffffff0000780c */ /* 0x000fda0003f04270 */
[----:B------:R-:W-:Y:S05]  /*01f0*/  @P0 BRA `(.L_x_599) ;  /* 0xfffffffc00e80947 */ /* 0x000fea000383ffff */
.L_x_598:
[----:B------:R-:W-:Y:S05]  /*0200*/  WARPSYNC.ALL ;  /* 0x0000000000007948 */ /* 0x000fea0003800000 */
[----:B------:R-:W-:Y:S06]  /*0210*/  BAR.SYNC.DEFER_BLOCKING 0x0 ;  /* 0x0000000000007b1d */ /* 0x000fec0000010000 */
[----:B------:R-:W-:Y:S05]  /*0220*/  BRA `(.L_x_600) ;  /* 0x0000001800ec7947 */ /* 0x000fea0003800000 */
.L_x_597:
        /* <DEDUP_REMOVED lines=20> */
[----:B------:R-:W2:Y:S04]  /*0370*/  LDG.E.CONSTANT R16, desc[UR10][R16.64] ;  /* 0x0000000a10107981 */ /* 0x000ea8000c1e9900 */
[----:B------:R0:W5:Y:S01]  /*0380*/  LDG.E.CONSTANT R45, desc[UR10][R6.64] ;  /* 0x0000000a062d7981 */ /* 0x000162000c1e9900 */
[----:B------:R-:W-:-:S04]  /*0390*/  LOP3.LUT R9, R8, 0x8, RZ, 0xc0, !PT ;  /* 0x0000000808097812 */ /* 0x000fc800078ec0ff */
[----:B------:R-:W-:Y:S02]  /*03a0*/  LEA.HI R11, R4, R9, RZ, 0x1f ;  /* 0x00000009040b7211 */ /* 0x000fe400078ff8ff */
[----:B------:R-:W-:-:S03]  /*03b0*/  IADD3 R5, PT, PT, R5, 0x1400, RZ ;  /* 0x0000140005057810 */ /* 0x000fc60007ffe0ff */
[----:B------:R-:W-:Y:S01]  /*03c0*/  IMAD R11, R11, 0x28, -R10 ;  /* 0x000000280b0b7824 */ /* 0x000fe200078e0a0a */
[----:B---3--:R-:W-:Y:S02]  /*03d0*/  LEA R8, R12, R5, 0x18 ;  /* 0x000000050c087211 */ /* 0x008fe400078ec0ff */
[----:B------:R-:W-:Y:S02]  /*03e0*/  SHF.L.U32 R5, R2, 0x1, RZ ;  /* 0x0000000102057819 */ /* 0x000fe400000006ff */
[----:B0-----:R-:W-:Y:S01]  /*03f0*/  LOP3.LUT R6, R11, 0x2, RZ, 0xfc, !PT ;  /* 0x000000020b067812 */ /* 0x001fe200078efcff */
[----:B------:R-:W-:-:S03]  /*0400*/  IMAD.SHL.U32 R9, R0, 0x4, RZ ;  /* 0x0000000400097824 */ /* 0x000fc600078e00ff */
[----:B------:R-:W-:Y:S02]  /*0410*/  SHF.R.U32.HI R7, RZ, 0x1, R6 ;  /* 0x00000001ff077819 */ /* 0x000fe40000011606 */
[----:B------:R-:W-:Y:S01]  /*0420*/  LOP3.LUT R6, R5, 0xfe, RZ, 0xc0, !PT ;  /* 0x000000fe05067812 */ /* 0x000fe200078ec0ff */
[C---:B------:R-:W-:Y:S01]  /*0430*/  VIADD R17, R11.reuse, 0xc ;  /* 0x0000000c0b117836 */ /* 0x040fe20000000000 */
[C---:B------:R-:W-:Y:S01]  /*0440*/  IADD3 R10, PT, PT, R11.reuse, 0x8, RZ ;  /* 0x000000080b0a7810 */ /* 0x040fe20007ffe0ff */
[C---:B------:R-:W-:Y:S01]  /*0450*/  VIADD R22, R11.reuse, 0x14 ;  /* 0x000000140b167836 */ /* 0x040fe20000000000 */
[----:B------:R-:W-:Y:S01]  /*0460*/  IADD3 R24, PT, PT, R11, 0x16, RZ ;  /* 0x000000160b187810 */ /* 0x000fe20007ffe0ff */
[----:B------:R-:W-:Y:S01]  /*0470*/  IMAD.IADD R46, R49, 0x1, R6 ;  /* 0x00000001312e7824 */ /* 0x000fe200078e0206 */
[C---:B------:R-:W-:Y:S02]  /*0480*/  IADD3 R12, PT, PT, R11.reuse, 0xa, RZ ;  /* 0x0000000a0b0c7810 */ /* 0x040fe40007ffe0ff */
[----:B------:R-:W-:-:S02]  /*0490*/  IADD3 R18, PT, PT, R11, 0xe, RZ ;  /* 0x0000000e0b127810 */ /* 0x000fc40007ffe0ff */
[----:B------:R-:W-:Y:S01]  /*04a0*/  LOP3.LUT R55, R9, 0x4, RZ, 0xc0, !PT ;  /* 0x0000000409377812 */ /* 0x000fe200078ec0ff */
[----:B------:R-:W-:Y:S01]  /*04b0*/  IMAD.SHL.U32 R9, R4, 0x8, RZ ;  /* 0x0000000804097824 */ /* 0x000fe200078e00ff */
[C---:B------:R-:W-:Y:S02]  /*04c0*/  IADD3 R20, PT, PT, R11.reuse, 0x12, RZ ;  /* 0x000000120b147810 */ /* 0x040fe40007ffe0ff */
[----:B------:R-:W-:Y:S02]  /*04d0*/  IADD3 R26, PT, PT, R11, 0x18, RZ ;  /* 0x000000180b1a7810 */ /* 0x000fe40007ffe0ff */
[----:B------:R-:W-:Y:S01]  /*04e0*/  SHF.R.U32.HI R17, RZ, 0x1, R17 ;  /* 0x00000001ff117819 */ /* 0x000fe20000011611 */
[----:B------:R-:W-:Y:S01]  /*04f0*/  IMAD R46, R46, 0x280, R3 ;  /* 0x000002802e2e7824 */ /* 0x000fe200078e0203 */
[----:B------:R-:W-:Y:S02]  /*0500*/  SHF.R.U32.HI R11, RZ, 0x1, R10 ;  /* 0x00000001ff0b7819 */ /* 0x000fe4000001160a */
[----:B------:R-:W-:-:S02]  /*0510*/  SHF.R.U32.HI R23, RZ, 0x1, R22 ;  /* 0x00000001ff177819 */ /* 0x000fc40000011616 */
[----:B------:R-:W-:Y:S02]  /*0520*/  SHF.R.U32.HI R25, RZ, 0x1, R24 ;  /* 0x00000001ff197819 */ /* 0x000fe40000011618 */
[----:B------:R-:W-:Y:S02]  /*0530*/  SHF.R.U32.HI R13, RZ, 0x1, R12 ;  /* 0x00000001ff0d7819 */ /* 0x000fe4000001160c */
[----:B------:R-:W-:Y:S02]  /*0540*/  SHF.R.U32.HI R19, RZ, 0x1, R18 ;  /* 0x00000001ff137819 */ /* 0x000fe40000011612 */
[----:B------:R-:W-:Y:S01]  /*0550*/  LOP3.LUT R3, R3, 0xffff, RZ, 0xc0, !PT ;  /* 0x0000ffff03037812 */ /* 0x000fe200078ec0ff */
[----:B------:R-:W-:Y:S01]  /*0560*/  IMAD R17, R17, 0x18, R8 ;  /* 0x0000001811117824 */ /* 0x000fe200078e0208 */
[----:B------:R-:W-:Y:S02]  /*0570*/  SHF.R.U32.HI R21, RZ, 0x1, R20 ;  /* 0x00000001ff157819 */ /* 0x000fe40000011614 */
[----:B------:R-:W-:Y:S01]  /*0580*/  SHF.R.U32.HI R27, RZ, 0x1, R26 ;  /* 0x00000001ff1b7819 */ /* 0x000fe2000001161a */
[--C-:B------:R-:W-:Y:S01]  /*0590*/  IMAD R7, R7, 0x18, R8.reuse ;  /* 0x0000001807077824 */ /* 0x100fe200078e0208 */
[----:B------:R-:W-:Y:S01]  /*05a0*/  LOP3.LUT R20, R9, 0x8, RZ, 0xc0, !PT ;  /* 0x0000000809147812 */ /* 0x000fe200078ec0ff */
[--C-:B------:R-:W-:Y:S01]  /*05b0*/  IMAD R11, R11, 0x18, R8.reuse ;  /* 0x000000180b0b7824 */ /* 0x100fe200078e0208 */
[-C--:B----4-:R-:W-:Y:S01]  /*05c0*/  IADD3 R54, P0, PT, R55, R14.reuse, RZ ;  /* 0x0000000e37367210 */ /* 0x090fe20007f1e0ff */
[--C-:B------:R-:W-:Y:S01]  /*05d0*/  IMAD R23, R23, 0x18, R8.reuse ;  /* 0x0000001817177824 */ /* 0x100fe200078e0208 */
[----:B------:R-:W-:Y:S01]  /*05e0*/  LEA R52, P1, R0, R14, 0x2 ;  /* 0x0000000e00347211 */ /* 0x000fe200078210ff */
[----:B------:R-:W-:-:S02]  /*05f0*/  IMAD R25, R25, 0x18, R8 ;  /* 0x0000001819197824 */ /* 0x000fc400078e0208 */
[--C-:B------:R-:W-:Y:S02]  /*0600*/  IMAD R13, R13, 0x18, R8.reuse ;  /* 0x000000180d0d7824 */ /* 0x100fe400078e0208 */
[--C-:B------:R-:W-:Y:S02]  /*0610*/  IMAD R19, R19, 0x18, R8.reuse ;  /* 0x0000001813137824 */ /* 0x100fe400078e0208 */
[--C-:B------:R-:W-:Y:S02]  /*0620*/  IMAD R18, R29, 0x18, R8.reuse ;  /* 0x000000181d127824 */ /* 0x100fe400078e0208 */
[----:B------:R-:W-:Y:S02]  /*0630*/  IMAD R3, R3, 0x667, RZ ;  /* 0x0000066703037824 */ /* 0x000fe400078e02ff */
[--C-:B------:R-:W-:Y:S02]  /*0640*/  IMAD R21, R21, 0x18, R8.reuse ;  /* 0x0000001815157824 */ /* 0x100fe400078e0208 */
[----:B------:R-:W-:Y:S01]  /*0650*/  IMAD R27, R27, 0x18, R8 ;  /* 0x000000181b1b7824 */ /* 0x000fe200078e0208 */
[C---:B------:R-:W-:Y:S01]  /*0660*/  IADD3 R8, PT, PT, R20.reuse, R17, RZ ;  /* 0x0000001114087210 */ /* 0x040fe20007ffe0ff */
[----:B------:R-:W-:Y:S01]  /*0670*/  HFMA2 R17, -RZ, RZ, 0, 0 ;  /* 0x00000000ff117431 */ /* 0x000fe200000001ff */
[----:B------:R-:W-:Y:S01]  /*0680*/  IADD3 R5, PT, PT, R7, R20, RZ ;  /* 0x0000001407057210 */ /* 0x000fe20007ffe0ff */
[C---:B------:R-:W-:Y:S01]  /*0690*/  IMAD.IADD R7, R20.reuse, 0x1, R13 ;  /* 0x0000000114077824 */ /* 0x040fe200078e020d */
[C---:B------:R-:W-:Y:S01]  /*06a0*/  IADD3 R6, PT, PT, R20.reuse, R11, RZ ;  /* 0x0000000b14067210 */ /* 0x040fe20007ffe0ff */
[C---:B------:R-:W-:Y:S01]  /*06b0*/  IMAD.IADD R10, R20.reuse, 0x1, R21 ;  /* 0x00000001140a7824 */ /* 0x040fe200078e0215 */
[C---:B------:R-:W-:Y:S01]  /*06c0*/  IADD3 R11, PT, PT, R20.reuse, R23, RZ ;  /* 0x00000017140b7210 */ /* 0x040fe20007ffe0ff */
[C---:B------:R-:W-:Y:S01]  /*06d0*/  IMAD.IADD R13, R20.reuse, 0x1, R27 ;  /* 0x00000001140d7824 */ /* 0x040fe200078e021b */
[----:B------:R-:W-:-:S02]  /*06e0*/  IADD3 R12, PT, PT, R20, R25, RZ ;  /* 0x00000019140c7210 */ /* 0x000fc40007ffe0ff */
[----:B------:R-:W-:Y:S02]  /*06f0*/  CS2R R24, SRZ ;  /* 0x0000000000187805 */ /* 0x000fe4000001ff00 */
[-C--:B------:R-:W-:Y:S02]  /*0700*/  LEA.HI.X R53, R0, R15.reuse, RZ, 0x2, P1 ;  /* 0x0000000f00357211 */ /* 0x080fe400008f14ff */
[----:B------:R-:W-:Y:S02]  /*0710*/  CS2R R22, SRZ ;  /* 0x0000000000167805 */ /* 0x000fe4000001ff00 */
[----:B------:R-:W-:Y:S01]  /*0720*/  IADD3.X R55, PT, PT, RZ, R15, RZ, P0, !PT ;  /* 0x0000000fff377210 */ /* 0x000fe200007fe4ff */
[----:B------:R-:W-:Y:S01]  /*0730*/  IMAD.MOV.U32 R15, RZ, RZ, RZ ;  /* 0x000000ffff0f7224 */ /* 0x000fe200078e00ff */
[----:B------:R-:W-:Y:S02]  /*0740*/  IADD3 R9, PT, PT, R20, R19, RZ ;  /* 0x0000001314097210 */ /* 0x000fe40007ffe0ff */
[----:B------:R-:W-:-:S02]  /*0750*/  LEA R49, R49, R18, 0x3 ;  /* 0x0000001231317211 */ /* 0x000fc400078e18ff */
[----:B------:R-:W-:Y:S02]  /*0760*/  MOV R14, R0 ;  /* 0x00000000000e7202 */ /* 0x000fe40000000f00 */
[----:B------:R-:W-:Y:S01]  /*0770*/  SHF.R.U32.HI R48, RZ, 0x10, R3 ;  /* 0x00000010ff307819 */ /* 0x000fe20000011603 */
[----:B------:R-:W0:Y:S01]  /*0780*/  LDCU UR7, c[0x0][0x374] ;  /* 0x00006e80ff0777ac */ /* 0x000e220008000800 */
[--C-:B--2---:R-:W-:Y:S02]  /*0790*/  HADD2.F32 R44, -RZ, R16.reuse.H0_H0 ;  /* 0x20000010ff2c7230 */ /* 0x104fe40000004100 */
[----:B------:R-:W-:Y:S02]  /*07a0*/  HADD2.F32 R16, -RZ, R16.H1_H1 ;  /* 0x30000010ff107230 */ /* 0x000fe40000004100 */
[--C-:B-----5:R-:W-:Y:S02]  /*07b0*/  HADD2.F32 R47, -RZ, R45.reuse.H0_H0 ;  /* 0x2000002dff2f7230 */ /* 0x120fe40000004100 */
[----:B0-----:R-:W-:-:S07]  /*07c0*/  HADD2.F32 R45, -RZ, R45.H1_H1 ;  /* 0x3000002dff2d7230 */ /* 0x001fce0000004100 */
.L_x_612:
[----:B------:R-:W0:Y:S01]  /*07d0*/  LDCU.64 UR12, c[0x0][0x3b8] ;  /* 0x00007700ff0c77ac */ /* 0x000e220008000a00 */
[--C-:B-1----:R-:W-:Y:S02]  /*07e0*/  SHF.R.U64 R3, R14, 0x1, R17.reuse ;  /* 0x000000010e037819 */ /* 0x102fe40000001211 */
[----:B------:R-:W-:Y:S01]  /*07f0*/  SHF.R.U32.HI R28, RZ, 0x1, R17 ;  /* 0x00000001ff1c7819 */ /* 0x000fe20000011611 */
[----:B------:R-:W1:Y:S01]  /*0800*/  LDCU.64 UR14, c[0x0][0x3a0] ;  /* 0x00007400ff0e77ac */ /* 0x000e620008000a00 */
[----:B------:R-:W-:Y:S01]  /*0810*/  MOV R20, R46 ;  /* 0x0000002e00147202 */ /* 0x000fe20000000f00 */
[C---:B------:R-:W-:Y:S01]  /*0820*/  IMAD.SHL.U32 R18, R3.reuse, 0x20, RZ ;  /* 0x0000002003127824 */ /* 0x040fe200078e00ff */
        /* <DEDUP_REMOVED lines=8> */
[----:B------:R-:W0:Y:S02]  /*08b0*/  LDCU.64 UR12, c[0x0][0x398] ;  /* 0x00007300ff0c77ac */ /* 0x000e240008000a00 */
[----:B------:R-:W-:Y:S01]  /*08c0*/  IMAD.IADD R19, R21, 0x1, R3 ;  /* 0x0000000115137824 */ /* 0x000fe200078e0203 */
[C---:B------:R-:W-:Y:S02]  /*08d0*/  SHF.L.U32 R18, R20.reuse, 0x1, RZ ;  /* 0x0000000114127819 */ /* 0x040fe400000006ff */
[----:B------:R-:W2:Y:S02]  /*08e0*/  LDG.E.64.CONSTANT R26, desc[UR10][R26.64] ;  /* 0x0000000a1a1a7981 */ /* 0x000ea4000c1e9b00 */
        /* <DEDUP_REMOVED lines=8> */
[----:B------:R-:W-:Y:S02]  /*0970*/  CS2R R40, SRZ ;  /* 0x0000000000287805 */ /* 0x000fe4000001ff00 */
[----:B------:R-:W-:-:S04]  /*0980*/  IADD3 R14, P2, PT, R14, 0x2, RZ ;  /* 0x000000020e0e7810 */ /* 0x000fc80007f5e0ff */
[----:B------:R-:W-:Y:S02]  /*0990*/  ISETP.GE.U32.AND P0, PT, R14, UR9, PT ;  /* 0x000000090e007c0c */ /* 0x000fe4000bf06070 */
[----:B------:R-:W-:Y:S02]  /*09a0*/  IADD3.X R17, PT, PT, RZ, R17, RZ, P2, !PT ;  /* 0x00000011ff117210 */ /* 0x000fe400017fe4ff */
[----:B------:R-:W-:Y:S02]  /*09b0*/  ISETP.GT.U32.AND P2, PT, R4, 0xf, PT ;  /* 0x0000000f0400780c */ /* 0x000fe40003f44070 */
[----:B------:R-:W-:Y:S01]  /*09c0*/  ISETP.GE.AND.EX P0, PT, R17, UR5, PT, P0 ;  /* 0x0000000511007c0c */ /* 0x000fe2000bf06300 */
[----:B------:R-:W1:Y:S01]  /*09d0*/  @!P1 LDC.64 R56, c[0x0][0x3d0] ;  /* 0x0000f400ff389b82 */ /* 0x000e620000000a00 */
[----:B--2---:R-:W-:-:S06]  /*09e0*/  FADD.FTZ R20, R27, UR4 ;  /* 0x000000041b147e21 */ /* 0x004fcc0008010000 */
[----:B------:R-:W2:Y:S01]  /*09f0*/  MUFU.RSQ R20, R20 ;  /* 0x0000001400147308 */ /* 0x000ea20000001400 */
[--C-:B---3--:R-:W-:Y:S02]  /*0a00*/  HADD2.F32 R3, -RZ, R30.reuse.H0_H0 ;  /* 0x2000001eff037230 */ /* 0x108fe40000004100 */
[----:B------:R-:W-:-:S03]  /*0a10*/  HADD2.F32 R21, -RZ, R30.H1_H1 ;  /* 0x3000001eff157230 */ /* 0x000fc60000004100 */
[C---:B------:R-:W-:Y:S02]  /*0a20*/  FADD.FTZ R3, -R26.reuse, R3 ;  /* 0x000000031a037221 */ /* 0x040fe40000010100 */
[----:B------:R-:W-:Y:S02]  /*0a30*/  FADD.FTZ R21, -R26, R21 ;  /* 0x000000151a157221 */ /* 0x000fe40000010100 */
[C---:B--2---:R-:W-:Y:S02]  /*0a40*/  FMUL.FTZ R3, R20.reuse, R3 ;  /* 0x0000000314037220 */ /* 0x044fe40000410000 */
[----:B------:R-:W-:Y:S02]  /*0a50*/  FMUL.FTZ R21, R20, R21 ;  /* 0x0000001514157220 */ /* 0x000fe40000410000 */
[----:B------:R-:W-:Y:S02]  /*0a60*/  FFMA.FTZ R26, R47, R3, R44 ;  /* 0x000000032f1a7223 */ /* 0x000fe4000001002c */
[----:B------:R-:W-:-:S02]  /*0a70*/  FFMA.FTZ R32, R45, R21, R16 ;  /* 0x000000152d207223 */ /* 0x000fc40000010010 */
[----:B------:R-:W-:Y:S02]  /*0a80*/  FMUL.FTZ R27, R26, -1.4426950216293334961 ;  /* 0xbfb8aa3b1a1b7820 */ /* 0x000fe40000410000 */
[----:B------:R-:W-:-:S04]  /*0a90*/  FMUL.FTZ R33, R32, -1.4426950216293334961 ;  /* 0xbfb8aa3b20217820 */ /* 0x000fc80000410000 */
        /* <DEDUP_REMOVED lines=8> */
[--C-:B----4-:R-:W-:Y:S02]  /*0b20*/  HADD2.F32 R26, -RZ, R28.reuse.H0_H0 ;  /* 0x2000001cff1a7230 */ /* 0x110fe40000004100 */
[----:B--2---:R-:W-:Y:S01]  /*0b30*/  FADD.FTZ R35, -R34, 1 ;  /* 0x3f80000022237421 */ /* 0x004fe20000010100 */
[----:B------:R-:W-:Y:S01]  /*0b40*/  FMUL.FTZ R27, R29, R30 ;  /* 0x0000001e1d1b7220 */ /* 0x000fe20000410000 */
[----:B------:R-:W-:Y:S02]  /*0b50*/  HADD2.F32 R30, -RZ, R28.H1_H1 ;  /* 0x3000001cff1e7230 */ /* 0x000fe40000004100 */
[----:B------:R-:W-:Y:S01]  /*0b60*/  FFMA.FTZ R35, R32, R35, 1 ;  /* 0x3f80000020237423 */ /* 0x000fe20000010023 */
[----:B------:R-:W-:-:S03]  /*0b70*/  FMUL.FTZ R28, R26, R27 ;  /* 0x0000001b1a1c7220 */ /* 0x000fc60000410000 */
[----:B------:R-:W-:Y:S01]  /*0b80*/  FMUL.FTZ R35, R34, R35 ;  /* 0x0000002322237220 */ /* 0x000fe20000410000 */
[-C--:B------:R-:W-:Y:S01]  /*0b90*/  FMUL.FTZ R42, R47, R28.reuse ;  /* 0x0000001c2f2a7220 */ /* 0x080fe20000410000 */
[C---:B------:R-:W-:Y:S01]  /*0ba0*/  FFMA.FTZ R24, R3.reuse, R28, R24 ;  /* 0x0000001c03187223 */ /* 0x040fe20000010018 */
[----:B------:R-:W-:Y:S01]  /*0bb0*/  FADD.FTZ R25, R28, R25 ;  /* 0x000000191c197221 */ /* 0x000fe20000010000 */
[----:B------:R-:W-:Y:S01]  /*0bc0*/  FMUL.FTZ R32, R30, R35 ;  /* 0x000000231e207220 */ /* 0x000fe20000410000 */
[----:B------:R-:W-:Y:S01]  /*0bd0*/  FADD.FTZ R26, RZ, R42 ;  /* 0x0000002aff1a7221 */ /* 0x000fe20000010000 */
[----:B------:R-:W-:Y:S02]  /*0be0*/  FFMA.FTZ R30, R3, R42, RZ ;  /* 0x0000002a031e7223 */ /* 0x000fe400000100ff */
[-C--:B------:R-:W-:Y:S01]  /*0bf0*/  FMUL.FTZ R43, R45, R32.reuse ;  /* 0x000000202d2b7220 */ /* 0x080fe20000410000 */
[----:B------:R-:W-:Y:S01]  /*0c00*/  FFMA.FTZ R22, R21, R32, R22 ;  /* 0x0000002015167223 */ /* 0x000fe20000010016 */
[----:B------:R-:W-:-:S02]  /*0c10*/  FADD.FTZ R23, R32, R23 ;  /* 0x0000001720177221 */ /* 0x000fc40000010000 */
[----:B------:R-:W-:Y:S01]  /*0c20*/  FADD.FTZ R26, R26, R43 ;  /* 0x0000002b1a1a7221 */ /* 0x000fe20000010000 */
[----:B------:R-:W-:-:S05]  /*0c30*/  FFMA.FTZ R27, R21, R43, R30 ;  /* 0x0000002b151b7223 */ /* 0x000fca000001001e */
[----:B------:R0:W-:Y:S01]  /*0c40*/  STS.64 [R49], R26 ;  /* 0x0000001a31007388 */ /* 0x0001e20000000a00 */
[----:B------:R-:W-:Y:S06]  /*0c50*/  BAR.SYNC.DEFER_BLOCKING 0x0 ;  /* 0x0000000000007b1d */ /* 0x000fec0000010000 */
[----:B-1----:R-:W-:Y:S05]  /*0c60*/  @!P0 BRA `(.L_x_601) ;  /* 0x0000000000848947 */ /* 0x002fea0003800000 */
[----:B------:R-:W1:Y:S01]  /*0c70*/  S2UR UR6, SR_CgaCtaId ;  /* 0x00000000000679c3 */ /* 0x000e620000008800 */
[----:B0-----:R-:W-:Y:S01]  /*0c80*/  SHF.R.U32.HI R27, RZ, 0x4, R4 ;  /* 0x00000004ff1b7819 */ /* 0x001fe20000011604 */
[----:B------:R-:W-:Y:S01]  /*0c90*/  UMOV UR4, 0x400 ;  /* 0x0000040000047882 */ /* 0x000fe20000000000 */
[C---:B------:R-:W-:Y:S01]  /*0ca0*/  LOP3.LUT R29, R4.reuse, 0x8, RZ, 0xc, !PT ;  /* 0x00000008041d7812 */ /* 0x040fe200078e0cff */
[C---:B------:R-:W-:Y:S01]  /*0cb0*/  IMAD.SHL.U32 R31, R4.reuse, 0x8, RZ ;  /* 0x00000008041f7824 */ /* 0x040fe200078e00ff */
[----:B------:R-:W-:Y:S02]  /*0cc0*/  LOP3.LUT R26, R27, R4, RZ, 0x3c, !PT ;  /* 0x000000041b1a7212 */ /* 0x000fe400078e3cff */
[----:B------:R-:W-:Y:S02]  /*0cd0*/  LOP3.LUT R27, R4, 0x8, RZ, 0xc0, !PT ;  /* 0x00000008041b7812 */ /* 0x000fe400078ec0ff */
[----:B------:R-:W-:Y:S02]  /*0ce0*/  SHF.L.U32 R28, R26, 0x3, RZ ;  /* 0x000000031a1c7819 */ /* 0x000fe400000006ff */
[----:B------:R-:W-:-:S02]  /*0cf0*/  LOP3.LUT R31, R31, 0x1ff0, RZ, 0xc0, !PT ;  /* 0x00001ff01f1f7812 */ /* 0x000fc400078ec0ff */
[----:B------:R-:W-:Y:S02]  /*0d00*/  LOP3.LUT R28, R28, 0x8, RZ, 0xc0, !PT ;  /* 0x000000081c1c7812 */ /* 0x000fe400078ec0ff */
[----:B------:R-:W-:-:S04]  /*0d10*/  SHF.L.U32 R35, R0, 0x6, RZ ;  /* 0x0000000600237819 */ /* 0x000fc800000006ff */
[----:B------:R-:W-:-:S04]  /*0d20*/  LOP3.LUT R35, R35, 0x3fff80, RZ, 0xc0, !PT ;  /* 0x003fff8023237812 */ /* 0x000fc800078ec0ff */
[----:B------:R-:W-:Y:S01]  /*0d30*/  LOP3.LUT R35, R35, 0x7f, R2, 0xf8, !PT ;  /* 0x0000007f23237812 */ /* 0x000fe200078ef802 */
[----:B-1----:R-:W-:-:S04]  /*0d40*/  ULEA UR4, UR6, UR4, 0x18 ;  /* 0x0000000406047291 */ /* 0x002fc8000f8ec0ff */
[----:B------:R-:W-:Y:S02]  /*0d50*/  IMAD R36, R35, 0x280, R4 ;  /* 0x0000028023247824 */ /* 0x000fe400078e0204 */
[----:B------:R-:W-:Y:S02]  /*0d60*/  LEA R26, R4, UR4, 0x4 ;  /* 0x00000004041a7c11 */ /* 0x000fe4000f8e20ff */
[----:B------:R-:W-:Y:S01]  /*0d70*/  IADD3 R34, PT, PT, R31, UR4, R28 ;  /* 0x000000041f227c10 */ /* 0x000fe2000fffe01c */
[----:B------:R-:W-:Y:S01]  /*0d80*/  IMAD R36, R51, 0x140, R36 ;  /* 0x0000014033247824 */ /* 0x000fe200078e0224 */
[C---:B------:R-:W-:Y:S01]  /*0d90*/  IADD3 R32, PT, PT, R26.reuse, R27, RZ ;  /* 0x0000001b1a207210 */ /* 0x040fe20007ffe0ff */
[----:B------:R-:W-:Y:S01]  /*0da0*/  IMAD.IADD R33, R26, 0x1, R29 ;  /* 0x000000011a217824 */ /* 0x000fe200078e021d */
[----:B------:R-:W0:Y:S02]  /*0db0*/  LDC.64 R30, c[0x0][0x3d0] ;  /* 0x0000f400ff1e7b82 */ /* 0x000e240000000a00 */
[----:B------:R-:W-:Y:S01]  /*0dc0*/  SHF.L.U32 R35, R36, 0x1, RZ ;  /* 0x0000000124237819 */ /* 0x000fe200000006ff */
        /* <DEDUP_REMOVED lines=11> */
.L_x_601:
        /* <DEDUP_REMOVED lines=115> */
.L_x_603:
[----:B------:R-:W-:Y:S05]  /*15b0*/  BSYNC.RECONVERGENT B0 ;  /* 0x0000000000007941 */ /* 0x000fea0003800200 */
.L_x_602:
        /* <DEDUP_REMOVED lines=25> */
.L_x_606:
[----:B0-----:R-:W2:Y:S04]  /*1750*/  LD.E.STRONG.GPU R27, desc[UR10][R54.64+0x8] ;  /* 0x0000080a361b7980 */ /* 0x001ea8000c10f900 */
[----:B--2---:R-:W-:Y:S01]  /*1760*/  CCTL.IVALL ;  /* 0x00000000ff00798f */ /* 0x004fe20002000000 */
[----:B------:R-:W-:Y:S05]  /*1770*/  YIELD ;  /* 0x0000000000007946 */ /* 0x000fea0003800000 */
[----:B-----5:R-:W-:-:S04]  /*1780*/  LOP3.LUT R27, R27, R26, RZ, 0x3c, !PT ;  /* 0x0000001a1b1b7212 */ /* 0x020fc800078e3cff */
[----:B------:R-:W-:-:S13]  /*1790*/  ISETP.GT.AND P1, PT, R27, -0x1, PT ;  /* 0xffffffff1b00780c */ /* 0x000fda0003f24270 */
[----:B------:R-:W-:Y:S05]  /*17a0*/  @P1 BRA `(.L_x_606) ;  /* 0xfffffffc00e81947 */ /* 0x000fea000383ffff */
.L_x_605:
[----:B------:R-:W-:Y:S05]  /*17b0*/  WARPSYNC.ALL ;  /* 0x0000000000007948 */ /* 0x000fea0003800000 */
[----:B------:R-:W-:Y:S06]  /*17c0*/  BAR.SYNC.DEFER_BLOCKING 0x0 ;  /* 0x0000000000007b1d */ /* 0x000fec0000010000 */
[----:B------:R-:W-:Y:S05]  /*17d0*/  BRA `(.L_x_607) ;  /* 0x0000000000487947 */ /* 0x000fea0003800000 */
.L_x_604:
        /* <DEDUP_REMOVED lines=10> */
.L_x_609:
[----:B------:R-:W2:Y:S04]  /*1880*/  LD.E.STRONG.GPU R26, desc[UR10][R52.64] ;  /* 0x0000000a341a7980 */ /* 0x000ea8000c10f900 */
[----:B--2---:R-:W-:Y:S01]  /*1890*/  CCTL.IVALL ;  /* 0x00000000ff00798f */ /* 0x004fe20002000000 */
[----:B------:R-:W-:Y:S05]  /*18a0*/  YIELD ;  /* 0x0000000000007946 */ /* 0x000fea0003800000 */
[----:B-----5:R-:W-:-:S04]  /*18b0*/  LOP3.LUT R26, R26, R27, RZ, 0x3c, !PT ;  /* 0x0000001b1a1a7212 */ /* 0x020fc800078e3cff */
[----:B------:R-:W-:-:S13]  /*18c0*/  ISETP.GT.AND P1, PT, R26, -0x1, PT ;  /* 0xffffffff1a00780c */ /* 0x000fda0003f24270 */
[----:B------:R-:W-:Y:S05]  /*18d0*/  @P1 BRA `(.L_x_609) ;  /* 0xfffffffc00e81947 */ /* 0x000fea000383ffff */
.L_x_608:
[----:B------:R-:W-:Y:S05]  /*18e0*/  WARPSYNC.ALL ;  /* 0x0000000000007948 */ /* 0x000fea0003800000 */
[----:B------:R-:W-:Y:S06]  /*18f0*/  BAR.SYNC.DEFER_BLOCKING 0x0 ;  /* 0x0000000000007b1d */ /* 0x000fec0000010000 */
.L_x_607:
        /* <DEDUP_REMOVED lines=31> */
.L_x_611:
[----:B------:R-:W-:Y:S05]  /*1af0*/  BSYNC.RECONVERGENT B0 ;  /* 0x0000000000007941 */ /* 0x000fea0003800200 */
.L_x_610:
        /* <DEDUP_REMOVED lines=43> */
[----:B------:R-:W-:-:S05]  /*1db0*/  F2FP.F16.F32.PACK_AB R3, R20, R3 ;  /* 0x000000031403723e */ /* 0x000fca00000000ff */
[----:B------:R1:W-:Y:S01]  /*1dc0*/  STG.E desc[UR10][R18.64], R3 ;  /* 0x0000000312007986 */ /* 0x0003e2000c10190a */
[----:B------:R-:W-:Y:S05]  /*1dd0*/  @!P0 BRA `(.L_x_612) ;  /* 0xffffffe8007c8947 */ /* 0x000fea000383ffff */
.L_x_600:
        /* <DEDUP_REMOVED lines=59> */
.L_x_623:
        /* <DEDUP_REMOVED lines=20> */
.L_x_616:
        /* <DEDUP_REMOVED lines=34> */
.L_x_615:
        /* <DEDUP_REMOVED lines=20> */
.L_x_618:
[----:B------:R-:W-:Y:S05]  /*2630*/  BSYNC.RECONVERGENT B1 ;  /* 0x0000000000017941 */ /* 0x000fea0003800200 */
.L_x_617:
        /* <DEDUP_REMOVED lines=26> */
.L_x_614:
[----:B------:R-:W-:Y:S05]  /*27e0*/  BSYNC.RECONVERGENT B0 ;  /* 0x0000000000007941 */ /* 0x000fea0003800200 */
.L_x_613:
[----:B------:R0:W-:Y:S01]  /*27f0*/  STS [R27], R39 ;  /* 0x000000271b007388 */ /* 0x0001e20000000800 */
[----:B------:R-:W1:Y:S01]  /*2800*/  LDC.64 R6, c[0x0][0x388] ;  /* 0x0000e200ff067b82 */ /* 0x000e620000000a00 */
[----:B------:R-:W-:Y:S02]  /*2810*/  ISETP.GT.U32.AND P1, PT, R42, 0x9, PT ;  /* 0x000000092a00780c */ /* 0x000fe40003f24070 */
[----:B------:R0:W-:Y:S01]  /*2820*/  STS [R27+0x500], R36 ;  /* 0x000500241b007388 */ /* 0x0001e20000000800 */
[----:B------:R-:W-:-:S04]  /*2830*/  MOV R9, R26 ;  /* 0x0000001a00097202 */ /* 0x000fc80000000f00 */
[----:B------:R-:W2:Y:S08]  /*2840*/  LDC.64 R4, c[0x0][0x390] ;  /* 0x0000e400ff047b82 */ /* 0x000eb00000000a00 */
[----:B0-----:R-:W-:Y:S06]  /*2850*/  BAR.SYNC.DEFER_BLOCKING 0x0 ;  /* 0x0000000000007b1d */ /* 0x001fec0000010000 */
.L_x_622:
        /* <DEDUP_REMOVED lines=32> */
.L_x_633:
[----:B------:R-:W-:Y:S01]  /*2a60*/  BSSY.RECONVERGENT B0, `(.L_x_620) ;  /* 0x000000a000007945 */ /* 0x000fe20003800200 */
[----:B----4-:R-:W-:-:S03]  /*2a70*/  FADD.FTZ R17, R17, R10 ;  /* 0x0000000a11117221 */ /* 0x010fc60000010000 */
[----:B------:R-:W-:Y:S05]  /*2a80*/  @P2 BRA `(.L_x_621) ;  /* 0x00000000001c2947 */ /* 0x000fea0003800000 */
[----:B------:R-:W-:Y:S02]  /*2a90*/  IADD3 R13, PT, PT, R9, R28, RZ ;  /* 0x0000001c090d7210 */ /* 0x000fe40007ffe0ff */
[----:B------:R-:W-:-:S03]  /*2aa0*/  F2FP.F16.F32.PACK_AB R8, R17, R8 ;  /* 0x000000081108723e */ /* 0x000fc600000000ff */
[----:B-1----:R-:W-:Y:S01]  /*2ab0*/  IMAD.WIDE R10, R13, 0x2, R6 ;  /* 0x000000020d0a7825 */ /* 0x002fe200078e0206 */
[----:B------:R-:W-:-:S03]  /*2ac0*/  PRMT R14, R8, 0x7632, R14 ;  /* 0x00007632080e7816 */ /* 0x000fc6000000000e */
[----:B--2---:R-:W-:Y:S01]  /*2ad0*/  IMAD.WIDE R12, R13, 0x2, R4 ;  /* 0x000000020d0c7825 */ /* 0x004fe200078e0204 */
[----:B------:R0:W-:Y:S04]  /*2ae0*/  STG.E.U16 desc[UR10][R10.64], R8 ;  /* 0x000000080a007986 */ /* 0x0001e8000c10150a */
[----:B------:R0:W-:Y:S02]  /*2af0*/  STG.E.U16 desc[UR10][R12.64], R14 ;  /* 0x0000000e0c007986 */ /* 0x0001e4000c10150a */
.L_x_621:
[----:B------:R-:W-:Y:S05]  /*2b00*/  BSYNC.RECONVERGENT B0 ;  /* 0x0000000000007941 */ /* 0x000fea0003800200 */
.L_x_620:
        /* <DEDUP_REMOVED lines=9> */
.L_x_619:
        /* <DEDUP_REMOVED lines=8> */
.L_x_625:
[----:B------:R-:W-:Y:S05]  /*2c20*/  BSYNC B0 ;  /* 0x0000000000007941 */ /* 0x000fea0003800000 */
.L_x_624:
        /* <DEDUP_REMOVED lines=8> */
.L_x_626:
[----:B------:R-:W-:Y:S01]  /*2cb0*/  FADD.FTZ R11, R11, R8 ;  /* 0x000000080b0b7221 */ /* 0x000fe20000010000 */
[----:B------:R-:W-:-:S03]  /*2cc0*/  HFMA2 R20, -RZ, RZ, 0, 2.384185791015625e-07 ;  /* 0x00000004ff147431 */ /* 0x000fc600000001ff */
[----:B------:R-:W-:Y:S01]  /*2cd0*/  IMAD.MOV.U32 R19, RZ, RZ, R11 ;  /* 0x000000ffff137224 */ /* 0x000fe200078e000b */
[----:B------:R-:W-:-:S07]  /*2ce0*/  MOV R13, R18 ;  /* 0x00000012000d7202 */ /* 0x000fce0000000f00 */
[----:B------:R-:W-:Y:S05]  /*2cf0*/  WARPSYNC.COLLECTIVE R16, `(.L_x_627) ;  /* 0x0000000010087348 */ /* 0x000fea0003c00000 */
[----:B------:R0:W1:Y:S02]  /*2d00*/  SHFL.BFLY P3, R18, R19, R20, R21 ;  /* 0x0c00001413127389 */ /* 0x0000640000060015 */
[----:B01----:R-:W-:Y:S05]  /*2d10*/  ENDCOLLECTIVE ;  /* 0x000000000000791b */ /* 0x003fea0003800000 */
.L_x_627:
[----:B------:R-:W-:-:S04]  /*2d20*/  FADD.FTZ R13, R13, R10 ;  /* 0x0000000a0d0d7221 */ /* 0x000fc80000010000 */
[----:B------:R-:W-:Y:S01]  /*2d30*/  IMAD.MOV.U32 R19, RZ, RZ, R13 ;  /* 0x000000ffff137224 */ /* 0x000fe200078e000d */
[----:B------:R-:W-:-:S07]  /*2d40*/  MOV R12, R18 ;  /* 0x00000012000c7202 */ /* 0x000fce0000000f00 */
[----:B------:R-:W-:Y:S05]  /*2d50*/  WARPSYNC.COLLECTIVE R16, `(.L_x_628) ;  /* 0x0000000010087348 */ /* 0x000fea0003c00000 */
[----:B------:R0:W1:Y:S02]  /*2d60*/  SHFL.BFLY P3, R18, R19, R20, R21 ;  /* 0x0c00001413127389 */ /* 0x0000640000060015 */
[----:B01----:R-:W-:Y:S05]  /*2d70*/  ENDCOLLECTIVE ;  /* 0x000000000000791b */ /* 0x003fea0003800000 */
.L_x_628:
[----:B------:R-:W-:-:S05]  /*2d80*/  FADD.FTZ R12, R11, R12 ;  /* 0x0000000c0b0c7221 */ /* 0x000fca0000010000 */
[----:B------:R-:W-:Y:S01]  /*2d90*/  MOV R19, R12 ;  /* 0x0000000c00137202 */ /* 0x000fe20000000f00 */
[----:B------:R-:W-:Y:S01]  /*2da0*/  IMAD.MOV.U32 R20, RZ, RZ, 0x2 ;  /* 0x00000002ff147424 */ /* 0x000fe200078e00ff */
[----:B------:R-:W-:-:S07]  /*2db0*/  MOV R14, R18 ;  /* 0x00000012000e7202 */ /* 0x000fce0000000f00 */
[----:B------:R-:W-:Y:S05]  /*2dc0*/  WARPSYNC.COLLECTIVE R16, `(.L_x_629) ;  /* 0x0000000010087348 */ /* 0x000fea0003c00000 */
[----:B------:R0:W1:Y:S02]  /*2dd0*/  SHFL.BFLY P3, R18, R19, R20, R21 ;  /* 0x0c00001413127389 */ /* 0x0000640000060015 */
[----:B01----:R-:W-:Y:S05]  /*2de0*/  ENDCOLLECTIVE ;  /* 0x000000000000791b */ /* 0x003fea0003800000 */
.L_x_629:
[----:B------:R-:W-:-:S05]  /*2df0*/  FADD.FTZ R14, R13, R14 ;  /* 0x0000000e0d0e7221 */ /* 0x000fca0000010000 */
[----:B------:R-:W-:Y:S02]  /*2e00*/  MOV R19, R14 ;  /* 0x0000000e00137202 */ /* 0x000fe40000000f00 */
[----:B------:R-:W-:-:S07]  /*2e10*/  MOV R15, R18 ;  /* 0x00000012000f7202 */ /* 0x000fce0000000f00 */
[----:B------:R-:W-:Y:S05]  /*2e20*/  WARPSYNC.COLLECTIVE R16, `(.L_x_630) ;  /* 0x0000000010087348 */ /* 0x000fea0003c00000 */
[----:B------:R0:W1:Y:S02]  /*2e30*/  SHFL.BFLY P3, R18, R19, R20, R21 ;  /* 0x0c00001413127389 */ /* 0x0000640000060015 */
[----:B01----:R-:W-:Y:S05]  /*2e40*/  ENDCOLLECTIVE ;  /* 0x000000000000791b */ /* 0x003fea0003800000 */
.L_x_630:
[----:B------:R-:W-:Y:S01]  /*2e50*/  FADD.FTZ R15, R12, R15 ;  /* 0x0000000f0c0f7221 */ /* 0x000fe20000010000 */
[----:B------:R-:W-:-:S04]  /*2e60*/  HFMA2 R20, -RZ, RZ, 0, 5.9604644775390625e-08 ;  /* 0x00000001ff147431 */ /* 0x000fc800000001ff */
[----:B------:R-:W-:Y:S01]  /*2e70*/  MOV R19, R15 ;  /* 0x0000000f00137202 */ /* 0x000fe20000000f00 */
[----:B------:R-:W-:-:S07]  /*2e80*/  IMAD.MOV.U32 R17, RZ, RZ, R18 ;  /* 0x000000ffff117224 */ /* 0x000fce00078e0012 */
[----:B------:R-:W-:Y:S05]  /*2e90*/  WARPSYNC.COLLECTIVE R16, `(.L_x_631) ;  /* 0x0000000010087348 */ /* 0x000fea0003c00000 */
[----:B------:R0:W1:Y:S02]  /*2ea0*/  SHFL.BFLY P3, R18, R19, R20, R21 ;  /* 0x0c00001413127389 */ /* 0x0000640000060015 */
[----:B01----:R-:W-:Y:S05]  /*2eb0*/  ENDCOLLECTIVE ;  /* 0x000000000000791b */ /* 0x003fea0003800000 */
.L_x_631:
[----:B------:R-:W-:-:S05]  /*2ec0*/  FADD.FTZ R17, R14, R17 ;  /* 0x000000110e117221 */ /* 0x000fca0000010000 */
[----:B------:R-:W-:Y:S01]  /*2ed0*/  MOV R19, R17 ;  /* 0x0000001100137202 */ /* 0x000fe20000000f00 */
[----:B------:R-:W-:-:S07]  /*2ee0*/  IMAD.MOV.U32 R8, RZ, RZ, R18 ;  /* 0x000000ffff087224 */ /* 0x000fce00078e0012 */
[----:B------:R-:W-:Y:S05]  /*2ef0*/  WARPSYNC.COLLECTIVE R16, `(.L_x_632) ;  /* 0x0000000010087348 */ /* 0x000fea0003c00000 */
[----:B------:R0:W1:Y:S02]  /*2f00*/  SHFL.BFLY P3, R18, R19, R20, R21 ;  /* 0x0c00001413127389 */ /* 0x0000640000060015 */
[----:B01----:R-:W-:Y:S05]  /*2f10*/  ENDCOLLECTIVE ;  /* 0x000000000000791b */ /* 0x003fea0003800000 */
.L_x_632:
[----:B------:R-:W-:Y:S01]  /*2f20*/  FADD.FTZ R8, R15, R8 ;  /* 0x000000080f087221 */ /* 0x000fe20000010000 */
[----:B------:R-:W-:Y:S01]  /*2f30*/  MOV R10, R18 ;  /* 0x00000012000a7202 */ /* 0x000fe20000000f00 */
[----:B------:R-:W-:Y:S06]  /*2f40*/  BRA `(.L_x_633) ;  /* 0xfffffff800c47947 */ /* 0x000fec000383ffff */
.L_x_634:
        /* <DEDUP_REMOVED lines=11> */
.L_x_1056:


//--------------------- .text._ZN13group_norm_v218gn_bwd_cuda_kernelI6__halfLi320ELi1ELi16ELi40ELi256ELb1ELb1ELi4ELi320ELi320ELi4ELb1ELi2ELb0ELb0ELNS_15WgradSyncMethodE3ENS_16CompileConditionILi1000EEEEEvPT_S6_S6_PKS5_S8_S8_S8_PKfflPfPj --------------------------
	.section	.text._ZN13group_norm_v218gn_bwd_cuda_kernelI6__halfLi320ELi1ELi16ELi40ELi256ELb1ELb1ELi4ELi320ELi320ELi4ELb1ELi2ELb0ELb0ELNS_15WgradSyncMethodE3ENS_16CompileConditionILi1000EEEEEvPT_S6_S6_PKS5_S8_S8_S8_PKfflPfPj,"ax",@progbits
	.align	128
        .global         _ZN13group_norm_v218gn_bwd_cuda_kernelI6__halfLi320ELi1ELi16ELi40ELi256ELb1ELb1ELi4ELi320ELi320ELi4ELb1ELi2ELb0ELb0ELNS_15WgradSyncMethodE3ENS_16CompileConditionILi1000EEEEEvPT_S6_S6_PKS5_S8_S8_S8_PKfflPfPj
        .type           _ZN13group_norm_v218gn_bwd_cuda_kernelI6__halfLi320ELi1ELi16ELi40ELi256ELb1ELb1ELi4ELi320ELi320ELi4ELb1ELi2ELb0ELb0ELNS_15WgradSyncMethodE3ENS_16CompileConditionILi1000EEEEEvPT_S6_S6_PKS5_S8_S8_S8_PKfflPfPj,@function
        .size           _ZN13group_norm_v218gn_bwd_cuda_kernelI6__halfLi320ELi1ELi16ELi40ELi256ELb1ELb1ELi4ELi320ELi320ELi4ELb1ELi2ELb0ELb0ELNS_15WgradSyncMethodE3ENS_16CompileConditionILi1000EEEEEvPT_S6_S6_PKS5_S8_S8_S8_PKfflPfPj,(.L_x_1057 - _ZN13group_norm_v218gn_bwd_cuda_kernelI6__halfLi320ELi1ELi16ELi40ELi256ELb1ELb1ELi4ELi320ELi320ELi4ELb1ELi2ELb0ELb0ELNS_15WgradSyncMethodE3ENS_16CompileConditionILi1000EEEEEvPT_S6_S6_PKS5_S8_S8_S8_PKfflPfPj)
        .other          _ZN13group_norm_v218gn_bwd_cuda_kernelI6__halfLi320ELi1ELi16ELi40ELi256ELb1ELb1ELi4ELi320ELi320ELi4ELb1ELi2ELb0ELb0ELNS_15WgradSyncMethodE3ENS_16CompileConditionILi1000EEEEEvPT_S6_S6_PKS5_S8_S8_S8_PKfflPfPj,@"STO_CUDA_ENTRY STV_DEFAULT"
_ZN13group_norm_v218gn_bwd_cuda_kernelI6__halfLi320ELi1ELi16ELi40ELi256ELb1ELb1ELi4ELi320ELi320ELi4ELb1ELi2ELb0ELb0ELNS_15WgradSyncMethodE3ENS_16CompileConditionILi1000EEEEEvPT_S6_S6_PKS5_S8_S8_S8_PKfflPfPj:
.text._ZN13group_norm_v218gn_bwd_cuda_kernelI6__halfLi320ELi1ELi16ELi40ELi256ELb1ELb1ELi4ELi320ELi320ELi4ELb1ELi2ELb0ELb0ELNS_15WgradSyncMethodE3ENS_16CompileConditionILi1000EEEEEvPT_S6_S6_PKS5_S8_S8_S8_PKfflPfPj:
        /* <DEDUP_REMOVED lines=26> */
.L_x_637:
[----:B------:R-:W2:Y:S04]  /*01a0*/  LD.E.STRONG.GPU R6, desc[UR10][R4.64+0x8] ;  /* 0x0000080a04067980 */ /* 0x000ea8000c10f900 */
[----:B--2---:R-:W-:Y:S01]  /*01b0*/  CCTL.IVALL ;  /* 0x00000000ff00798f */ /* 0x004fe20002000000 */
[----:B------:R-:W-:Y:S05]  /*01c0*/  YIELD ;  /* 0x0000000000007946 */ /* 0x000fea0003800000 */
[----:B-----5:R-:W-:-:S04]  /*01d0*/  LOP3.LUT R6, R6, R3, RZ, 0x3c, !PT ;  /* 0x0000000306067212 */ /* 0x020fc800078e3cff */
[----:B------:R-:W-:-:S13]  /*01e0*/  ISETP.GT.AND P0, PT, R6, -0x1, PT ;  /* 0xffffffff0600780c */ /* 0x000fda0003f04270 */
[----:B------:R-:W-:Y:S05]  /*01f0*/  @P0 BRA `(.L_x_637) ;  /* 0xfffffffc00e80947 */ /* 0x000fea000383ffff */
.L_x_636:
[----:B------:R-:W-:Y:S05]  /*0200*/  WARPSYNC.ALL ;  /* 0x0000000000007948 */ /* 0x000fea0003800000 */
[----:B------:R-:W-:Y:S06]  /*0210*/  BAR.SYNC.DEFER_BLOCKING 0x0 ;  /* 0x0000000000007b1d */ /* 0x000fec0000010000 */
[----:B------:R-:W-:Y:S05]  /*0220*/  BRA `(.L_x_638) ;  /* 0x0000001800647947 */ /* 0x000fea0003800000 */
.L_x_635:
        /* <DEDUP_REMOVED lines=24> */
[----:B------:R-:W-:Y:S02]  /*03b0*/  SHF.L.U32 R4, R0, 0x5, RZ ;  /* 0x0000000500047819 */ /* 0x000fe400000006ff */
[----:B------:R-:W-:Y:S01]  /*03c0*/  LOP3.LUT P1, RZ, R5, R2, RZ, 0xfc, !PT ;  /* 0x0000000205ff7212 */ /* 0x000fe2000782fcff */
[----:B---3--:R-:W-:Y:S01]  /*03d0*/  ULEA UR8, UR6, UR4, 0x18 ;  /* 0x0000000406087291 */ /* 0x008fe2000f8ec0ff */
[----:B------:R-:W-:-:S02]  /*03e0*/  LOP3.LUT R5, R4, 0x1fffc0, RZ, 0xc0, !PT ;  /* 0x001fffc004057812 */ /* 0x000fc400078ec0ff */
[----:B------:R-:W-:Y:S02]  /*03f0*/  SHF.L.U32 R63, R3, 0x1, RZ ;  /* 0x00000001033f7819 */ /* 0x000fe400000006ff */
[----:B------:R-:W-:Y:S02]  /*0400*/  SHF.R.U32.HI R4, RZ, 0x2, R3 ;  /* 0x00000002ff047819 */ /* 0x000fe40000011603 */
[----:B------:R-:W-:Y:S02]  /*0410*/  LOP3.LUT R7, R63, 0x18, RZ, 0xc0, !PT ;  /* 0x000000183f077812 */ /* 0x000fe400078ec0ff */
[----:B------:R-:W-:Y:S01]  /*0420*/  LEA R8, R3, UR8, 0x5 ;  /* 0x0000000803087c11 */ /* 0x000fe2000f8e28ff */
[----:B------:R-:W-:Y:S01]  /*0430*/  IMAD R17, R70, 0x8, R4 ;  /* 0x0000000846117824 */ /* 0x000fe200078e0204 */
[----:B------:R-:W-:Y:S01]  /*0440*/  LOP3.LUT R11, R7, 0x8, RZ, 0x3c, !PT ;  /* 0x00000008070b7812 */ /* 0x000fe200078e3cff */
[----:B------:R-:W-:Y:S01]  /*0450*/  UIADD3 UR5, UPT, UPT, UR4, 0x2800, URZ ;  /* 0x0000280004057890 */ /* 0x000fe2000fffe0ff */
[----:B------:R-:W-:Y:S01]  /*0460*/  LOP3.LUT R6, R5, 0x3f, R2, 0xf8, !PT ;  /* 0x0000003f05067812 */ /* 0x000fe200078ef802 */
[----:B------:R-:W-:Y:S01]  /*0470*/  IMAD R17, R17, 0x28, -R10 ;  /* 0x0000002811117824 */ /* 0x000fe200078e0a0a */
[----:B------:R-:W-:-:S02]  /*0480*/  IADD3 R5, PT, PT, R8, R7, RZ ;  /* 0x0000000708057210 */ /* 0x000fc40007ffe0ff */
[----:B------:R-:W-:Y:S02]  /*0490*/  LOP3.LUT R13, R7, 0x10, RZ, 0x3c, !PT ;  /* 0x00000010070d7812 */ /* 0x000fe400078e3cff */
[----:B------:R-:W-:Y:S02]  /*04a0*/  LOP3.LUT R15, R63, 0x18, RZ, 0xc, !PT ;  /* 0x000000183f0f7812 */ /* 0x000fe400078e0cff */
[----:B------:R-:W-:Y:S01]  /*04b0*/  IADD3 R7, PT, PT, R8, R11, RZ ;  /* 0x0000000b08077210 */ /* 0x000fe20007ffe0ff */
[----:B------:R-:W-:Y:S01]  /*04c0*/  ULEA UR5, UR6, UR5, 0x18 ;  /* 0x0000000506057291 */ /* 0x000fe2000f8ec0ff */
[----:B------:R-:W-:Y:S01]  /*04d0*/  SHF.L.U32 R11, R3, 0x3, RZ ;  /* 0x00000003030b7819 */ /* 0x000fe200000006ff */
[----:B------:R-:W-:Y:S01]  /*04e0*/  IMAD R9, R6, 0x280, R3 ;  /* 0x0000028006097824 */ /* 0x000fe200078e0203 */
[C---:B------:R-:W-:Y:S02]  /*04f0*/  IADD3 R20, PT, PT, R17.reuse, 0x10, RZ ;  /* 0x0000001011147810 */ /* 0x040fe40007ffe0ff */
[C---:B------:R-:W-:Y:S01]  /*0500*/  IADD3 R6, PT, PT, R8.reuse, R15, RZ ;  /* 0x0000000f08067210 */ /* 0x040fe20007ffe0ff */
[----:B------:R-:W-:Y:S01]  /*0510*/  IMAD.IADD R8, R8, 0x1, R13 ;  /* 0x0000000108087824 */ /* 0x000fe200078e020d */
[----:B------:R-:W-:-:S02]  /*0520*/  LOP3.LUT R12, R17, 0x4, RZ, 0xfc, !PT ;  /* 0x00000004110c7812 */ /* 0x000fc400078efcff */
[C---:B------:R-:W-:Y:S01]  /*0530*/  IADD3 R24, PT, PT, R17.reuse, 0x18, RZ ;  /* 0x0000001811187810 */ /* 0x040fe20007ffe0ff */
[----:B------:R-:W-:Y:S01]  /*0540*/  VIADD R21, R17, 0x14 ;  /* 0x0000001411157836 */ /* 0x000fe20000000000 */
[----:B------:R-:W-:Y:S02]  /*0550*/  LOP3.LUT R18, R11, 0x18, RZ, 0xc0, !PT ;  /* 0x000000180b127812 */ /* 0x000fe400078ec0ff */
[C---:B------:R-:W-:Y:S02]  /*0560*/  IADD3 R13, PT, PT, R17.reuse, 0x8, RZ ;  /* 0x00000008110d7810 */ /* 0x040fe40007ffe0ff */
[C---:B------:R-:W-:Y:S02]  /*0570*/  IADD3 R15, PT, PT, R17.reuse, 0xc, RZ ;  /* 0x0000000c110f7810 */ /* 0x040fe40007ffe0ff */
[C---:B------:R-:W-:Y:S02]  /*0580*/  IADD3 R25, PT, PT, R17.reuse, 0x1c, RZ ;  /* 0x0000001c11197810 */ /* 0x040fe40007ffe0ff */
[----:B------:R-:W-:-:S02]  /*0590*/  IADD3 R27, PT, PT, R17, 0x20, RZ ;  /* 0x00000020111b7810 */ /* 0x000fc40007ffe0ff */
[----:B------:R-:W-:Y:S01]  /*05a0*/  SHF.R.U32.HI R11, RZ, 0x2, R17 ;  /* 0x00000002ff0b7819 */ /* 0x000fe20000011611 */
[----:B------:R-:W-:Y:S01]  /*05b0*/  VIADD R17, R17, 0x24 ;  /* 0x0000002411117836 */ /* 0x000fe20000000000 */
[----:B------:R-:W-:Y:S01]  /*05c0*/  SHF.R.U32.HI R20, RZ, 0x2, R20 ;  /* 0x00000002ff147819 */ /* 0x000fe20000011614 */
[----:B------:R-:W-:Y:S01]  /*05d0*/  IMAD.U32 R43, RZ, RZ, UR5 ;  /* 0x00000005ff2b7e24 */ /* 0x000fe2000f8e00ff */
[----:B------:R-:W-:Y:S02]  /*05e0*/  IADD3 R10, PT, PT, R9, R10, RZ ;  /* 0x0000000a090a7210 */ /* 0x000fe40007ffe0ff */
[----:B------:R-:W-:Y:S02]  /*05f0*/  SHF.R.U32.HI R12, RZ, 0x2, R12 ;  /* 0x00000002ff0c7819 */ /* 0x000fe4000001160c */
[----:B------:R-:W-:Y:S02]  /*0600*/  SHF.R.U32.HI R24, RZ, 0x2, R24 ;  /* 0x00000002ff187819 */ /* 0x000fe40000011618 */
[----:B------:R-:W-:-:S02]  /*0610*/  SHF.L.U32 R9, R2, 0x2, RZ ;  /* 0x0000000202097819 */ /* 0x000fc400000006ff */
[----:B------:R-:W-:Y:S02]  /*0620*/  SHF.R.U32.HI R21, RZ, 0x2, R21 ;  /* 0x00000002ff157819 */ /* 0x000fe40000011615 */
        /* <DEDUP_REMOVED lines=9> */
[--C-:B------:R-:W-:Y:S01]  /*06c0*/  IMAD R27, R21, 0x28, R43.reuse ;  /* 0x00000028151b7824 */ /* 0x100fe200078e022b */
[----:B------:R-:W-:Y:S01]  /*06d0*/  SHF.L.U32 R21, R10, 0x1, RZ ;  /* 0x000000010a157819 */ /* 0x000fe200000006ff */
[----:B------:R-:W-:Y:S01]  /*06e0*/  IMAD R39, R32, 0x28, R43 ;  /* 0x0000002820277824 */ /* 0x000fe200078e022b */
[C---:B------:R-:W-:Y:S01]  /*06f0*/  IADD3 R10, PT, PT, R18.reuse, R13, RZ ;  /* 0x0000000d120a7210 */ /* 0x040fe20007ffe0ff */
[----:B------:R-:W-:Y:S01]  /*0700*/  IMAD.IADD R32, R19, 0x1, R20 ;  /* 0x0000000113207824 */ /* 0x000fe200078e0214 */
[----:B------:R-:W-:-:S02]  /*0710*/  IADD3 R13, PT, PT, R18, R25, RZ ;  /* 0x00000019120d7210 */ /* 0x000fc40007ffe0ff */
[----:B------:R-:W-:Y:S01]  /*0720*/  LEA R19, R19, R24, 0x3 ;  /* 0x0000001813137211 */ /* 0x000fe200078e18ff */
[----:B------:R-:W-:Y:S01]  /*0730*/  IMAD R11, R11, 0x28, R43 ;  /* 0x000000280b0b7824 */ /* 0x000fe200078e022b */
[----:B------:R-:W-:Y:S01]  /*0740*/  SHF.R.U32.HI R16, RZ, 0x2, R15 ;  /* 0x00000002ff107819 */ /* 0x000fe2000001160f */
[----:B------:R-:W-:Y:S02]  /*0750*/  IMAD R15, R14, 0x28, R43 ;  /* 0x000000280e0f7824 */ /* 0x000fe400078e022b */
[----:B------:R-:W-:Y:S01]  /*0760*/  IMAD R32, R32, 0x280, R31 ;  /* 0x0000028020207824 */ /* 0x000fe200078e021f */
[----:B------:R-:W-:Y:S02]  /*0770*/  LOP3.LUT R31, R31, 0xffff, RZ, 0xc0, !PT ;  /* 0x0000ffff1f1f7812 */ /* 0x000fe400078ec0ff */
[----:B------:R-:W-:Y:S01]  /*0780*/  IADD3 R9, PT, PT, R11, R18, RZ ;  /* 0x000000120b097210 */ /* 0x000fe20007ffe0ff */
[C---:B------:R-:W-:Y:S02]  /*0790*/  IMAD.IADD R11, R18.reuse, 0x1, R15 ;  /* 0x00000001120b7824 */ /* 0x040fe400078e020f */
[----:B------:R-:W-:Y:S01]  /*07a0*/  IMAD.IADD R15, R18, 0x1, R33 ;  /* 0x00000001120f7824 */ /* 0x000fe200078e0221 */
[----:B------:R-:W-:Y:S01]  /*07b0*/  SHF.L.U32 R33, R2, 0x1, RZ ;  /* 0x0000000102217819 */ /* 0x000fe200000006ff */
[----:B------:R-:W-:Y:S01]  /*07c0*/  IMAD R42, R31, 0x667, RZ ;  /* 0x000006671f2a7824 */ /* 0x000fe200078e02ff */
[----:B----4-:R-:W-:Y:S01]  /*07d0*/  LEA R84, P0, R0, R84, 0x2 ;  /* 0x0000005400547211 */ /* 0x010fe200078010ff */
[----:B------:R-:W-:Y:S01]  /*07e0*/  UIADD3 UR4, UPT, UPT, UR4, 0x3480, URZ ;  /* 0x0000348004047890 */ /* 0x000fe2000fffe0ff */
[----:B------:R-:W-:-:S02]  /*07f0*/  LOP3.LUT R64, R33, 0x7e, RZ, 0xc0, !PT ;  /* 0x0000007e21407812 */ /* 0x000fc400078ec0ff */
[----:B------:R-:W-:Y:S01]  /*0800*/  SHF.R.U32.HI R33, RZ, 0x10, R42 ;  /* 0x00000010ff217819 */ /* 0x000fe2000001162a */
[--C-:B------:R-:W-:Y:S01]  /*0810*/  IMAD R17, R16, 0x28, R43.reuse ;  /* 0x0000002810117824 */ /* 0x100fe200078e022b */
[----:B------:R-:W-:Y:S01]  /*0820*/  LEA.HI.X R85, R0, R85, RZ, 0x2, P0 ;  /* 0x0000005500557211 */ /* 0x000fe200000f14ff */
[--C-:B------:R-:W-:Y:S01]  /*0830*/  IMAD R35, R26, 0x28, R43.reuse ;  /* 0x000000281a237824 */ /* 0x100fe200078e022b */
[----:B------:R-:W-:Y:S01]  /*0840*/  ULEA UR4, UR6, UR4, 0x18 ;  /* 0x0000000406047291 */ /* 0x000fe2000f8ec0ff */
[----:B------:R-:W-:Y:S01]  /*0850*/  IMAD R37, R30, 0x28, R43 ;  /* 0x000000281e257824 */ /* 0x000fe200078e022b */
[----:B------:R-:W-:Y:S02]  /*0860*/  ISETP.NE.AND P0, PT, R2, RZ, PT ;  /* 0x000000ff0200720c */ /* 0x000fe40003f05270 */
[----:B------:R-:W-:Y:S01]  /*0870*/  MOV R65, 0x7fffffc1 ;  /* 0x7fffffc100417802 */ /* 0x000fe20000000f00 */
[----:B0-----:R-:W-:Y:S01]  /*0880*/  IMAD.WIDE.U32 R82, R21, 0x4, R82 ;  /* 0x0000000415527825 */ /* 0x001fe200078e0052 */
[----:B------:R-:W-:-:S03]  /*0890*/  IADD3 R12, PT, PT, R18, R17, RZ ;  /* 0x00000011120c7210 */ /* 0x000fc60007ffe0ff */
[----:B------:R-:W-:Y:S01]  /*08a0*/  HFMA2 R30, -RZ, RZ, 0, 0 ;  /* 0x00000000ff1e7431 */ /* 0x000fe200000001ff */
[C---:B------:R-:W-:Y:S02]  /*08b0*/  IADD3 R14, PT, PT, R18.reuse, R27, RZ ;  /* 0x0000001b120e7210 */ /* 0x040fe40007ffe0ff */
[C---:B------:R-:W-:Y:S02]  /*08c0*/  IADD3 R16, PT, PT, R18.reuse, R35, RZ ;  /* 0x0000002312107210 */ /* 0x040fe40007ffe0ff */
[C---:B------:R-:W-:Y:S01]  /*08d0*/  IADD3 R17, PT, PT, R18.reuse, R37, RZ ;  /* 0x0000002512117210 */ /* 0x040fe20007ffe0ff */
[----:B------:R-:W-:Y:S01]  /*08e0*/  IMAD.MOV.U32 R67, RZ, RZ, RZ ;  /* 0x000000ffff437224 */ /* 0x000fe200078e00ff */
[----:B------:R-:W-:Y:S02]  /*08f0*/  IADD3 R18, PT, PT, R18, R39, RZ ;  /* 0x0000002712127210 */ /* 0x000fe40007ffe0ff */
[----:B------:R-:W-:Y:S02]  /*0900*/  CS2R R40, SRZ ;  /* 0x0000000000287805 */ /* 0x000fe4000001ff00 */
[----:B------:R-:W-:-:S02]  /*0910*/  SEL R31, R65, 0x1, !P0 ;  /* 0x00000001411f7807 */ /* 0x000fc40004000000 */
[----:B------:R-:W-:Y:S02]  /*0920*/  CS2R R38, SRZ ;  /* 0x0000000000267805 */ /* 0x000fe4000001ff00 */
[----:B------:R-:W-:Y:S02]  /*0930*/  CS2R R36, SRZ ;  /* 0x0000000000247805 */ /* 0x000fe4000001ff00 */
[----:B------:R-:W-:Y:S02]  /*0940*/  CS2R R34, SRZ ;  /* 0x0000000000227805 */ /* 0x000fe4000001ff00 */
[----:B------:R-:W-:Y:S01]  /*0950*/  LOP3.LUT R62, R3, 0x1f, RZ, 0xc0, !PT ;  /* 0x0000001f033e7812 */ /* 0x000fe200078ec0ff */
[----:B-----5:R-:W-:Y:S01]  /*0960*/  IMAD.WIDE.U32 R80, R70, 0x4, R80 ;  /* 0x0000000446507825 */ /* 0x020fe200078e0050 */
[----:B------:R-:W-:Y:S02]  /*0970*/  LOP3.LUT R63, R63, 0x1c0, RZ, 0xc0, !PT ;  /* 0x000001c03f3f7812 */ /* 0x000fe400078ec0ff */
[----:B------:R-:W-:-:S02]  /*0980*/  LEA R64, R3, R64, 0x5 ;  /* 0x0000004003407211 */ /* 0x000fc400078e28ff */
[----:B------:R-:W-:Y:S01]  /*0990*/  SEL R65, R65, 0x1, !P1 ;  /* 0x0000000141417807 */ /* 0x000fe20004800000 */
[----:B------:R-:W0:Y:S01]  /*09a0*/  LDCU UR5, c[0x0][0x374] ;  /* 0x00006e80ff0577ac */ /* 0x000e220008000800 */
[--C-:B--2---:R-:W-:Y:S02]  /*09b0*/  HADD2.F32 R25, -RZ, R28.reuse.H0_H0 ;  /* 0x2000001cff197230 */ /* 0x104fe40000004100 */
[----:B------:R-:W-:Y:S01]  /*09c0*/  HADD2.F32 R24, -RZ, R28.H1_H1 ;  /* 0x3000001cff187230 */ /* 0x000fe20000004100 */
[----:B------:R-:W-:-:S04]  /*09d0*/  SHF.R.U32.HI R28, RZ, 0x4, R3 ;  /* 0x00000004ff1c7819 */ /* 0x000fc80000011603 */
[----:B------:R-:W-:-:S04]  /*09e0*/  LOP3.LUT R28, R28, R3, RZ, 0x3c, !PT ;  /* 0x000000031c1c7212 */ /* 0x000fc800078e3cff */
[----:B------:R-:W-:-:S04]  /*09f0*/  SHF.L.U32 R28, R28, 0x3, RZ ;  /* 0x000000031c1c7819 */ /* 0x000fc800000006ff */
[----:B------:R-:W-:Y:S01]  /*0a00*/  LOP3.LUT R28, R28, 0x18, RZ, 0xc0, !PT ;  /* 0x000000181c1c7812 */ /* 0x000fe200078ec0ff */
[----:B------:R-:W-:-:S04]  /*0a10*/  HADD2.F32 R20, -RZ, R22.H0_H0 ;  /* 0x20000016ff147230 */ /* 0x000fc80000004100 */
[----:B------:R-:W-:Y:S02]  /*0a20*/  VIADD R43, R28, UR8 ;  /* 0x000000081c2b7c36 */ /* 0x000fe40008000000 */
[----:B------:R-:W-:Y:S02]  /*0a30*/  IMAD R28, R70, -0x8, R33 ;  /* 0xfffffff8461c7824 */ /* 0x000fe400078e0221 */
[----:B------:R-:W-:Y:S01]  /*0a40*/  HADD2.F32 R21, -RZ, R22.H1_H1 ;  /* 0x30000016ff157230 */ /* 0x000fe20000004100 */
[----:B------:R-:W-:Y:S01]  /*0a50*/  LEA R66, R4, R43, 0x5 ;  /* 0x0000002b04427211 */ /* 0x000fe200078e28ff */
[----:B------:R-:W-:Y:S01]  /*0a60*/  HADD2.F32 R22, -RZ, R23.H0_H0 ;  /* 0x20000017ff167230 */ /* 0x000fe20000004100 */
[----:B------:R-:W-:Y:S01]  /*0a70*/  LEA R28, R28, UR4, 0x3 ;  /* 0x000000041c1c7c11 */ /* 0x000fe2000f8e18ff */
[--C-:B------:R-:W-:Y:S02]  /*0a80*/  HADD2.F32 R27, -RZ, R29.reuse.H0_H0 ;  /* 0x2000001dff1b7230 */ /* 0x100fe40000004100 */
[----:B------:R-:W-:Y:S01]  /*0a90*/  HADD2.F32 R26, -RZ, R29.H1_H1 ;  /* 0x3000001dff1a7230 */ /* 0x000fe20000004100 */
[----:B------:R-:W-:Y:S01]  /*0aa0*/  MOV R29, R0 ;  /* 0x00000000001d7202 */ /* 0x000fe20000000f00 */
[----:B0-----:R-:W-:-:S07]  /*0ab0*/  HADD2.F32 R23, -RZ, R23.H1_H1 ;  /* 0x30000017ff177230 */ /* 0x001fce0000004100 */
.L_x_650:
        /* <DEDUP_REMOVED lines=15> */
[----:B------:R-:W-:Y:S02]  /*0bb0*/  IADD3 R45, PT, PT, R69, R47, RZ ;  /* 0x0000002f452d7210 */ /* 0x000fe40007ffe0ff */
[C---:B------:R-:W-:Y:S01]  /*0bc0*/  SHF.L.U32 R69, R68.reuse, 0x1, RZ ;  /* 0x0000000144457819 */ /* 0x040fe200000006ff */
        /* <DEDUP_REMOVED lines=16> */
[--C-:B---3--:R-:W-:Y:S02]  /*0cd0*/  HADD2.F32 R43, -RZ, R44.reuse.H0_H0 ;  /* 0x2000002cff2b7230 */ /* 0x108fe40000004100 */
[--C-:B------:R-:W-:Y:S02]  /*0ce0*/  HADD2.F32 R49, -RZ, R45.reuse.H0_H0 ;  /* 0x2000002dff317230 */ /* 0x100fe40000004100 */
[----:B------:R-:W-:Y:S02]  /*0cf0*/  HADD2.F32 R51, -RZ, R45.H1_H1 ;  /* 0x3000002dff337230 */ /* 0x000fe40000004100 */
[----:B------:R-:W-:Y:S01]  /*0d00*/  FADD.FTZ R48, -R42, R43 ;  /* 0x0000002b2a307221 */ /* 0x000fe20000010100 */
[----:B------:R-:W-:-:S03]  /*0d10*/  HADD2.F32 R43, -RZ, R44.H1_H1 ;  /* 0x3000002cff2b7230 */ /* 0x000fc60000004100 */
[C---:B0-----:R-:W-:Y:S02]  /*0d20*/  FMUL.FTZ R75, R71.reuse, R48 ;  /* 0x00000030474b7220 */ /* 0x041fe40000410000 */
[C---:B------:R-:W-:Y:S01]  /*0d30*/  FADD.FTZ R44, -R42.reuse, R43 ;  /* 0x0000002b2a2c7221 */ /* 0x040fe20000010100 */
[C---:B------:R-:W-:Y:S01]  /*0d40*/  FADD.FTZ R48, -R42.reuse, R49 ;  /* 0x000000312a307221 */ /* 0x040fe20000010100 */
[----:B------:R-:W-:Y:S01]  /*0d50*/  FADD.FTZ R42, -R42, R51 ;  /* 0x000000332a2a7221 */ /* 0x000fe20000010100 */
[----:B------:R-:W-:Y:S01]  /*0d60*/  FFMA.FTZ R43, R20, R75, R25 ;  /* 0x0000004b142b7223 */ /* 0x000fe20000010019 */
[C---:B------:R-:W-:Y:S01]  /*0d70*/  FMUL.FTZ R73, R71.reuse, R44 ;  /* 0x0000002c47497220 */ /* 0x040fe20000410000 */
[C---:B------:R-:W-:Y:S01]  /*0d80*/  FMUL.FTZ R77, R71.reuse, R48 ;  /* 0x00000030474d7220 */ /* 0x040fe20000410000 */
[----:B------:R-:W-:Y:S01]  /*0d90*/  FMUL.FTZ R79, R71, R42 ;  /* 0x0000002a474f7220 */ /* 0x000fe20000410000 */
[----:B------:R-:W-:Y:S01]  /*0da0*/  FMUL.FTZ R44, R43, -1.4426950216293334961 ;  /* 0xbfb8aa3b2b2c7820 */ /* 0x000fe20000410000 */
[----:B------:R-:W-:Y:S01]  /*0db0*/  FFMA.FTZ R45, R21, R73, R24 ;  /* 0x00000049152d7223 */ /* 0x000fe20000010018 */
[----:B------:R-:W-:Y:S01]  /*0dc0*/  FFMA.FTZ R50, R22, R77, R27 ;  /* 0x0000004d16327223 */ /* 0x000fe2000001001b */
[----:B------:R-:W-:-:S02]  /*0dd0*/  FFMA.FTZ R52, R23, R79, R26 ;  /* 0x0000004f17347223 */ /* 0x000fc4000001001a */
[----:B------:R-:W-:Y:S01]  /*0de0*/  FMUL.FTZ R48, R45, -1.4426950216293334961 ;  /* 0xbfb8aa3b2d307820 */ /* 0x000fe20000410000 */
[----:B------:R-:W0:Y:S01]  /*0df0*/  MUFU.EX2 R44, R44 ;  /* 0x0000002c002c7308 */ /* 0x000e220000000800 */
[----:B------:R-:W-:Y:S01]  /*0e00*/  FMUL.FTZ R42, R50, -1.4426950216293334961 ;  /* 0xbfb8aa3b322a7820 */ /* 0x000fe20000410000 */
[----:B------:R-:W-:-:S06]  /*0e10*/  FMUL.FTZ R53, R52, -1.4426950216293334961 ;  /* 0xbfb8aa3b34357820 */ /* 0x000fcc0000410000 */
        /* <DEDUP_REMOVED lines=12> */
[--C-:B----4-:R-:W-:Y:S02]  /*0ee0*/  HADD2.F32 R42, -RZ, R46.reuse.H0_H0 ;  /* 0x2000002eff2a7230 */ /* 0x110fe40000004100 */
[----:B------:R-:W1:Y:S01]  /*0ef0*/  MUFU.RCP R54, R54 ;  /* 0x0000003600367308 */ /* 0x000e620000001000 */
[----:B--2---:R-:W-:Y:S01]  /*0f00*/  FADD.FTZ R48, -R49, 1 ;  /* 0x3f80000031307421 */ /* 0x004fe20000010100 */
[----:B------:R-:W-:Y:S01]  /*0f10*/  FMUL.FTZ R43, R44, R43 ;  /* 0x0000002b2c2b7220 */ /* 0x000fe20000410000 */
[----:B------:R-:W-:Y:S02]  /*0f20*/  HADD2.F32 R46, -RZ, R46.H1_H1 ;  /* 0x3000002eff2e7230 */ /* 0x000fe40000004100 */
[----:B------:R-:W-:Y:S01]  /*0f30*/  FFMA.FTZ R48, R45, R48, 1 ;  /* 0x3f8000002d307423 */ /* 0x000fe20000010030 */
[----:B------:R-:W-:Y:S01]  /*0f40*/  FMUL.FTZ R44, R42, R43 ;  /* 0x0000002b2a2c7220 */ /* 0x000fe20000410000 */
[----:B------:R-:W-:-:S02]  /*0f50*/  HADD2.F32 R42, -RZ, R47.H0_H0 ;  /* 0x2000002fff2a7230 */ /* 0x000fc40000004100 */
[----:B0-----:R-:W-:Y:S01]  /*0f60*/  FADD.FTZ R53, -R51, 1 ;  /* 0x3f80000033357421 */ /* 0x001fe20000010100 */
[----:B------:R-:W-:Y:S01]  /*0f70*/  FMUL.FTZ R49, R49, R48 ;  /* 0x0000003031317220 */ /* 0x000fe20000410000 */
[-C--:B------:R-:W-:Y:S01]  /*0f80*/  FMUL.FTZ R72, R20, R44.reuse ;  /* 0x0000002c14487220 */ /* 0x080fe20000410000 */
[----:B------:R-:W-:Y:S02]  /*0f90*/  HADD2.F32 R47, -RZ, R47.H1_H1 ;  /* 0x3000002fff2f7230 */ /* 0x000fe40000004100 */
[----:B------:R-:W-:Y:S01]  /*0fa0*/  FFMA.FTZ R50, R50, R53, 1 ;  /* 0x3f80000032327423 */ /* 0x000fe20000010035 */
[----:B------:R-:W-:Y:S01]  /*0fb0*/  FMUL.FTZ R46, R46, R49 ;  /* 0x000000312e2e7220 */ /* 0x000fe20000410000 */
[----:B------:R-:W-:Y:S01]  /*0fc0*/  FADD.FTZ R43, RZ, R72 ;  /* 0x00000048ff2b7221 */ /* 0x000fe20000010000 */
[----:B------:R-:W-:Y:S01]  /*0fd0*/  FFMA.FTZ R40, R75, R44, R40 ;  /* 0x0000002c4b287223 */ /* 0x000fe20000010028 */
[----:B-1----:R-:W-:Y:S01]  /*0fe0*/  FADD.FTZ R55, -R54, 1 ;  /* 0x3f80000036377421 */ /* 0x002fe20000010100 */
[----:B------:R-:W-:Y:S01]  /*0ff0*/  FMUL.FTZ R51, R51, R50 ;  /* 0x0000003233337220 */ /* 0x000fe20000410000 */
[----:B------:R-:W-:Y:S01]  /*1000*/  FMUL.FTZ R78, R21, R46 ;  /* 0x0000002e154e7220 */ /* 0x000fe20000410000 */
[----:B------:R-:W-:Y:S01]  /*1010*/  FADD.FTZ R41, R44, R41 ;  /* 0x000000292c297221 */ /* 0x000fe20000010000 */
[----:B------:R-:W-:Y:S01]  /*1020*/  FFMA.FTZ R55, R52, R55, 1 ;  /* 0x3f80000034377423 */ /* 0x000fe20000010037 */
[----:B------:R-:W-:Y:S01]  /*1030*/  FMUL.FTZ R51, R42, R51 ;  /* 0x000000332a337220 */ /* 0x000fe20000410000 */
[----:B------:R-:W-:Y:S01]  /*1040*/  FFMA.FTZ R42, R75, R72, RZ ;  /* 0x000000484b2a7223 */ /* 0x000fe200000100ff */
[----:B------:R-:W-:Y:S01]  /*1050*/  FADD.FTZ R43, R43, R78 ;  /* 0x0000004e2b2b7221 */ /* 0x000fe20000010000 */
[----:B------:R-:W-:Y:S01]  /*1060*/  FMUL.FTZ R54, R54, R55 ;  /* 0x0000003736367220 */ /* 0x000fe20000410000 */
[-C--:B------:R-:W-:Y:S01]  /*1070*/  FMUL.FTZ R76, R22, R51.reuse ;  /* 0x00000033164c7220 */ /* 0x080fe20000410000 */
[C---:B------:R-:W-:Y:S01]  /*1080*/  FFMA.FTZ R42, R73.reuse, R78, R42 ;  /* 0x0000004e492a7223 */ /* 0x040fe2000001002a */
        /* <DEDUP_REMOVED lines=10> */
[----:B------:R-:W-:Y:S01]  /*1130*/  FFMA.FTZ R43, R79, R74, R48 ;  /* 0x0000004a4f2b7223 */ /* 0x000fe20000010030 */
[----:B------:R-:W-:-:S04]  /*1140*/  FADD.FTZ R35, R54, R35 ;  /* 0x0000002336237221 */ /* 0x000fc80000010000 */
        /* <DEDUP_REMOVED lines=21> */
.L_x_639:
        /* <DEDUP_REMOVED lines=32> */
.L_x_641:
[----:B------:R-:W-:Y:S05]  /*14a0*/  BSYNC.RECONVERGENT B0 ;  /* 0x0000000000007941 */ /* 0x000fea0003800200 */
.L_x_640:
        /* <DEDUP_REMOVED lines=24> */
.L_x_644:
[----:B------:R-:W2:Y:S04]  /*1630*/  LD.E.STRONG.GPU R43, desc[UR10][R80.64+0x8] ;  /* 0x0000080a502b7980 */ /* 0x000ea8000c10f900 */
[----:B--2---:R-:W-:Y:S01]  /*1640*/  CCTL.IVALL ;  /* 0x00000000ff00798f */ /* 0x004fe20002000000 */
[----:B------:R-:W-:Y:S05]  /*1650*/  YIELD ;  /* 0x0000000000007946 */ /* 0x000fea0003800000 */
[----:B-----5:R-:W-:-:S04]  /*1660*/  LOP3.LUT R43, R43, R42, RZ, 0x3c, !PT ;  /* 0x0000002a2b2b7212 */ /* 0x020fc800078e3cff */
[----:B------:R-:W-:-:S13]  /*1670*/  ISETP.GT.AND P1, PT, R43, -0x1, PT ;  /* 0xffffffff2b00780c */ /* 0x000fda0003f24270 */
[----:B------:R-:W-:Y:S05]  /*1680*/  @P1 BRA `(.L_x_644) ;  /* 0xfffffffc00e81947 */ /* 0x000fea000383ffff */
.L_x_643:
[----:B------:R-:W-:Y:S05]  /*1690*/  WARPSYNC.ALL ;  /* 0x0000000000007948 */ /* 0x000fea0003800000 */
[----:B------:R-:W-:Y:S06]  /*16a0*/  BAR.SYNC.DEFER_BLOCKING 0x0 ;  /* 0x0000000000007b1d */ /* 0x000fec0000010000 */
[----:B------:R-:W-:Y:S05]  /*16b0*/  BRA `(.L_x_645) ;  /* 0x00000000003c7947 */ /* 0x000fea0003800000 */
.L_x_642:
[----:B------:R-:W-:Y:S01]  /*16c0*/  BAR.SYNC.DEFER_BLOCKING 0x0 ;  /* 0x0000000000007b1d */ /* 0x000fe20000010000 */
[----:B------:R-:W-:-:S13]  /*16d0*/  ISETP.NE.AND P1, PT, R3, RZ, PT ;  /* 0x000000ff0300720c */ /* 0x000fda0003f25270 */
[----:B------:R-:W-:Y:S05]  /*16e0*/  @P1 BRA `(.L_x_646) ;  /* 0x0000000000281947 */ /* 0x000fea0003800000 */
[----:B------:R-:W-:Y:S06]  /*16f0*/  MEMBAR.ALL.GPU ;  /* 0x0000000000007992 */ /* 0x000fec000000a000 */
[----:B------:R-:W-:-:S00]  /*1700*/  ERRBAR ;  /* 0x00000000000079ab */ /* 0x000fc00000000000 */
[----:B------:R-:W-:Y:S06]  /*1710*/  CGAERRBAR ;  /* 0x00000000000075ab */ /* 0x000fec0000000000 */
[----:B------:R0:W5:Y:S02]  /*1720*/  ATOM.E.ADD.STRONG.GPU PT, R42, desc[UR10][R84.64], R31 ;  /* 0x8000001f542a798a */ /* 0x00016400081ef10a */
.L_x_647:
[----:B------:R-:W2:Y:S04]  /*1730*/  LD.E.STRONG.GPU R43, desc[UR10][R84.64] ;  /* 0x0000000a542b7980 */ /* 0x000ea8000c10f900 */
[----:B--2---:R-:W-:Y:S01]  /*1740*/  CCTL.IVALL ;  /* 0x00000000ff00798f */ /* 0x004fe20002000000 */
[----:B------:R-:W-:Y:S05]  /*1750*/  YIELD ;  /* 0x0000000000007946 */ /* 0x000fea0003800000 */
[----:B-----5:R-:W-:-:S04]  /*1760*/  LOP3.LUT R43, R43, R42, RZ, 0x3c, !PT ;  /* 0x0000002a2b2b7212 */ /* 0x020fc800078e3cff */
[----:B------:R-:W-:-:S13]  /*1770*/  ISETP.GT.AND P1, PT, R43, -0x1, PT ;  /* 0xffffffff2b00780c */ /* 0x000fda0003f24270 */
[----:B------:R-:W-:Y:S05]  /*1780*/  @P1 BRA `(.L_x_647) ;  /* 0xfffffffc00e81947 */ /* 0x000fea000383ffff */
.L_x_646:
[----:B------:R-:W-:Y:S05]  /*1790*/  WARPSYNC.ALL ;  /* 0x0000000000007948 */ /* 0x000fea0003800000 */
[----:B------:R-:W-:Y:S06]  /*17a0*/  BAR.SYNC.DEFER_BLOCKING 0x0 ;  /* 0x0000000000007b1d */ /* 0x000fec0000010000 */
.L_x_645:
[----:B------:R-:W-:Y:S01]  /*17b0*/  ISETP.GT.U32.AND P1, PT, R3, 0xff, PT ;  /* 0x000000ff0300780c */ /* 0x000fe20003f24070 */
[----:B------:R-:W-:Y:S01]  /*17c0*/  BSSY.RECONVERGENT B0, `(.L_x_648) ;  /* 0x0000011000007945 */ /* 0x000fe20003800200 */
[----:B------:R-:W-:-:S11]  /*17d0*/  CS2R R46, SRZ ;  /* 0x00000000002e7805 */ /* 0x000fd6000001ff00 */
[----:B------:R-:W-:Y:S05]  /*17e0*/  @P1 BRA `(.L_x_649) ;  /* 0x0000000000381947 */ /* 0x000fea0003800000 */
[----:B------:R-:W1:Y:S01]  /*17f0*/  LDC.64 R44, c[0x0][0x3d0] ;  /* 0x0000f400ff2c7b82 */ /* 0x000e620000000a00 */
[----:B------:R-:W-:-:S05]  /*1800*/  IMAD R42, R67, UR5, R0 ;  /* 0x00000005432a7c24 */ /* 0x000fca000f8e0200 */
[----:B------:R-:W-:-:S04]  /*1810*/  LEA R43, R42, R63, 0x9 ;  /* 0x0000003f2a2b7211 */ /* 0x000fc800078e48ff */
[----:B------:R-:W-:-:S05]  /*1820*/  IADD3 R43, PT, PT, R62, R43, RZ ;  /* 0x0000002b3e2b7210 */ /* 0x000fca0007ffe0ff */
[----:B------:R-:W-:-:S05]  /*1830*/  IMAD.SHL.U32 R43, R43, 0x2, RZ ;  /* 0x000000022b2b7824 */ /* 0x000fca00078e00ff */
        /* <DEDUP_REMOVED lines=9> */
.L_x_649:
[----:B------:R-:W-:Y:S05]  /*18d0*/  BSYNC.RECONVERGENT B0 ;  /* 0x0000000000007941 */ /* 0x000fea0003800200 */
.L_x_648:
        /* <DEDUP_REMOVED lines=41> */
[----:B------:R-:W-:Y:S02]  /*1b70*/  F2FP.F16.F32.PACK_AB R42, R43, R42 ;  /* 0x0000002a2b2a723e */ /* 0x000fe400000000ff */
[----:B------:R-:W-:Y:S02]  /*1b80*/  IADD3.X R45, PT, PT, R68, UR13, RZ, P1, !PT ;  /* 0x0000000d442d7c10 */ /* 0x000fe40008ffe4ff */
[----:B------:R-:W-:-:S05]  /*1b90*/  F2FP.F16.F32.PACK_AB R43, R71, R76 ;  /* 0x0000004c472b723e */ /* 0x000fca00000000ff */
[----:B------:R1:W-:Y:S01]  /*1ba0*/  STG.E.64 desc[UR10][R44.64], R42 ;  /* 0x0000002a2c007986 */ /* 0x0003e2000c101b0a */
[----:B------:R-:W-:Y:S05]  /*1bb0*/  @!P0 BRA `(.L_x_650) ;  /* 0xffffffec00c08947 */ /* 0x000fea000383ffff */
.L_x_638:
[----:B------:R-:W-:Y:S01]  /*1bc0*/  SHF.L.U32 R0, R0, 0x5, RZ ;  /* 0x0000000500007819 */ /* 0x000fe200000006ff */
[----:B------:R-:W-:-:S03]  /*1bd0*/  IMAD R17, R70, 0x140, RZ ;  /* 0x0000014046117824 */ /* 0x000fc600078e02ff */
[----:B------:R-:W-:Y:S01]  /*1be0*/  LOP3.LUT R3, R0, 0x1fffc0, RZ, 0xc0, !PT ;  /* 0x001fffc000037812 */ /* 0x000fe200078ec0ff */
[----:B------:R-:W-:-:S03]  /*1bf0*/  VIADD R0, R17, 0x140 ;  /* 0x0000014011007836 */ /* 0x000fc60000000000 */
[----:B------:R-:W-:-:S04]  /*1c00*/  IADD3 R2, PT, PT, R3, R2, RZ ;  /* 0x0000000203027210 */ /* 0x000fc80007ffe0ff */
[----:B------:R-:W-:-:S04]  /*1c10*/  LEA R17, R2, R17, 0x5 ;  /* 0x0000001102117211 */ /* 0x000fc800078e28ff */
        /* <DEDUP_REMOVED lines=46> */
[----:B------:R-:W-:Y:S01]  /*1f00*/  LOP3.LUT R23, R43, 0xfffffff8, RZ, 0xc0, !PT ;  /* 0xfffffff82b177812 */ /* 0x000fe200078ec0ff */
[----:B------:R-:W-:Y:S01]  /*1f10*/  VIADD R22, R22, UR6 ;  /* 0x0000000616167c36 */ /* 0x000fe20008000000 */
[----:B------:R-:W-:Y:S02]  /*1f20*/  LOP3.LUT R24, R2, 0x1f, R15, 0xf8, !PT ;  /* 0x0000001f02187812 */ /* 0x000fe400078ef80f */
[----:B------:R-:W-:-:S07]  /*1f30*/  LOP3.LUT R25, R25, 0x3fffffff, RZ, 0xc0, !PT ;  /* 0x3fffffff19197812 */ /* 0x000fce00078ec0ff */
.L_x_662:
        /* <DEDUP_REMOVED lines=25> */
.L_x_655:
        /* <DEDUP_REMOVED lines=33> */
.L_x_654:
[----:B------:R-:W-:Y:S05]  /*22e0*/  BSYNC.RECONVERGENT B1 ;  /* 0x0000000000017941 */ /* 0x000fea0003800200 */
.L_x_653:
        /* <DEDUP_REMOVED lines=25> */
.L_x_657:
[----:B------:R-:W-:Y:S05]  /*2480*/  BSYNC.RECONVERGENT B1 ;  /* 0x0000000000017941 */ /* 0x000fea0003800200 */
.L_x_656:
        /* <DEDUP_REMOVED lines=26> */
.L_x_652:
[----:B------:R-:W-:Y:S05]  /*2630*/  BSYNC.RECONVERGENT B0 ;  /* 0x0000000000007941 */ /* 0x000fea0003800200 */
.L_x_651:
[----:B------:R0:W-:Y:S01]  /*2640*/  STS [R16], R31 ;  /* 0x0000001f10007388 */ /* 0x0001e20000000800 */
[----:B------:R-:W1:Y:S01]  /*2650*/  LDC.64 R12, c[0x0][0x388] ;  /* 0x0000e200ff0c7b82 */ /* 0x000e620000000a00 */
[----:B------:R-:W-:Y:S02]  /*2660*/  ISETP.GT.U32.AND P1, PT, R45, 0x9, PT ;  /* 0x000000092d00780c */ /* 0x000fe40003f24070 */
[----:B------:R0:W-:Y:S01]  /*2670*/  STS [R16+0x500], R30 ;  /* 0x0005001e10007388 */ /* 0x0001e20000000800 */
[----:B------:R-:W-:-:S04]  /*2680*/  MOV R26, R9 ;  /* 0x00000009001a7202 */ /* 0x000fc80000000f00 */
[----:B------:R-:W2:Y:S08]  /*2690*/  LDC.64 R10, c[0x0][0x390] ;  /* 0x0000e400ff0a7b82 */ /* 0x000eb00000000a00 */
[----:B0-----:R-:W-:Y:S06]  /*26a0*/  BAR.SYNC.DEFER_BLOCKING 0x0 ;  /* 0x0000000000007b1d */ /* 0x001fec0000010000 */
.L_x_661:
        /* <DEDUP_REMOVED lines=10> */
[----:B------:R-:W-:Y:S01]  /*2750*/  MOV R32, 0xffff ;  /* 0x0000ffff00207802 */ /* 0x000fe20000000f00 */
[----:B------:R-:W-:Y:S01]  /*2760*/  IMAD.MOV.U32 R36, RZ, RZ, 0xffff ;  /* 0x0000ffffff247424 */ /* 0x000fe200078e00ff */
[----:B------:R-:W-:Y:S01]  /*2770*/  MOV R31, 0xffff ;  /* 0x0000ffff001f7802 */ /* 0x000fe20000000f00 */
        /* <DEDUP_REMOVED lines=18> */
.L_x_672:
[----:B------:R-:W-:Y:S01]  /*28a0*/  BSSY.RECONVERGENT B0, `(.L_x_659) ;  /* 0x000000b000007945 */ /* 0x000fe20003800200 */
[----:B----4-:R-:W-:-:S03]  /*28b0*/  FADD.FTZ R15, R14, R15 ;  /* 0x0000000f0e0f7221 */ /* 0x010fc60000010000 */
[----:B------:R-:W-:Y:S05]  /*28c0*/  @P2 BRA `(.L_x_660) ;  /* 0x0000000000202947 */ /* 0x000fea0003800000 */
[----:B------:R-:W-:Y:S02]  /*28d0*/  F2FP.F16.F32.PACK_AB R14, R15, R30 ;  /* 0x0000001e0f0e723e */ /* 0x000fe400000000ff */
[----:B------:R-:W-:Y:S02]  /*28e0*/  IADD3 R19, PT, PT, R26, R17, RZ ;  /* 0x000000111a137210 */ /* 0x000fe40007ffe0ff */
[C---:B------:R-:W-:Y:S02]  /*28f0*/  PRMT R27, R14.reuse, 0x7610, R27 ;  /* 0x000076100e1b7816 */ /* 0x040fe4000000001b */
[----:B------:R-:W-:Y:S01]  /*2900*/  PRMT R28, R14, 0x7632, R28 ;  /* 0x000076320e1c7816 */ /* 0x000fe2000000001c */
[----:B-1----:R-:W-:-:S04]  /*2910*/  IMAD.WIDE R14, R19, 0x2, R12 ;  /* 0x00000002130e7825 */ /* 0x002fc800078e020c */
[----:B--2---:R-:W-:Y:S01]  /*2920*/  IMAD.WIDE R18, R19, 0x2, R10 ;  /* 0x0000000213127825 */ /* 0x004fe200078e020a */
[----:B------:R0:W-:Y:S04]  /*2930*/  STG.E.U16 desc[UR10][R14.64], R27 ;  /* 0x0000001b0e007986 */ /* 0x0001e8000c10150a */
[----:B------:R0:W-:Y:S02]  /*2940*/  STG.E.U16 desc[UR10][R18.64], R28 ;  /* 0x0000001c12007986 */ /* 0x0001e4000c10150a */
.L_x_660:
[----:B------:R-:W-:Y:S05]  /*2950*/  BSYNC.RECONVERGENT B0 ;  /* 0x0000000000007941 */ /* 0x000fea0003800200 */
.L_x_659:
        /* <DEDUP_REMOVED lines=9> */
.L_x_658:
[----:B------:R-:W-:Y:S01]  /*29f0*/  HFMA2 R33, -RZ, RZ, 0, 4.76837158203125e-07 ;  /* 0x00000008ff217431 */ /* 0x000fe200000001ff */
[----:B------:R-:W-:Y:S01]  /*2a00*/  BSSY B0, `(.L_x_663) ;  /* 0x0000007000007945 */ /* 0x000fe20003800000 */
[----:B---3--:R-:W-:Y:S01]  /*2a10*/  IMAD.MOV.U32 R34, RZ, RZ, R14 ;  /* 0x000000ffff227224 */ /* 0x008fe200078e000e */
[----:B------:R-:W-:Y:S02]  /*2a20*/  MOV R36, 0x101f ;  /* 0x0000101f00247802 */ /* 0x000fe40000000f00 */
[----:B------:R-:W-:-:S07]  /*2a30*/  MOV R31, 0xffff ;  /* 0x0000ffff001f7802 */ /* 0x000fce0000000f00 */
[----:B012-4-:R-:W-:Y:S05]  /*2a40*/  WARPSYNC.COLLECTIVE R31, `(.L_x_664) ;  /* 0x000000001f087348 */ /* 0x017fea0003c00000 */
[----:B------:R3:W0:Y:S02]  /*2a50*/  SHFL.BFLY P3, R32, R34, R33, R36 ;  /* 0x0c00002122207389 */ /* 0x0006240000060024 */
[----:B01234-:R-:W-:Y:S05]  /*2a60*/  ENDCOLLECTIVE ;  /* 0x000000000000791b */ /* 0x01ffea0003800000 */
.L_x_664:
[----:B------:R-:W-:Y:S05]  /*2a70*/  BSYNC B0 ;  /* 0x0000000000007941 */ /* 0x000fea0003800000 */
.L_x_663:
[----:B------:R-:W-:Y:S02]  /*2a80*/  HFMA2 R33, -RZ, RZ, 0, 4.76837158203125e-07 ;  /* 0x00000008ff217431 */ /* 0x000fe400000001ff */
[----:B------:R-:W-:Y:S01]  /*2a90*/  IMAD.MOV.U32 R34, RZ, RZ, R15 ;  /* 0x000000ffff227224 */ /* 0x000fe200078e000f */
[----:B------:R-:W-:Y:S02]  /*2aa0*/  MOV R36, 0x101f ;  /* 0x0000101f00247802 */ /* 0x000fe40000000f00 */
[----:B------:R-:W-:Y:S02]  /*2ab0*/  MOV R31, 0xffff ;  /* 0x0000ffff001f7802 */ /* 0x000fe40000000f00 */
[----:B------:R-:W-:-:S07]  /*2ac0*/  MOV R19, R32 ;  /* 0x0000002000137202 */ /* 0x000fce0000000f00 */
[----:B------:R-:W-:Y:S05]  /*2ad0*/  WARPSYNC.COLLECTIVE R31, `(.L_x_665) ;  /* 0x000000001f087348 */ /* 0x000fea0003c00000 */
[----:B------:R0:W1:Y:S02]  /*2ae0*/  SHFL.BFLY P3, R32, R34, R33, R36 ;  /* 0x0c00002122207389 */ /* 0x0000640000060024 */
[----:B01----:R-:W-:Y:S05]  /*2af0*/  ENDCOLLECTIVE ;  /* 0x000000000000791b */ /* 0x003fea0003800000 */
.L_x_665:
[----:B------:R-:W-:Y:S01]  /*2b00*/  FADD.FTZ R19, R19, R14 ;  /* 0x0000000e13137221 */ /* 0x000fe20000010000 */
[----:B------:R-:W-:-:S03]  /*2b10*/  HFMA2 R33, -RZ, RZ, 0, 2.384185791015625e-07 ;  /* 0x00000004ff217431 */ /* 0x000fc600000001ff */
[----:B------:R-:W-:Y:S01]  /*2b20*/  IMAD.MOV.U32 R34, RZ, RZ, R19 ;  /* 0x000000ffff227224 */ /* 0x000fe200078e0013 */
[----:B------:R-:W-:-:S07]  /*2b30*/  MOV R18, R32 ;  /* 0x0000002000127202 */ /* 0x000fce0000000f00 */
[----:B------:R-:W-:Y:S05]  /*2b40*/  WARPSYNC.COLLECTIVE R31, `(.L_x_666) ;  /* 0x000000001f087348 */ /* 0x000fea0003c00000 */
[----:B------:R0:W1:Y:S02]  /*2b50*/  SHFL.BFLY P3, R32, R34, R33, R36 ;  /* 0x0c00002122207389 */ /* 0x0000640000060024 */
[----:B01----:R-:W-:Y:S05]  /*2b60*/  ENDCOLLECTIVE ;  /* 0x000000000000791b */ /* 0x003fea0003800000 */
.L_x_666:
[----:B------:R-:W-:-:S05]  /*2b70*/  FADD.FTZ R18, R18, R15 ;  /* 0x0000000f12127221 */ /* 0x000fca0000010000 */
[----:B------:R-:W-:Y:S02]  /*2b80*/  MOV R34, R18 ;  /* 0x0000001200227202 */ /* 0x000fe40000000f00 */
[----:B------:R-:W-:-:S07]  /*2b90*/  MOV R28, R32 ;  /* 0x00000020001c7202 */ /* 0x000fce0000000f00 */
[----:B------:R-:W-:Y:S05]  /*2ba0*/  WARPSYNC.COLLECTIVE R31, `(.L_x_667) ;  /* 0x000000001f087348 */ /* 0x000fea0003c00000 */
[----:B------:R0:W1:Y:S02]  /*2bb0*/  SHFL.BFLY P3, R32, R34, R33, R36 ;  /* 0x0c00002122207389 */ /* 0x0000640000060024 */
[----:B01----:R-:W-:Y:S05]  /*2bc0*/  ENDCOLLECTIVE ;  /* 0x000000000000791b */ /* 0x003fea0003800000 */
.L_x_667:
[----:B------:R-:W-:Y:S01]  /*2bd0*/  FADD.FTZ R28, R19, R28 ;  /* 0x0000001c131c7221 */ /* 0x000fe20000010000 */
[----:B------:R-:W-:-:S03]  /*2be0*/  HFMA2 R33, -RZ, RZ, 0, 1.1920928955078125e-07 ;  /* 0x00000002ff217431 */ /* 0x000fc600000001ff */
[----:B------:R-:W-:Y:S01]  /*2bf0*/  IMAD.MOV.U32 R34, RZ, RZ, R28 ;  /* 0x000000ffff227224 */ /* 0x000fe200078e001c */
[----:B------:R-:W-:-:S07]  /*2c00*/  MOV R27, R32 ;  /* 0x00000020001b7202 */ /* 0x000fce0000000f00 */
[----:B------:R-:W-:Y:S05]  /*2c10*/  WARPSYNC.COLLECTIVE R31, `(.L_x_668) ;  /* 0x000000001f087348 */ /* 0x000fea0003c00000 */
[----:B------:R0:W1:Y:S02]  /*2c20*/  SHFL.BFLY P3, R32, R34, R33, R36 ;  /* 0x0c00002122207389 */ /* 0x0000640000060024 */
[----:B01----:R-:W-:Y:S05]  /*2c30*/  ENDCOLLECTIVE ;  /* 0x000000000000791b */ /* 0x003fea0003800000 */
.L_x_668:
[----:B------:R-:W-:-:S05]  /*2c40*/  FADD.FTZ R27, R18, R27 ;  /* 0x0000001b121b7221 */ /* 0x000fca0000010000 */
[----:B------:R-:W-:Y:S02]  /*2c50*/  MOV R34, R27 ;  /* 0x0000001b00227202 */ /* 0x000fe40000000f00 */
[----:B------:R-:W-:-:S07]  /*2c60*/  MOV R29, R32 ;  /* 0x00000020001d7202 */ /* 0x000fce0000000f00 */
[----:B------:R-:W-:Y:S05]  /*2c70*/  WARPSYNC.COLLECTIVE R31, `(.L_x_669) ;  /* 0x000000001f087348 */ /* 0x000fea0003c00000 */
[----:B------:R0:W1:Y:S02]  /*2c80*/  SHFL.BFLY P3, R32, R34, R33, R36 ;  /* 0x0c00002122207389 */ /* 0x0000640000060024 */
[----:B01----:R-:W-:Y:S05]  /*2c90*/  ENDCOLLECTIVE ;  /* 0x000000000000791b */ /* 0x003fea0003800000 */
.L_x_669:
[----:B------:R-:W-:Y:S01]  /*2ca0*/  FADD.FTZ R29, R28, R29 ;  /* 0x0000001d1c1d7221 */ /* 0x000fe20000010000 */
[----:B------:R-:W-:-:S03]  /*2cb0*/  HFMA2 R33, -RZ, RZ, 0, 5.9604644775390625e-08 ;  /* 0x00000001ff217431 */ /* 0x000fc600000001ff */
[----:B------:R-:W-:Y:S01]  /*2cc0*/  IMAD.MOV.U32 R34, RZ, RZ, R29 ;  /* 0x000000ffff227224 */ /* 0x000fe200078e001d */
[----:B------:R-:W-:-:S07]  /*2cd0*/  MOV R14, R32 ;  /* 0x00000020000e7202 */ /* 0x000fce0000000f00 */
[----:B------:R-:W-:Y:S05]  /*2ce0*/  WARPSYNC.COLLECTIVE R31, `(.L_x_670) ;  /* 0x000000001f087348 */ /* 0x000fea0003c00000 */
[----:B------:R0:W1:Y:S02]  /*2cf0*/  SHFL.BFLY P3, R32, R34, R33, R36 ;  /* 0x0c00002122207389 */ /* 0x0000640000060024 */
[----:B01----:R-:W-:Y:S05]  /*2d00*/  ENDCOLLECTIVE ;  /* 0x000000000000791b */ /* 0x003fea0003800000 */
.L_x_670:
[----:B------:R-:W-:-:S05]  /*2d10*/  FADD.FTZ R14, R27, R14 ;  /* 0x0000000e1b0e7221 */ /* 0x000fca0000010000 */
[----:B------:R-:W-:Y:S02]  /*2d20*/  MOV R34, R14 ;  /* 0x0000000e00227202 */ /* 0x000fe40000000f00 */
[----:B------:R-:W-:-:S07]  /*2d30*/  MOV R30, R32 ;  /* 0x00000020001e7202 */ /* 0x000fce0000000f00 */
[----:B------:R-:W-:Y:S05]  /*2d40*/  WARPSYNC.COLLECTIVE R31, `(.L_x_671) ;  /* 0x000000001f087348 */ /* 0x000fea0003c00000 */
[----:B------:R0:W1:Y:S02]  /*2d50*/  SHFL.BFLY P3, R32, R34, R33, R36 ;  /* 0x0c00002122207389 */ /* 0x0000640000060024 */
[----:B01----:R-:W-:Y:S05]  /*2d60*/  ENDCOLLECTIVE ;  /* 0x000000000000791b */ /* 0x003fea0003800000 */
.L_x_671:
[----:B------:R-:W-:Y:S01]  /*2d70*/  FADD.FTZ R30, R29, R30 ;  /* 0x0000001e1d1e7221 */ /* 0x000fe20000010000 */
[----:B------:R-:W-:Y:S01]  /*2d80*/  MOV R15, R32 ;  /* 0x00000020000f7202 */ /* 0x000fe20000000f00 */
[----:B------:R-:W-:Y:S06]  /*2d90*/  BRA `(.L_x_672) ;  /* 0xfffffff800c07947 */ /* 0x000fec000383ffff */
.L_x_673:
        /* <DEDUP_REMOVED lines=14> */
.L_x_1057:


//--------------------- .text._ZN13group_norm_v218gn_bwd_cuda_kernelI6__halfLi320ELi3ELi16ELi40ELi256ELb1ELb1ELi4ELi320ELi320ELi4ELb1ELi4ELb0ELb0ELNS_15WgradSyncMethodE3ENS_16CompileConditionILi1000EEEEEvPT_S6_S6_PKS5_S8_S8_S8_PKfflPfPj --------------------------
	.section	.text._ZN13group_norm_v218gn_bwd_cuda_kernelI6__halfLi320ELi3ELi16ELi40ELi256ELb1ELb1ELi4ELi320ELi320ELi4ELb1ELi4ELb0ELb0ELNS_15WgradSyncMethodE3ENS_16CompileConditionILi1000EEEEEvPT_S6_S6_PKS5_S8_S8_S8_PKfflPfPj,"ax",@progbits
	.align	128
        .global         _ZN13group_norm_v218gn_bwd_cuda_kernelI6__halfLi320ELi3ELi16ELi40ELi256ELb1ELb1ELi4ELi320ELi320ELi4ELb1ELi4ELb0ELb0ELNS_15WgradSyncMethodE3ENS_16CompileConditionILi1000EEEEEvPT_S6_S6_PKS5_S8_S8_S8_PKfflPfPj
        .type           _ZN13group_norm_v218gn_bwd_cuda_kernelI6__halfLi320ELi3ELi16ELi40ELi256ELb1ELb1ELi4ELi320ELi320ELi4ELb1ELi4ELb0ELb0ELNS_15WgradSyncMethodE3ENS_16CompileConditionILi1000EEEEEvPT_S6_S6_PKS5_S8_S8_S8_PKfflPfPj,@function
        .size           _ZN13group_norm_v218gn_bwd_cuda_kernelI6__halfLi320ELi3ELi16ELi40ELi256ELb1ELb1ELi4ELi320ELi320ELi4ELb1ELi4ELb0ELb0ELNS_15WgradSyncMethodE3ENS_16CompileConditionILi1000EEEEEvPT_S6_S6_PKS5_S8_S8_S8_PKfflPfPj,(.L_x_1058 - _ZN13group_norm_v218gn_bwd_cuda_kernelI6__halfLi320ELi3ELi16ELi40ELi256ELb1ELb1ELi4ELi320ELi320ELi4ELb1ELi4ELb0ELb0ELNS_15WgradSyncMethodE3ENS_16CompileConditionILi1000EEEEEvPT_S6_S6_PKS5_S8_S8_S8_PKfflPfPj)
        .other          _ZN13group_norm_v218gn_bwd_cuda_kernelI6__halfLi320ELi3ELi16ELi40ELi256ELb1ELb1ELi4ELi320ELi320ELi4ELb1ELi4ELb0ELb0ELNS_15WgradSyncMethodE3ENS_16CompileConditionILi1000EEEEEvPT_S6_S6_PKS5_S8_S8_S8_PKfflPfPj,@"STO_CUDA_ENTRY STV_DEFAULT"
_ZN13group_norm_v218gn_bwd_cuda_kernelI6__halfLi320ELi3ELi16ELi40ELi256ELb1ELb1ELi4ELi320ELi320ELi4ELb1ELi4ELb0ELb0ELNS_15WgradSyncMethodE3ENS_16CompileConditionILi1000EEEEEvPT_S6_S6_PKS5_S8_S8_S8_PKfflPfPj:
.text._ZN13group_norm_v218gn_bwd_cuda_kernelI6__halfLi320ELi3ELi16ELi40ELi256ELb1ELb1ELi4ELi320ELi320ELi4ELb1ELi4ELb0ELb0ELNS_15WgradSyncMethodE3ENS_16CompileConditionILi1000EEEEEvPT_S6_S6_PKS5_S8_S8_S8_PKfflPfPj:
        /* <DEDUP_REMOVED lines=26> */
.L_x_676:
[----:B------:R-:W2:Y:S04]  /*01a0*/  LD.E.STRONG.GPU R6, desc[UR8][R4.64+0x10] ;  /* 0x0000100804067980 */ /* 0x000ea8000c10f900 */
[----:B--2---:R-:W-:Y:S01]  /*01b0*/  CCTL.IVALL ;  /* 0x00000000ff00798f */ /* 0x004fe20002000000 */
[----:B------:R-:W-:Y:S05]  /*01c0*/  YIELD ;  /* 0x0000000000007946 */ /* 0x000fea0003800000 */
[----:B-----5:R-:W-:-:S04]  /*01d0*/  LOP3.LUT R6, R6, R3, RZ, 0x3c, !PT ;  /* 0x0000000306067212 */ /* 0x020fc800078e3cff */
[----:B------:R-:W-:-:S13]  /*01e0*/  ISETP.GT.AND P0, PT, R6, -0x1, PT ;  /* 0xffffffff0600780c */ /* 0x000fda0003f04270 */
[----:B------:R-:W-:Y:S05]  /*01f0*/  @P0 BRA `(.L_x_676) ;  /* 0xfffffffc00e80947 */ /* 0x000fea000383ffff */
.L_x_675:
[----:B------:R-:W-:Y:S05]  /*0200*/  WARPSYNC.ALL ;  /* 0x0000000000007948 */ /* 0x000fea0003800000 */
[----:B------:R-:W-:Y:S06]  /*0210*/  BAR.SYNC.DEFER_BLOCKING 0x0 ;  /* 0x0000000000007b1d */ /* 0x000fec0000010000 */
[----:B------:R-:W-:Y:S05]  /*0220*/  BRA `(.L_x_677) ;  /* 0x0000001800807947 */ /* 0x000fea0003800000 */
.L_x_674:
        /* <DEDUP_REMOVED lines=19> */
[----:B------:R-:W2:Y:S04]  /*0360*/  LDG.E.64.CONSTANT R14, desc[UR8][R6.64] ;  /* 0x00000008060e7981 */ /* 0x000ea8000c1e9b00 */
[----:B------:R0:W2:Y:S01]  /*0370*/  LDG.E.64.CONSTANT R16, desc[UR8][R8.64] ;  /* 0x0000000808107981 */ /* 0x0000a2000c1e9b00 */
[----:B------:R-:W-:Y:S02]  /*0380*/  MOV R3, 0x400 ;  /* 0x0000040000037802 */ /* 0x000fe40000000f00 */
[----:B------:R-:W-:Y:S02]  /*0390*/  CS2R R26, SRZ ;  /* 0x00000000001a7805 */ /* 0x000fe4000001ff00 */
[----:B----4-:R-:W-:-:S02]  /*03a0*/  LEA R56, P0, R0, R56, 0x2 ;  /* 0x0000003800387211 */ /* 0x010fc400078010ff */
[----:B------:R-:W-:Y:S02]  /*03b0*/  CS2R R24, SRZ ;  /* 0x0000000000187805 */ /* 0x000fe4000001ff00 */
[----:B------:R-:W-:Y:S02]  /*03c0*/  IADD3 R3, PT, PT, R3, 0x2800, RZ ;  /* 0x0000280003037810 */ /* 0x000fe40007ffe0ff */
[----:B------:R-:W-:Y:S02]  /*03d0*/  CS2R R22, SRZ ;  /* 0x0000000000167805 */ /* 0x000fe4000001ff00 */
[----:B------:R-:W-:Y:S02]  /*03e0*/  LEA.HI.X R57, R0, R57, RZ, 0x2, P0 ;  /* 0x0000003900397211 */ /* 0x000fe400000f14ff */
[----:B------:R-:W-:Y:S02]  /*03f0*/  CS2R R20, SRZ ;  /* 0x0000000000147805 */ /* 0x000fe4000001ff00 */
[----:B---3--:R-:W-:Y:S01]  /*0400*/  LEA R10, R10, R3, 0x18 ;  /* 0x000000030a0a7211 */ /* 0x008fe200078ec0ff */
[----:B-----5:R-:W-:Y:S01]  /*0410*/  IMAD.WIDE.U32 R54, R53, 0x4, R54 ;  /* 0x0000000435367825 */ /* 0x020fe200078e0036 */
[----:B------:R-:W-:Y:S01]  /*0420*/  SHF.L.U32 R3, R2, 0x2, RZ ;  /* 0x0000000202037819 */ /* 0x000fe200000006ff */
[----:B------:R-:W1:Y:S02]  /*0430*/  LDCU UR7, c[0x0][0x374] ;  /* 0x00006e80ff0777ac */ /* 0x000e640008000800 */
[----:B------:R-:W-:Y:S01]  /*0440*/  IMAD R12, R12, 0x28, R10 ;  /* 0x000000280c0c7824 */ /* 0x000fe200078e020a */
[----:B------:R-:W-:-:S05]  /*0450*/  LOP3.LUT R10, R3, 0xfc, RZ, 0xc0, !PT ;  /* 0x000000fc030a7812 */ /* 0x000fca00078ec0ff */
[C---:B------:R-:W-:Y:S01]  /*0460*/  IMAD.IADD R18, R5.reuse, 0x1, R10 ;  /* 0x0000000105127824 */ /* 0x040fe200078e020a */
[----:B------:R-:W-:-:S03]  /*0470*/  LEA R5, R5, R12, 0x3 ;  /* 0x0000000c05057211 */ /* 0x000fc600078e18ff */
[----:B------:R-:W-:Y:S01]  /*0480*/  IMAD R18, R18, 0x280, R19 ;  /* 0x0000028012127824 */ /* 0x000fe200078e0213 */
[----:B------:R-:W-:Y:S01]  /*0490*/  LOP3.LUT R19, R19, 0xffff, RZ, 0xc0, !PT ;  /* 0x0000ffff13137812 */ /* 0x000fe200078ec0ff */
[--C-:B--2---:R-:W-:Y:S02]  /*04a0*/  HADD2.F32 R6, -RZ, R14.reuse.H0_H0 ;  /* 0x2000000eff067230 */ /* 0x104fe40000004100 */
[----:B------:R-:W-:Y:S02]  /*04b0*/  HADD2.F32 R7, -RZ, R14.H1_H1 ;  /* 0x3000000eff077230 */ /* 0x000fe40000004100 */
[----:B------:R-:W-:Y:S02]  /*04c0*/  IMAD R14, R19, 0x667, RZ ;  /* 0x00000667130e7824 */ /* 0x000fe400078e02ff */
[--C-:B0-----:R-:W-:Y:S02]  /*04d0*/  HADD2.F32 R8, -RZ, R15.reuse.H0_H0 ;  /* 0x2000000fff087230 */ /* 0x101fe40000004100 */
[----:B------:R-:W-:Y:S01]  /*04e0*/  HADD2.F32 R9, -RZ, R15.H1_H1 ;  /* 0x3000000fff097230 */ /* 0x000fe20000004100 */
[----:B------:R-:W-:Y:S01]  /*04f0*/  MOV R15, R0 ;  /* 0x00000000000f7202 */ /* 0x000fe20000000f00 */
[--C-:B------:R-:W-:Y:S01]  /*0500*/  HADD2.F32 R11, -RZ, R16.reuse.H0_H0 ;  /* 0x20000010ff0b7230 */ /* 0x100fe20000004100 */
[----:B------:R-:W-:Y:S01]  /*0510*/  SHF.R.U32.HI R14, RZ, 0x10, R14 ;  /* 0x00000010ff0e7819 */ /* 0x000fe2000001160e */
[----:B------:R-:W-:-:S02]  /*0520*/  HADD2.F32 R10, -RZ, R16.H1_H1 ;  /* 0x30000010ff0a7230 */ /* 0x000fc40000004100 */
[--C-:B------:R-:W-:Y:S02]  /*0530*/  HADD2.F32 R13, -RZ, R17.reuse.H0_H0 ;  /* 0x20000011ff0d7230 */ /* 0x100fe40000004100 */
[----:B------:R-:W-:Y:S01]  /*0540*/  HADD2.F32 R12, -RZ, R17.H1_H1 ;  /* 0x30000011ff0c7230 */ /* 0x000fe20000004100 */
[----:B-1----:R-:W-:-:S07]  /*0550*/  CS2R R16, SRZ ;  /* 0x0000000000107805 */ /* 0x002fce000001ff00 */
.L_x_687:
[----:B0-----:R-:W0:Y:S01]  /*0560*/  LDCU.64 UR12, c[0x0][0x3b8] ;  /* 0x00007700ff0c77ac */ /* 0x001e220008000a00 */
[--C-:B-1----:R-:W-:Y:S01]  /*0570*/  SHF.R.U64 R29, R15, 0x1, R16.reuse ;  /* 0x000000010f1d7819 */ /* 0x102fe20000001210 */
[----:B------:R-:W-:Y:S01]  /*0580*/  IMAD.MOV.U32 R19, RZ, RZ, RZ ;  /* 0x000000ffff137224 */ /* 0x000fe200078e00ff */
[----:B------:R-:W-:Y:S01]  /*0590*/  SHF.R.U32.HI R34, RZ, 0x1, R16 ;  /* 0x00000001ff227819 */ /* 0x000fe20000011610 */
[----:B------:R-:W1:Y:S01]  /*05a0*/  LDCU.64 UR14, c[0x0][0x3a0] ;  /* 0x00007400ff0e77ac */ /* 0x000e620008000a00 */
[C---:B------:R-:W-:Y:S02]  /*05b0*/  SHF.L.U32 R32, R29.reuse, 0x5, RZ ;  /* 0x000000051d207819 */ /* 0x040fe400000006ff */
[C---:B------:R-:W-:Y:S01]  /*05c0*/  SHF.L.U64.HI R33, R29.reuse, 0x5, R34 ;  /* 0x000000051d217819 */ /* 0x040fe20000010222 */
[----:B------:R-:W-:Y:S01]  /*05d0*/  IMAD.WIDE.U32 R28, R29, 0x28000, R18 ;  /* 0x000280001d1c7825 */ /* 0x000fe200078e0012 */
[----:B------:R-:W2:Y:S03]  /*05e0*/  LDCU UR4, c[0x0][0x3c0] ;  /* 0x00007800ff0477ac */ /* 0x000ea60008000800 */
[----:B------:R-:W-:Y:S01]  /*05f0*/  IMAD.WIDE.U32 R32, R14, 0x2, R32 ;  /* 0x000000020e207825 */ /* 0x000fe200078e0020 */
[----:B------:R-:W-:-:S03]  /*0600*/  SHF.L.U32 R44, R28, 0x1, RZ ;  /* 0x000000011c2c7819 */ /* 0x000fc600000006ff */
[----:B------:R-:W-:Y:S01]  /*0610*/  IMAD R19, R34, 0x28000, RZ ;  /* 0x0002800022137824 */ /* 0x000fe200078e02ff */
[----:B0-----:R-:W-:-:S04]  /*0620*/  LEA R30, P0, R32, UR12, 0x2 ;  /* 0x0000000c201e7c11 */ /* 0x001fc8000f8010ff */
[----:B------:R-:W-:Y:S02]  /*0630*/  IADD3 R19, PT, PT, R29, R19, RZ ;  /* 0x000000131d137210 */ /* 0x000fe40007ffe0ff */
[----:B------:R-:W-:Y:S01]  /*0640*/  LEA.HI.X R31, R32, UR13, R33, 0x2, P0 ;  /* 0x0000000d201f7c11 */ /* 0x000fe200080f1421 */
[----:B------:R-:W0:Y:S01]  /*0650*/  LDCU.64 UR12, c[0x0][0x398] ;  /* 0x00007300ff0c77ac */ /* 0x000e220008000a00 */
[----:B------:R-:W-:-:S04]  /*0660*/  SHF.L.U64.HI R19, R28, 0x1, R19 ;  /* 0x000000011c137819 */ /* 0x000fc80000010213 */
[----:B------:R-:W2:Y:S01]  /*0670*/  LDG.E.64.CONSTANT R30, desc[UR8][R30.64] ;  /* 0x000000081e1e7981 */ /* 0x000ea2000c1e9b00 */
        /* <DEDUP_REMOVED lines=14> */
[--C-:B---3--:R-:W-:Y:S02]  /*0760*/  HADD2.F32 R3, -RZ, R32.reuse.H0_H0 ;  /* 0x20000020ff037230 */ /* 0x108fe40000004100 */
[--C-:B------:R-:W-:Y:S02]  /*0770*/  HADD2.F32 R35, -RZ, R33.reuse.H0_H0 ;  /* 0x20000021ff237230 */ /* 0x100fe40000004100 */
[----:B------:R-:W-:Y:S02]  /*0780*/  HADD2.F32 R31, -RZ, R32.H1_H1 ;  /* 0x30000020ff1f7230 */ /* 0x000fe40000004100 */
[C---:B------:R-:W-:Y:S01]  /*0790*/  FADD.FTZ R34, -R30.reuse, R3 ;  /* 0x000000031e227221 */ /* 0x040fe20000010100 */
[----:B------:R-:W-:Y:S02]  /*07a0*/  HADD2.F32 R33, -RZ, R33.H1_H1 ;  /* 0x30000021ff217230 */ /* 0x000fe40000004100 */
[C---:B------:R-:W-:Y:S01]  /*07b0*/  FADD.FTZ R36, -R30.reuse, R35 ;  /* 0x000000231e247221 */ /* 0x040fe20000010100 */
[----:B------:R-:W-:-:S02]  /*07c0*/  FADD.FTZ R32, -R30, R31 ;  /* 0x0000001f1e207221 */ /* 0x000fc40000010100 */
[----:B------:R-:W-:Y:S01]  /*07d0*/  FADD.FTZ R38, -R30, R33 ;  /* 0x000000211e267221 */ /* 0x000fe20000010100 */
[C---:B0-----:R-:W-:Y:S01]  /*07e0*/  FMUL.FTZ R3, R45.reuse, R34 ;  /* 0x000000222d037220 */ /* 0x041fe20000410000 */
[C---:B------:R-:W-:Y:S01]  /*07f0*/  FMUL.FTZ R49, R45.reuse, R36 ;  /* 0x000000242d317220 */ /* 0x040fe20000410000 */
[C---:B------:R-:W-:Y:S01]  /*0800*/  FMUL.FTZ R51, R45.reuse, R32 ;  /* 0x000000202d337220 */ /* 0x040fe20000410000 */
[----:B------:R-:W-:Y:S01]  /*0810*/  FMUL.FTZ R47, R45, R38 ;  /* 0x000000262d2f7220 */ /* 0x000fe20000410000 */
[----:B------:R-:W-:Y:S01]  /*0820*/  FFMA.FTZ R31, R6, R3, R11 ;  /* 0x00000003061f7223 */ /* 0x000fe2000001000b */
[----:B------:R-:W-:Y:S01]  /*0830*/  FFMA.FTZ R30, R8, R49, R13 ;  /* 0x00000031081e7223 */ /* 0x000fe2000001000d */
[----:B------:R-:W-:Y:S01]  /*0840*/  FFMA.FTZ R32, R7, R51, R10 ;  /* 0x0000003307207223 */ /* 0x000fe2000001000a */
[----:B------:R-:W-:Y:S01]  /*0850*/  FFMA.FTZ R33, R9, R47, R12 ;  /* 0x0000002f09217223 */ /* 0x000fe2000001000c */
[----:B------:R-:W-:Y:S01]  /*0860*/  FMUL.FTZ R34, R31, -1.4426950216293334961 ;  /* 0xbfb8aa3b1f227820 */ /* 0x000fe20000410000 */
[----:B------:R-:W-:Y:S01]  /*0870*/  FMUL.FTZ R38, R30, -1.4426950216293334961 ;  /* 0xbfb8aa3b1e267820 */ /* 0x000fe20000410000 */
[----:B------:R-:W-:Y:S01]  /*0880*/  FMUL.FTZ R36, R32, -1.4426950216293334961 ;  /* 0xbfb8aa3b20247820 */ /* 0x000fe20000410000 */
[----:B------:R-:W-:-:S03]  /*0890*/  FMUL.FTZ R41, R33, -1.4426950216293334961 ;  /* 0xbfb8aa3b21297820 */ /* 0x000fc60000410000 */
[----:B------:R-:W0:Y:S08]  /*08a0*/  MUFU.EX2 R34, R34 ;  /* 0x0000002200227308 */ /* 0x000e300000000800 */
        /* <DEDUP_REMOVED lines=12> */
[----:B----4-:R-:W-:Y:S02]  /*0970*/  HADD2.F32 R31, -RZ, R29.H0_H0 ;  /* 0x2000001dff1f7230 */ /* 0x010fe40000004100 */
[----:B------:R-:W1:Y:S01]  /*0980*/  MUFU.RCP R34, R34 ;  /* 0x0000002200227308 */ /* 0x000e620000001000 */
[----:B--2---:R-:W-:Y:S01]  /*0990*/  FADD.FTZ R41, -R40, 1 ;  /* 0x3f80000028297421 */ /* 0x004fe20000010100 */
[----:B------:R-:W-:-:S03]  /*09a0*/  FMUL.FTZ R35, R35, R36 ;  /* 0x0000002423237220 */ /* 0x000fc60000410000 */
[----:B------:R-:W-:Y:S01]  /*09b0*/  FFMA.FTZ R41, R30, R41, 1 ;  /* 0x3f8000001e297423 */ /* 0x000fe20000010029 */
[--C-:B------:R-:W-:Y:S02]  /*09c0*/  HADD2.F32 R30, -RZ, R28.reuse.H0_H0 ;  /* 0x2000001cff1e7230 */ /* 0x100fe40000004100 */
[----:B------:R-:W-:Y:S02]  /*09d0*/  HADD2.F32 R28, -RZ, R28.H1_H1 ;  /* 0x3000001cff1c7230 */ /* 0x000fe40000004100 */
[----:B0-----:R-:W-:Y:S01]  /*09e0*/  FADD.FTZ R39, -R37, 1 ;  /* 0x3f80000025277421 */ /* 0x001fe20000010100 */
[----:B------:R-:W-:Y:S01]  /*09f0*/  FMUL.FTZ R40, R40, R41 ;  /* 0x0000002928287220 */ /* 0x000fe20000410000 */
[----:B------:R-:W-:Y:S02]  /*0a00*/  FMUL.FTZ R30, R30, R35 ;  /* 0x000000231e1e7220 */ /* 0x000fe40000410000 */
[----:B------:R-:W-:Y:S01]  /*0a10*/  FFMA.FTZ R32, R32, R39, 1 ;  /* 0x3f80000020207423 */ /* 0x000fe20000010027 */
[----:B------:R-:W-:Y:S01]  /*0a20*/  FMUL.FTZ R31, R31, R40 ;  /* 0x000000281f1f7220 */ /* 0x000fe20000410000 */
[-C--:B------:R-:W-:Y:S01]  /*0a30*/  FMUL.FTZ R46, R6, R30.reuse ;  /* 0x0000001e062e7220 */ /* 0x080fe20000410000 */
        /* <DEDUP_REMOVED lines=8> */
[----:B------:R-:W-:Y:S01]  /*0ac0*/  FFMA.FTZ R22, R49, R31, R22 ;  /* 0x0000001f31167223 */ /* 0x000fe20000010016 */
[----:B------:R-:W-:Y:S01]  /*0ad0*/  FMUL.FTZ R34, R34, R33 ;  /* 0x0000002122227220 */ /* 0x000fe20000410000 */
[----:B------:R-:W-:-:S02]  /*0ae0*/  HADD2.F32 R33, -RZ, R29.H1_H1 ;  /* 0x3000001dff217230 */ /* 0x000fc40000004100 */
[-C--:B------:R-:W-:Y:S01]  /*0af0*/  FMUL.FTZ R52, R7, R32.reuse ;  /* 0x0000002007347220 */ /* 0x080fe20000410000 */
[----:B------:R-:W-:Y:S01]  /*0b00*/  FADD.FTZ R29, RZ, R46 ;  /* 0x0000002eff1d7221 */ /* 0x000fe20000010000 */
[----:B------:R-:W-:Y:S01]  /*0b10*/  FFMA.FTZ R24, R51, R32, R24 ;  /* 0x0000002033187223 */ /* 0x000fe20000010018 */
        /* <DEDUP_REMOVED lines=10> */
[----:B------:R-:W-:Y:S01]  /*0bc0*/  FADD.FTZ R28, R29, R48 ;  /* 0x000000301d1c7221 */ /* 0x000fe20000010000 */
[----:B------:R-:W-:-:S05]  /*0bd0*/  FFMA.FTZ R29, R47, R48, R34 ;  /* 0x000000302f1d7223 */ /* 0x000fca0000010022 */
[----:B------:R0:W-:Y:S01]  /*0be0*/  STS.64 [R5], R28 ;  /* 0x0000001c05007388 */ /* 0x0001e20000000a00 */
[----:B------:R-:W-:Y:S06]  /*0bf0*/  BAR.SYNC.DEFER_BLOCKING 0x0 ;  /* 0x0000000000007b1d */ /* 0x000fec0000010000 */
[----:B------:R-:W-:Y:S05]  /*0c00*/  @!P0 BRA `(.L_x_678) ;  /* 0x0000000000b88947 */ /* 0x000fea0003800000 */
[----:B------:R-:W1:Y:S01]  /*0c10*/  S2UR UR6, SR_CgaCtaId ;  /* 0x00000000000679c3 */ /* 0x000e620000008800 */
[----:B0-----:R-:W-:Y:S01]  /*0c20*/  SHF.R.U32.HI R29, RZ, 0x4, R4 ;  /* 0x00000004ff1d7819 */ /* 0x001fe20000011604 */
[C---:B------:R-:W-:Y:S01]  /*0c30*/  IMAD.SHL.U32 R28, R4.reuse, 0x2, RZ ;  /* 0x00000002041c7824 */ /* 0x040fe200078e00ff */
[----:B------:R-:W-:Y:S01]  /*0c40*/  UMOV UR4, 0x400 ;  /* 0x0000040000047882 */ /* 0x000fe20000000000 */
[----:B------:R-:W-:Y:S02]  /*0c50*/  SHF.L.U32 R31, R4, 0x3, RZ ;  /* 0x00000003041f7819 */ /* 0x000fe400000006ff */
[----:B------:R-:W-:Y:S02]  /*0c60*/  LOP3.LUT R30, R29, R4, RZ, 0x3c, !PT ;  /* 0x000000041d1e7212 */ /* 0x000fe400078e3cff */
[----:B------:R-:W-:Y:S02]  /*0c70*/  LOP3.LUT R29, R28, 0x18, RZ, 0xc0, !PT ;  /* 0x000000181c1d7812 */ /* 0x000fe400078ec0ff */
[----:B------:R-:W-:-:S02]  /*0c80*/  LOP3.LUT R37, R31, 0x1fe0, RZ, 0xc0, !PT ;  /* 0x00001fe01f257812 */ /* 0x000fc400078ec0ff */
[C---:B------:R-:W-:Y:S02]  /*0c90*/  LOP3.LUT R31, R29.reuse, 0x8, RZ, 0x3c, !PT ;  /* 0x000000081d1f7812 */ /* 0x040fe400078e3cff */
[C---:B------:R-:W-:Y:S02]  /*0ca0*/  LOP3.LUT R33, R29.reuse, 0x10, RZ, 0x3c, !PT ;  /* 0x000000101d217812 */ /* 0x040fe400078e3cff */
[----:B------:R-:W-:Y:S02]  /*0cb0*/  LOP3.LUT R35, R29, 0x18, RZ, 0x3c, !PT ;  /* 0x000000181d237812 */ /* 0x000fe400078e3cff */
[----:B------:R-:W-:Y:S02]  /*0cc0*/  SHF.L.U32 R30, R30, 0x3, RZ ;  /* 0x000000031e1e7819 */ /* 0x000fe400000006ff */
[----:B------:R-:W-:Y:S02]  /*0cd0*/  SHF.L.U32 R58, R0, 0x5, RZ ;  /* 0x00000005003a7819 */ /* 0x000fe400000006ff */
[----:B------:R-:W-:Y:S01]  /*0ce0*/  LOP3.LUT R30, R30, 0x18, RZ, 0xc0, !PT ;  /* 0x000000181e1e7812 */ /* 0x000fe200078ec0ff */
[----:B-1----:R-:W-:Y:S01]  /*0cf0*/  ULEA UR4, UR6, UR4, 0x18 ;  /* 0x0000000406047291 */ /* 0x002fe2000f8ec0ff */
[----:B------:R-:W-:-:S04]  /*0d00*/  LOP3.LUT R59, R58, 0x1fffc0, RZ, 0xc0, !PT ;  /* 0x001fffc03a3b7812 */ /* 0x000fc800078ec0ff */
[----:B------:R-:W-:Y:S02]  /*0d10*/  LOP3.LUT R59, R59, 0x3f, R2, 0xf8, !PT ;  /* 0x0000003f3b3b7812 */ /* 0x000fe400078ef802 */
        /* <DEDUP_REMOVED lines=20> */
[----:B------:R-:W-:-:S02]  /*0e60*/  IMAD.SHL.U32 R29, R38, 0x2, RZ ;  /* 0x00000002261d7824 */ /* 0x000fc400078e00ff */
[----:B--2---:R-:W-:Y:S01]  /*0e70*/  FADD.FTZ R39, R39, R30 ;  /* 0x0000001e27277221 */ /* 0x004fe20000010000 */
[----:B------:R-:W-:Y:S01]  /*0e80*/  FADD.FTZ R28, R28, R31 ;  /* 0x0000001f1c1c7221 */ /* 0x000fe20000010000 */
[----:B0-----:R-:W-:-:S04]  /*0e90*/  IMAD.WIDE.U32 R36, R29, 0x4, R36 ;  /* 0x000000041d247825 */ /* 0x001fc800078e0024 */
[----:B---3--:R-:W-:Y:S01]  /*0ea0*/  FADD.FTZ R39, R39, R32 ;  /* 0x0000002027277221 */ /* 0x008fe20000010000 */
[----:B------:R-:W-:-:S03]  /*0eb0*/  FADD.FTZ R28, R28, R33 ;  /* 0x000000211c1c7221 */ /* 0x000fc60000010000 */
[----:B----4-:R-:W-:Y:S01]  /*0ec0*/  FADD.FTZ R34, R39, R34 ;  /* 0x0000002227227221 */ /* 0x010fe20000010000 */
[----:B------:R-:W-:-:S05]  /*0ed0*/  FADD.FTZ R35, R28, R35 ;  /* 0x000000231c237221 */ /* 0x000fca0000010000 */
[----:B------:R1:W-:Y:S02]  /*0ee0*/  STG.E.64 desc[UR8][R36.64+0x8000], R34 ;  /* 0x0080002224007986 */ /* 0x0003e4000c101b08 */
.L_x_678:
[----:B------:R-:W-:Y:S04]  /*0ef0*/  BSSY.RECONVERGENT B0, `(.L_x_679) ;  /* 0x0000051000007945 */ /* 0x000fe80003800200 */
[----:B------:R-:W-:Y:S05]  /*0f00*/  @P1 BRA `(.L_x_680) ;  /* 0x00000004003c1947 */ /* 0x000fea0003800000 */
[----:B------:R-:W2:Y:S01]  /*0f10*/  S2R R31, SR_CgaCtaId ;  /* 0x00000000001f7919 */ /* 0x000ea20000008800 */
[----:B0-----:R-:W-:Y:S01]  /*0f20*/  SHF.R.U32.HI R28, RZ, 0x2, R4 ;  /* 0x00000002ff1c7819 */ /* 0x001fe20000011604 */
[C---:B------:R-:W-:Y:S01]  /*0f30*/  IMAD R29, R53.reuse, 0x140, RZ ;  /* 0x00000140351d7824 */ /* 0x040fe200078e02ff */
[----:B------:R-:W-:Y:S02]  /*0f40*/  MOV R30, 0x400 ;  /* 0x00000400001e7802 */ /* 0x000fe40000000f00 */
[----:B------:R-:W-:Y:S02]  /*0f50*/  LEA R28, R53, R28, 0x3 ;  /* 0x0000001c351c7211 */ /* 0x000fe400078e18ff */
[----:B------:R-:W-:Y:S02]  /*0f60*/  IADD3 R30, PT, PT, R30, 0x2800, RZ ;  /* 0x000028001e1e7810 */ /* 0x000fe40007ffe0ff */
[----:B------:R-:W-:Y:S01]  /*0f70*/  SHF.L.U32 R42, R4, 0x3, RZ ;  /* 0x00000003042a7819 */ /* 0x000fe200000006ff */
[----:B------:R-:W-:-:S03]  /*0f80*/  IMAD R28, R28, 0x28, -R29 ;  /* 0x000000281c1c7824 */ /* 0x000fc600078e0a1d */
[----:B------:R-:W-:Y:S01]  /*0f90*/  LOP3.LUT R42, R42, 0x18, RZ, 0xc0, !PT ;  /* 0x000000182a2a7812 */ /* 0x000fe200078ec0ff */
[C---:B------:R-:W-:Y:S01]  /*0fa0*/  VIADD R59, R28.reuse, 0x10 ;  /* 0x000000101c3b7836 */ /* 0x040fe20000000000 */
[----:B------:R-:W-:Y:S02]  /*0fb0*/  SHF.R.U32.HI R29, RZ, 0x2, R28 ;  /* 0x00000002ff1d7819 */ /* 0x000fe4000001161c */
[C---:B-1----:R-:W-:Y:S02]  /*0fc0*/  IADD3 R35, PT, PT, R28.reuse, 0x8, RZ ;  /* 0x000000081c237810 */ /* 0x042fe40007ffe0ff */
[C---:B------:R-:W-:Y:S02]  /*0fd0*/  IADD3 R43, PT, PT, R28.reuse, 0xc, RZ ;  /* 0x0000000c1c2b7810 */ /* 0x040fe40007ffe0ff */
[C---:B------:R-:W-:Y:S02]  /*0fe0*/  IADD3 R61, PT, PT, R28.reuse, 0x14, RZ ;  /* 0x000000141c3d7810 */ /* 0x040fe40007ffe0ff */
[----:B------:R-:W-:-:S02]  /*0ff0*/  IADD3 R39, PT, PT, R28, 0x18, RZ ;  /* 0x000000181c277810 */ /* 0x000fc40007ffe0ff */
[C---:B------:R-:W-:Y:S02]  /*1000*/  IADD3 R37, PT, PT, R28.reuse, 0x20, RZ ;  /* 0x000000201c257810 */ /* 0x040fe40007ffe0ff */
[C---:B------:R-:W-:Y:S02]  /*1010*/  IADD3 R41, PT, PT, R28.reuse, 0x24, RZ ;  /* 0x000000241c297810 */ /* 0x040fe40007ffe0ff */
[----:B------:R-:W-:Y:S02]  /*1020*/  SHF.R.U32.HI R43, RZ, 0x2, R43 ;  /* 0x00000002ff2b7819 */ /* 0x000fe4000001162b */
[----:B------:R-:W-:Y:S02]  /*1030*/  SHF.R.U32.HI R59, RZ, 0x2, R59 ;  /* 0x00000002ff3b7819 */ /* 0x000fe4000001163b */
[----:B--2---:R-:W-:Y:S02]  /*1040*/  LEA R30, R31, R30, 0x18 ;  /* 0x0000001e1f1e7211 */ /* 0x004fe400078ec0ff */
[----:B------:R-:W-:-:S02]  /*1050*/  LOP3.LUT R31, R28, 0x4, RZ, 0xfc, !PT ;  /* 0x000000041c1f7812 */ /* 0x000fc400078efcff */
[----:B------:R-:W-:Y:S01]  /*1060*/  SHF.R.U32.HI R61, RZ, 0x2, R61 ;  /* 0x00000002ff3d7819 */ /* 0x000fe2000001163d */
[--C-:B------:R-:W-:Y:S01]  /*1070*/  IMAD R29, R29, 0x28, R30.reuse ;  /* 0x000000281d1d7824 */ /* 0x100fe200078e021e */
[----:B------:R-:W-:Y:S01]  /*1080*/  SHF.R.U32.HI R31, RZ, 0x2, R31 ;  /* 0x00000002ff1f7819 */ /* 0x000fe2000001161f */
[----:B------:R-:W-:Y:S01]  /*1090*/  IMAD R43, R43, 0x28, R30 ;  /* 0x000000282b2b7824 */ /* 0x000fe200078e021e */
[----:B------:R-:W-:Y:S01]  /*10a0*/  SHF.R.U32.HI R39, RZ, 0x2, R39 ;  /* 0x00000002ff277819 */ /* 0x000fe20000011627 */
[----:B------:R-:W-:Y:S01]  /*10b0*/  IMAD.IADD R29, R29, 0x1, R42 ;  /* 0x000000011d1d7824 */ /* 0x000fe200078e022a */
[----:B------:R-:W-:Y:S01]  /*10c0*/  SHF.R.U32.HI R37, RZ, 0x2, R37 ;  /* 0x00000002ff257819 */ /* 0x000fe20000011625 */
[--C-:B------:R-:W-:Y:S01]  /*10d0*/  IMAD R31, R31, 0x28, R30.reuse ;  /* 0x000000281f1f7824 */ /* 0x100fe200078e021e */
[----:B------:R-:W-:Y:S01]  /*10e0*/  SHF.R.U32.HI R41, RZ, 0x2, R41 ;  /* 0x00000002ff297819 */ /* 0x000fe20000011629 */
[--C-:B------:R-:W-:Y:S01]  /*10f0*/  IMAD R59, R59, 0x28, R30.reuse ;  /* 0x000000283b3b7824 */ /* 0x100fe200078e021e */
[----:B------:R-:W0:Y:S01]  /*1100*/  LDS.64 R32, [R29] ;  /* 0x000000001d207984 */ /* 0x000e220000000a00 */
[--C-:B------:R-:W-:Y:S01]  /*1110*/  IMAD R61, R61, 0x28, R30.reuse ;  /* 0x000000283d3d7824 */ /* 0x100fe200078e021e */
[----:B------:R-:W-:Y:S01]  /*1120*/  IADD3 R34, PT, PT, R42, R31, RZ ;  /* 0x0000001f2a227210 */ /* 0x000fe20007ffe0ff */
[--C-:B------:R-:W-:Y:S01]  /*1130*/  IMAD R39, R39, 0x28, R30.reuse ;  /* 0x0000002827277824 */ /* 0x100fe200078e021e */
[----:B------:R-:W-:Y:S01]  /*1140*/  SHF.R.U32.HI R31, RZ, 0x2, R35 ;  /* 0x00000002ff1f7819 */ /* 0x000fe20000011623 */
[----:B------:R-:W-:-:S02]  /*1150*/  IMAD R37, R37, 0x28, R30 ;  /* 0x0000002825257824 */ /* 0x000fc400078e021e */
[--C-:B------:R-:W-:Y:S01]  /*1160*/  IMAD R41, R41, 0x28, R30.reuse ;  /* 0x0000002829297824 */ /* 0x100fe200078e021e */
[----:B------:R-:W1:Y:S01]  /*1170*/  LDS.64 R34, [R34] ;  /* 0x0000000022227984 */ /* 0x000e620000000a00 */
[----:B------:R-:W-:Y:S02]  /*1180*/  IMAD R31, R31, 0x28, R30 ;  /* 0x000000281f1f7824 */ /* 0x000fe400078e021e */
[C---:B------:R-:W-:Y:S01]  /*1190*/  IMAD.IADD R60, R42.reuse, 0x1, R59 ;  /* 0x000000012a3c7824 */ /* 0x040fe200078e023b */
[C---:B------:R-:W-:Y:S01]  /*11a0*/  IADD3 R59, PT, PT, R42.reuse, R61, RZ ;  /* 0x0000003d2a3b7210 */ /* 0x040fe20007ffe0ff */
[C---:B------:R-:W-:Y:S01]  /*11b0*/  IMAD.IADD R40, R42.reuse, 0x1, R37 ;  /* 0x000000012a287824 */ /* 0x040fe200078e0225 */
[----:B------:R-:W-:Y:S01]  /*11c0*/  IADD3 R36, PT, PT, R42, R31, RZ ;  /* 0x0000001f2a247210 */ /* 0x000fe20007ffe0ff */
[----:B------:R-:W-:-:S04]  /*11d0*/  VIADD R31, R28, 0x1c ;  /* 0x0000001c1c1f7836 */ /* 0x000fc80000000000 */
        /* <DEDUP_REMOVED lines=8> */
[----:B------:R-:W-:Y:S01]  /*1260*/  LDS.64 R36, [R36] ;  /* 0x0000000024247984 */ /* 0x000fe20000000a00 */
[----:B0-----:R-:W-:Y:S01]  /*1270*/  FADD.FTZ R39, RZ, R32 ;  /* 0x00000020ff277221 */ /* 0x001fe20000010000 */
[----:B------:R-:W-:Y:S02]  /*1280*/  FADD.FTZ R58, RZ, R33 ;  /* 0x00000021ff3a7221 */ /* 0x000fe40000010000 */
[----:B------:R-:W-:Y:S04]  /*1290*/  LDS.64 R40, [R40] ;  /* 0x0000000028287984 */ /* 0x000fe80000000a00 */
        /* <DEDUP_REMOVED lines=22> */
.L_x_680:
[----:B------:R-:W-:Y:S05]  /*1400*/  BSYNC.RECONVERGENT B0 ;  /* 0x0000000000007941 */ /* 0x000fea0003800200 */
.L_x_679:
        /* <DEDUP_REMOVED lines=10> */
[----:B------:R-:W-:-:S03]  /*14b0*/  @!P0 IMAD R28, R17, UR7, R0 ;  /* 0x00000007111c8c24 */ /* 0x000fc6000f8e0200 */
[----:B------:R-:W-:-:S05]  /*14c0*/  @!P0 LEA R35, R4, R35, 0x5 ;  /* 0x0000002304238211 */ /* 0x000fca00078e28ff */
[----:B------:R-:W-:-:S04]  /*14d0*/  @!P0 IMAD R35, R28, 0x400, R35 ;  /* 0x000004001c238824 */ /* 0x000fc800078e0223 */
        /* <DEDUP_REMOVED lines=18> */
.L_x_683:
[----:B0-----:R-:W2:Y:S04]  /*1600*/  LD.E.STRONG.GPU R29, desc[UR8][R54.64+0x10] ;  /* 0x00001008361d7980 */ /* 0x001ea8000c10f900 */
[----:B--2---:R-:W-:Y:S01]  /*1610*/  CCTL.IVALL ;  /* 0x00000000ff00798f */ /* 0x004fe20002000000 */
[----:B------:R-:W-:Y:S05]  /*1620*/  YIELD ;  /* 0x0000000000007946 */ /* 0x000fea0003800000 */
[----:B-----5:R-:W-:-:S04]  /*1630*/  LOP3.LUT R29, R29, R28, RZ, 0x3c, !PT ;  /* 0x0000001c1d1d7212 */ /* 0x020fc800078e3cff */
[----:B------:R-:W-:-:S13]  /*1640*/  ISETP.GT.AND P1, PT, R29, -0x1, PT ;  /* 0xffffffff1d00780c */ /* 0x000fda0003f24270 */
[----:B------:R-:W-:Y:S05]  /*1650*/  @P1 BRA `(.L_x_683) ;  /* 0xfffffffc00e81947 */ /* 0x000fea000383ffff */
.L_x_682:
[----:B------:R-:W-:Y:S05]  /*1660*/  WARPSYNC.ALL ;  /* 0x0000000000007948 */ /* 0x000fea0003800000 */
[----:B------:R-:W-:Y:S06]  /*1670*/  BAR.SYNC.DEFER_BLOCKING 0x0 ;  /* 0x0000000000007b1d */ /* 0x000fec0000010000 */
[----:B------:R-:W-:Y:S05]  /*1680*/  BRA `(.L_x_684) ;  /* 0x0000000000487947 */ /* 0x000fea0003800000 */
.L_x_681:
[----:B------:R-:W-:Y:S01]  /*1690*/  BAR.SYNC.DEFER_BLOCKING 0x0 ;  /* 0x0000000000007b1d */ /* 0x000fe20000010000 */
[----:B------:R-:W-:-:S13]  /*16a0*/  ISETP.NE.AND P1, PT, R4, RZ, PT ;  /* 0x000000ff0400720c */ /* 0x000fda0003f25270 */
[----:B------:R-:W-:Y:S05]  /*16b0*/  @P1 BRA `(.L_x_685) ;  /* 0x0000000000341947 */ /* 0x000fea0003800000 */
[----:B------:R-:W-:Y:S02]  /*16c0*/  ISETP.NE.AND P1, PT, R2, RZ, PT ;  /* 0x000000ff0200720c */ /* 0x000fe40003f25270 */
[----:B------:R-:W-:-:S04]  /*16d0*/  MOV R29, 0x7fffffc1 ;  /* 0x7fffffc1001d7802 */ /* 0x000fc80000000f00 */
[----:B------:R-:W-:Y:S01]  /*16e0*/  SEL R29, R29, 0x1, !P1 ;  /* 0x000000011d1d7807 */ /* 0x000fe20004800000 */
[----:B------:R-:W-:Y:S06]  /*16f0*/  MEMBAR.ALL.GPU ;  /* 0x0000000000007992 */ /* 0x000fec000000a000 */
[----:B------:R-:W-:-:S00]  /*1700*/  ERRBAR ;  /* 0x00000000000079ab */ /* 0x000fc00000000000 */
[----:B------:R-:W-:Y:S06]  /*1710*/  CGAERRBAR ;  /* 0x00000000000075ab */ /* 0x000fec0000000000 */
[----:B------:R0:W5:Y:S02]  /*1720*/  ATOM.E.ADD.STRONG.GPU PT, R29, desc[UR8][R56.64], R29 ;  /* 0x8000001d381d798a */ /* 0x00016400081ef108 */
.L_x_686:
[----:B------:R-:W2:Y:S04]  /*1730*/  LD.E.STRONG.GPU R28, desc[UR8][R56.64] ;  /* 0x00000008381c7980 */ /* 0x000ea8000c10f900 */
[----:B--2---:R-:W-:Y:S01]  /*1740*/  CCTL.IVALL ;  /* 0x00000000ff00798f */ /* 0x004fe20002000000 */
[----:B------:R-:W-:Y:S05]  /*1750*/  YIELD ;  /* 0x0000000000007946 */ /* 0x000fea0003800000 */
[----:B-----5:R-:W-:-:S04]  /*1760*/  LOP3.LUT R28, R28, R29, RZ, 0x3c, !PT ;  /* 0x0000001d1c1c7212 */ /* 0x020fc800078e3cff */
[----:B------:R-:W-:-:S13]  /*1770*/  ISETP.GT.AND P1, PT, R28, -0x1, PT ;  /* 0xffffffff1c00780c */ /* 0x000fda0003f24270 */
[----:B------:R-:W-:Y:S05]  /*1780*/  @P1 BRA `(.L_x_686) ;  /* 0xfffffffc00e81947 */ /* 0x000fea000383ffff */
.L_x_685:
[----:B------:R-:W-:Y:S05]  /*1790*/  WARPSYNC.ALL ;  /* 0x0000000000007948 */ /* 0x000fea0003800000 */
[----:B------:R-:W-:Y:S06]  /*17a0*/  BAR.SYNC.DEFER_BLOCKING 0x0 ;  /* 0x0000000000007b1d */ /* 0x000fec0000010000 */
.L_x_684:
        /* <DEDUP_REMOVED lines=8> */
[----:B------:R-:W-:-:S05]  /*1830*/  @!P1 LOP3.LUT R28, R28, 0x1c0, RZ, 0xc0, !PT ;  /* 0x000001c01c1c9812 */ /* 0x000fca00078ec0ff */
[----:B------:R-:W-:-:S05]  /*1840*/  @!P1 IMAD R28, R33, 0x200, R28 ;  /* 0x00000200211c9824 */ /* 0x000fca00078e021c */
[----:B------:R-:W-:-:S04]  /*1850*/  @!P1 IADD3 R28, PT, PT, R28, R29, RZ ;  /* 0x0000001d1c1c9210 */ /* 0x000fc80007ffe0ff */
        /* <DEDUP_REMOVED lines=57> */
[----:B------:R-:W-:Y:S02]  /*1bf0*/  F2FP.F16.F32.PACK_AB R28, R3, R46 ;  /* 0x0000002e031c723e */ /* 0x000fe400000000ff */
[----:B------:R-:W-:-:S05]  /*1c00*/  F2FP.F16.F32.PACK_AB R29, R29, R50 ;  /* 0x000000321d1d723e */ /* 0x000fca00000000ff */
[----:B------:R1:W-:Y:S01]  /*1c10*/  STG.E.64 desc[UR8][R44.64], R28 ;  /* 0x0000001c2c007986 */ /* 0x0003e2000c101b08 */
[----:B------:R-:W-:Y:S05]  /*1c20*/  @!P0 BRA `(.L_x_687) ;  /* 0xffffffe8004c8947 */ /* 0x000fea000383ffff */
.L_x_677:
[----:B------:R-:W-:Y:S02]  /*1c30*/  IMAD.SHL.U32 R0, R0, 0x20, RZ ;  /* 0x0000002000007824 */ /* 0x000fe400078e00ff */
[----:B------:R-:W-:-:S03]  /*1c40*/  IMAD R31, R53, 0x140, RZ ;  /* 0x00000140351f7824 */ /* 0x000fc600078e02ff */
[----:B------:R-:W-:Y:S02]  /*1c50*/  LOP3.LUT R3, R0, 0x1fffc0, RZ, 0xc0, !PT ;  /* 0x001fffc000037812 */ /* 0x000fe400078ec0ff */
[----:B------:R-:W-:Y:S02]  /*1c60*/  IADD3 R0, PT, PT, R31, 0x140, RZ ;  /* 0x000001401f007810 */ /* 0x000fe40007ffe0ff */
[----:B------:R-:W-:-:S04]  /*1c70*/  IADD3 R2, PT, PT, R3, R2, RZ ;  /* 0x0000000203027210 */ /* 0x000fc80007ffe0ff */
[----:B------:R-:W-:-:S04]  /*1c80*/  LEA R31, R2, R31, 0x5 ;  /* 0x0000001f021f7211 */ /* 0x000fc800078e28ff */
[----:B------:R-:W-:-:S13]  /*1c90*/  ISETP.GE.AND P0, PT, R31, R0, PT ;  /* 0x000000001f00720c */ /* 0x000fda0003f06270 */
[----:B------:R-:W-:Y:S05]  /*1ca0*/  @P0 EXIT ;  /* 0x000000000000094d */ /* 0x000fea0003800000 */
[----:B------:R-:W2:Y:S01]  /*1cb0*/  LDC.64 R2, c[0x0][0x3c8] ;  /* 0x0000f200ff027b82 */ /* 0x000ea20000000a00 */
[----:B------:R-:W3:Y:S01]  /*1cc0*/  S2R R9, SR_TID.X ;  /* 0x0000000000097919 */ /* 0x000ee20000002100 */
[----:B------:R-:W4:Y:S01]  /*1cd0*/  LDCU.64 UR4, c[0x0][0x3d0] ;  /* 0x00007a00ff0477ac */ /* 0x000f220008000a00 */
[----:B------:R-:W-:-:S05]  /*1ce0*/  UMOV UR6, 0x400 ;  /* 0x0000040000067882 */ /* 0x000fca0000000000 */
[----:B------:R-:W5:Y:S01]  /*1cf0*/  S2UR UR7, SR_CgaCtaId ;  /* 0x00000000000779c3 */ /* 0x000f620000008800 */
[----:B----4-:R-:W-:Y:S01]  /*1d00*/  UIADD3 UR4, UP0, UPT, UR4, 0x3a000, URZ ;  /* 0x0003a00004047890 */ /* 0x010fe2000ff1e0ff */
[----:B--2---:R-:W-:-:S03]  /*1d10*/  ISETP.LT.U32.AND P0, PT, R2, 0x2, PT ;  /* 0x000000020200780c */ /* 0x004fc60003f01070 */
[----:B------:R-:W-:Y:S01]  /*1d20*/  UIADD3.X UR5, UPT, UPT, URZ, UR5, URZ, UP0, !UPT ;  /* 0x00000005ff057290 */ /* 0x000fe200087fe4ff */
[----:B------:R-:W-:-:S04]  /*1d30*/  ISETP.LT.AND.EX P0, PT, R3, RZ, PT, P0 ;  /* 0x000000ff0300720c */ /* 0x000fc80003f01300 */
[----:B------:R-:W-:Y:S01]  /*1d40*/  SEL R26, R2, 0x2, P0 ;  /* 0x00000002021a7807 */ /* 0x000fe20000000000 */
[----:B-----5:R-:W-:Y:S01]  /*1d50*/  ULEA UR6, UR7, UR6, 0x18 ;  /* 0x0000000607067291 */ /* 0x020fe2000f8ec0ff */
[----:B---3--:R-:W-:Y:S02]  /*1d60*/  SHF.R.U32.HI R24, RZ, 0x5, R9 ;  /* 0x00000005ff187819 */ /* 0x008fe40000011609 */
[----:B------:R-:W-:Y:S01]  /*1d70*/  SEL R3, R3, RZ, P0 ;  /* 0x000000ff03037207 */ /* 0x000fe20000000000 */
[C---:B------:R-:W-:Y:S01]  /*1d80*/  IMAD.SHL.U32 R25, R26.reuse, 0x40, RZ ;  /* 0x000000401a197824 */ /* 0x040fe200078e00ff */
[----:B------:R-:W-:Y:S02]  /*1d90*/  LOP3.LUT R2, RZ, R24, RZ, 0x33, !PT ;  /* 0x00000018ff027212 */ /* 0x000fe400078e33ff */
[----:B------:R-:W-:Y:S02]  /*1da0*/  SHF.L.U64.HI R26, R26, 0x6, R3 ;  /* 0x000000061a1a7819 */ /* 0x000fe40000010203 */
[----:B------:R-:W-:-:S02]  /*1db0*/  IADD3 R27, P0, PT, R2, R25, RZ ;  /* 0x00000019021b7210 */ /* 0x000fc40007f1e0ff */
[----:B-1----:R-:W-:Y:S02]  /*1dc0*/  SHF.R.U32.HI R29, RZ, 0x4, R9 ;  /* 0x00000004ff1d7819 */ /* 0x002fe40000011609 */
[----:B------:R-:W-:Y:S02]  /*1dd0*/  IADD3.X R28, PT, PT, R26, -0x1, RZ, P0, !PT ;  /* 0xffffffff1a1c7810 */ /* 0x000fe400007fe4ff */
[----:B------:R-:W-:Y:S02]  /*1de0*/  LEA R30, R24, UR6, 0x7 ;  /* 0x00000006181e7c11 */ /* 0x000fe4000f8e38ff */
[C---:B------:R-:W-:Y:S01]  /*1df0*/  LOP3.LUT R32, R9.reuse, 0x1f, RZ, 0xc0, !PT ;  /* 0x0000001f09207812 */ /* 0x040fe200078ec0ff */
[----:B------:R-:W-:Y:S01]  /*1e00*/  IMAD.WIDE.U32 R2, R28, -0x33333333, RZ ;  /* 0xcccccccd1c027825 */ /* 0x000fe200078e00ff */
[C---:B------:R-:W-:Y:S02]  /*1e10*/  LOP3.LUT R48, R9.reuse, 0xf, RZ, 0xc0, !PT ;  /* 0x0000000f09307812 */ /* 0x040fe400078ec0ff */
[----:B------:R-:W-:Y:S01]  /*1e20*/  SHF.L.U32 R33, R9, 0x1, RZ ;  /* 0x0000000109217819 */ /* 0x000fe200000006ff */
[----:B0-----:R-:W-:-:S04]  /*1e30*/  IMAD.WIDE.U32 R4, P0, R27, -0x33333334, R2 ;  /* 0xcccccccc1b047825 */ /* 0x001fc80007800002 */
        /* <DEDUP_REMOVED lines=14> */
[----:B------:R-:W-:Y:S01]  /*1f20*/  IMAD.X R4, RZ, RZ, -0x1, P2 ;  /* 0xffffffffff047424 */ /* 0x000fe200010e06ff */
[----:B------:R-:W-:Y:S02]  /*1f30*/  SHF.L.U32 R2, R9, 0x7, RZ ;  /* 0x0000000709027819 */ /* 0x000fe400000006ff */
[----:B------:R-:W-:Y:S02]  /*1f40*/  LOP3.LUT R35, R46, 0xfffffff8, RZ, 0xc0, !PT ;  /* 0xfffffff82e237812 */ /* 0x000fe400078ec0ff */
[----:B------:R-:W-:Y:S01]  /*1f50*/  LOP3.LUT R34, R2, 0x780, RZ, 0xc0, !PT ;  /* 0x0000078002227812 */ /* 0x000fe200078ec0ff */
[----:B------:R-:W-:Y:S01]  /*1f60*/  IMAD.WIDE.U32 R2, R24, 0x280, RZ ;  /* 0x0000028018027825 */ /* 0x000fe200078e00ff */
[----:B------:R-:W-:-:S02]  /*1f70*/  ISETP.GE.U32.AND.EX P0, PT, R4, RZ, PT, P0 ;  /* 0x000000ff0400720c */ /* 0x000fc40003f06100 */
[----:B------:R-:W-:Y:S02]  /*1f80*/  IADD3 R34, PT, PT, R34, UR6, RZ ;  /* 0x0000000622227c10 */ /* 0x000fe4000fffe0ff */
[----:B------:R-:W-:Y:S02]  /*1f90*/  LOP3.LUT R36, R2, 0x1f, R9, 0xf8, !PT ;  /* 0x0000001f02247812 */ /* 0x000fe400078ef809 */
[----:B------:R-:W-:-:S07]  /*1fa0*/  LOP3.LUT R37, R37, 0x3fffffff, RZ, 0xc0, !PT ;  /* 0x3fffffff25257812 */ /* 0x000fce00078ec0ff */
.L_x_699:
[----:B------:R-:W-:Y:S01]  /*1fb0*/  ISETP.GT.U32.AND P1, PT, R25, R24, PT ;  /* 0x000000181900720c */ /* 0x000fe20003f24070 */
[----:B------:R-:W-:Y:S01]  /*1fc0*/  BSSY.RECONVERGENT B0, `(.L_x_688) ;  /* 0x0000071000007945 */ /* 0x000fe20003800200 */
[----:B------:R-:W-:Y:S02]  /*1fd0*/  HFMA2 R40, -RZ, RZ, 0, 0 ;  /* 0x00000000ff287431 */ /* 0x000fe400000001ff */
[----:B------:R-:W-:Y:S01]  /*1fe0*/  IMAD.MOV.U32 R39, RZ, RZ, RZ ;  /* 0x000000ffff277224 */ /* 0x000fe200078e00ff */
[----:B------:R-:W-:-:S13]  /*1ff0*/  ISETP.GT.AND.EX P1, PT, R26, RZ, PT, P1 ;  /* 0x000000ff1a00720c */ /* 0x000fda0003f24310 */
[----:B012---:R-:W-:Y:S05]  /*2000*/  @!P1 BRA `(.L_x_689) ;  /* 0x0000000400b09947 */ /* 0x007fea0003800000 */
        /* <DEDUP_REMOVED lines=8> */
[----:B------:R-:W-:Y:S02]  /*2090*/  MOV R40, RZ ;  /* 0x000000ff00287202 */ /* 0x000fe40000000f00 */
[----:B------:R-:W-:-:S03]  /*20a0*/  MOV R41, R24 ;  /* 0x0000001800297202 */ /* 0x000fc60000000f00 */
[----:B------:R-:W-:Y:S05]  /*20b0*/  @!P2 BRA `(.L_x_691) ;  /* 0x0000000000a8a947 */ /* 0x000fea0003800000 */
[----:B------:R-:W-:Y:S01]  /*20c0*/  IADD3 R7, P2, PT, R31, R36, RZ ;  /* 0x000000241f077210 */ /* 0x000fe20007f5e0ff */
[----:B------:R-:W-:Y:S01]  /*20d0*/  HFMA2 R38, -RZ, RZ, 0, 0 ;  /* 0x00000000ff267431 */ /* 0x000fe200000001ff */
[----:B------:R-:W-:Y:S01]  /*20e0*/  MOV R40, RZ ;  /* 0x000000ff00287202 */ /* 0x000fe20000000f00 */
[----:B------:R-:W-:Y:S01]  /*20f0*/  IMAD.MOV.U32 R41, RZ, RZ, R24 ;  /* 0x000000ffff297224 */ /* 0x000fe200078e0018 */
[----:B------:R-:W-:Y:S01]  /*2100*/  MOV R44, R35 ;  /* 0x00000023002c7202 */ /* 0x000fe20000000f00 */
[----:B------:R-:W-:Y:S01]  /*2110*/  IMAD.X R8, R3, 0x1, R43, P2 ;  /* 0x0000000103087824 */ /* 0x000fe200010e062b */
[C---:B------:R-:W-:Y:S02]  /*2120*/  LEA R6, P2, R7.reuse, UR4, 0x3 ;  /* 0x0000000407067c11 */ /* 0x040fe4000f8418ff */
[----:B------:R-:W-:Y:S02]  /*2130*/  MOV R42, R37 ;  /* 0x00000025002a7202 */ /* 0x000fe40000000f00 */
[----:B------:R-:W-:-:S09]  /*2140*/  LEA.HI.X R7, R7, UR5, R8, 0x3, P2 ;  /* 0x0000000507077c11 */ /* 0x000fd200090f1c08 */
.L_x_692:
        /* <DEDUP_REMOVED lines=33> */
.L_x_691:
[----:B------:R-:W-:Y:S05]  /*2360*/  BSYNC.RECONVERGENT B1 ;  /* 0x0000000000017941 */ /* 0x000fea0003800200 */
.L_x_690:
        /* <DEDUP_REMOVED lines=25> */
.L_x_694:
[----:B------:R-:W-:Y:S05]  /*2500*/  BSYNC.RECONVERGENT B1 ;  /* 0x0000000000017941 */ /* 0x000fea0003800200 */
.L_x_693:
        /* <DEDUP_REMOVED lines=28> */
.L_x_689:
[----:B------:R-:W-:Y:S05]  /*26d0*/  BSYNC.RECONVERGENT B0 ;  /* 0x0000000000007941 */ /* 0x000fea0003800200 */
.L_x_688:
[----:B------:R0:W-:Y:S01]  /*26e0*/  STS [R30], R39 ;  /* 0x000000271e007388 */ /* 0x0001e20000000800 */
[----:B------:R-:W1:Y:S01]  /*26f0*/  LDC.64 R6, c[0x0][0x388] ;  /* 0x0000e200ff067b82 */ /* 0x000e620000000a00 */
[----:B------:R-:W-:Y:S01]  /*2700*/  ISETP.GT.U32.AND P1, PT, R48, 0x9, PT ;  /* 0x000000093000780c */ /* 0x000fe20003f24070 */
[----:B------:R-:W-:Y:S01]  /*2710*/  IMAD.MOV.U32 R8, RZ, RZ, R29 ;  /* 0x000000ffff087224 */ /* 0x000fe200078e001d */
[----:B------:R0:W-:Y:S05]  /*2720*/  STS [R30+0x500], R40 ;  /* 0x000500281e007388 */ /* 0x0001ea0000000800 */
[----:B------:R-:W2:Y:S08]  /*2730*/  LDC.64 R4, c[0x0][0x390] ;  /* 0x0000e400ff047b82 */ /* 0x000eb00000000a00 */
[----:B0-----:R-:W-:Y:S06]  /*2740*/  BAR.SYNC.DEFER_BLOCKING 0x0 ;  /* 0x0000000000007b1d */ /* 0x001fec0000010000 */
.L_x_698:
        /* <DEDUP_REMOVED lines=32> */
.L_x_709:
[----:B------:R-:W-:Y:S01]  /*2950*/  BSSY.RECONVERGENT B0, `(.L_x_696) ;  /* 0x000000a000007945 */ /* 0x000fe20003800200 */
[----:B----4-:R-:W-:-:S03]  /*2960*/  FADD.FTZ R10, R9, R10 ;  /* 0x0000000a090a7221 */ /* 0x010fc60000010000 */
[----:B------:R-:W-:Y:S05]  /*2970*/  @P2 BRA `(.L_x_697) ;  /* 0x00000000001c2947 */ /* 0x000fea0003800000 */
[----:B------:R-:W-:Y:S01]  /*2980*/  IMAD.IADD R13, R8, 0x1, R31 ;  /* 0x00000001080d7824 */ /* 0x000fe200078e021f */
[----:B------:R-:W-:-:S03]  /*2990*/  F2FP.F16.F32.PACK_AB R9, R10, R15 ;  /* 0x0000000f0a09723e */ /* 0x000fc600000000ff */
[----:B-1----:R-:W-:Y:S01]  /*29a0*/  IMAD.WIDE R10, R13, 0x2, R6 ;  /* 0x000000020d0a7825 */ /* 0x002fe200078e0206 */
[----:B------:R-:W-:-:S03]  /*29b0*/  PRMT R14, R9, 0x7632, R14 ;  /* 0x00007632090e7816 */ /* 0x000fc6000000000e */
[----:B--2---:R-:W-:Y:S01]  /*29c0*/  IMAD.WIDE R12, R13, 0x2, R4 ;  /* 0x000000020d0c7825 */ /* 0x004fe200078e0204 */
[----:B------:R0:W-:Y:S04]  /*29d0*/  STG.E.U16 desc[UR8][R10.64], R9 ;  /* 0x000000090a007986 */ /* 0x0001e8000c101508 */
[----:B------:R0:W-:Y:S02]  /*29e0*/  STG.E.U16 desc[UR8][R12.64], R14 ;  /* 0x0000000e0c007986 */ /* 0x0001e4000c101508 */
.L_x_697:
[----:B------:R-:W-:Y:S05]  /*29f0*/  BSYNC.RECONVERGENT B0 ;  /* 0x0000000000007941 */ /* 0x000fea0003800200 */
.L_x_696:
        /* <DEDUP_REMOVED lines=9> */
.L_x_695:
        /* <DEDUP_REMOVED lines=8> */
.L_x_701:
[----:B------:R-:W-:Y:S05]  /*2b10*/  BSYNC B0 ;  /* 0x0000000000007941 */ /* 0x000fea0003800000 */
.L_x_700:
        /* <DEDUP_REMOVED lines=8> */
.L_x_702:
[----:B------:R-:W-:Y:S01]  /*2ba0*/  FADD.FTZ R12, R12, R9 ;  /* 0x000000090c0c7221 */ /* 0x000fe20000010000 */
[----:B------:R-:W-:-:S03]  /*2bb0*/  HFMA2 R19, -RZ, RZ, 0, 2.384185791015625e-07 ;  /* 0x00000004ff137431 */ /* 0x000fc600000001ff */
[----:B------:R-:W-:Y:S01]  /*2bc0*/  IMAD.MOV.U32 R20, RZ, RZ, R12 ;  /* 0x000000ffff147224 */ /* 0x000fe200078e000c */
[----:B------:R-:W-:-:S07]  /*2bd0*/  MOV R11, R18 ;  /* 0x00000012000b7202 */ /* 0x000fce0000000f00 */
[----:B------:R-:W-:Y:S05]  /*2be0*/  WARPSYNC.COLLECTIVE R17, `(.L_x_703) ;  /* 0x0000000011087348 */ /* 0x000fea0003c00000 */
[----:B------:R0:W1:Y:S02]  /*2bf0*/  SHFL.BFLY P3, R18, R20, R19, R22 ;  /* 0x0c00001314127389 */ /* 0x0000640000060016 */
[----:B01----:R-:W-:Y:S05]  /*2c00*/  ENDCOLLECTIVE ;  /* 0x000000000000791b */ /* 0x003fea0003800000 */
.L_x_703:
[----:B------:R-:W-:-:S05]  /*2c10*/  FADD.FTZ R11, R11, R10 ;  /* 0x0000000a0b0b7221 */ /* 0x000fca0000010000 */
[----:B------:R-:W-:Y:S02]  /*2c20*/  MOV R20, R11 ;  /* 0x0000000b00147202 */ /* 0x000fe40000000f00 */
[----:B------:R-:W-:-:S07]  /*2c30*/  MOV R13, R18 ;  /* 0x00000012000d7202 */ /* 0x000fce0000000f00 */
[----:B------:R-:W-:Y:S05]  /*2c40*/  WARPSYNC.COLLECTIVE R17, `(.L_x_704) ;  /* 0x0000000011087348 */ /* 0x000fea0003c00000 */
[----:B------:R0:W1:Y:S02]  /*2c50*/  SHFL.BFLY P3, R18, R20, R19, R22 ;  /* 0x0c00001314127389 */ /* 0x0000640000060016 */
[----:B01----:R-:W-:Y:S05]  /*2c60*/  ENDCOLLECTIVE ;  /* 0x000000000000791b */ /* 0x003fea0003800000 */
.L_x_704:
[----:B------:R-:W-:Y:S01]  /*2c70*/  FADD.FTZ R13, R12, R13 ;  /* 0x0000000d0c0d7221 */ /* 0x000fe20000010000 */
[----:B------:R-:W-:-:S03]  /*2c80*/  HFMA2 R19, -RZ, RZ, 0, 1.1920928955078125e-07 ;  /* 0x00000002ff137431 */ /* 0x000fc600000001ff */
[----:B------:R-:W-:Y:S01]  /*2c90*/  IMAD.MOV.U32 R20, RZ, RZ, R13 ;  /* 0x000000ffff147224 */ /* 0x000fe200078e000d */
[----:B------:R-:W-:-:S07]  /*2ca0*/  MOV R14, R18 ;  /* 0x00000012000e7202 */ /* 0x000fce0000000f00 */
[----:B------:R-:W-:Y:S05]  /*2cb0*/  WARPSYNC.COLLECTIVE R17, `(.L_x_705) ;  /* 0x0000000011087348 */ /* 0x000fea0003c00000 */
[----:B------:R0:W1:Y:S02]  /*2cc0*/  SHFL.BFLY P3, R18, R20, R19, R22 ;  /* 0x0c00001314127389 */ /* 0x0000640000060016 */
[----:B01----:R-:W-:Y:S05]  /*2cd0*/  ENDCOLLECTIVE ;  /* 0x000000000000791b */ /* 0x003fea0003800000 */
.L_x_705:
[----:B------:R-:W-:-:S05]  /*2ce0*/  FADD.FTZ R14, R11, R14 ;  /* 0x0000000e0b0e7221 */ /* 0x000fca0000010000 */
[----:B------:R-:W-:Y:S02]  /*2cf0*/  MOV R20, R14 ;  /* 0x0000000e00147202 */ /* 0x000fe40000000f00 */
[----:B------:R-:W-:-:S07]  /*2d00*/  MOV R16, R18 ;  /* 0x0000001200107202 */ /* 0x000fce0000000f00 */
[----:B------:R-:W-:Y:S05]  /*2d10*/  WARPSYNC.COLLECTIVE R17, `(.L_x_706) ;  /* 0x0000000011087348 */ /* 0x000fea0003c00000 */
[----:B------:R0:W1:Y:S02]  /*2d20*/  SHFL.BFLY P3, R18, R20, R19, R22 ;  /* 0x0c00001314127389 */ /* 0x0000640000060016 */
[----:B01----:R-:W-:Y:S05]  /*2d30*/  ENDCOLLECTIVE ;  /* 0x000000000000791b */ /* 0x003fea0003800000 */
.L_x_706:
[----:B------:R-:W-:Y:S01]  /*2d40*/  FADD.FTZ R16, R13, R16 ;  /* 0x000000100d107221 */ /* 0x000fe20000010000 */
[----:B------:R-:W-:-:S03]  /*2d50*/  HFMA2 R19, -RZ, RZ, 0, 5.9604644775390625e-08 ;  /* 0x00000001ff137431 */ /* 0x000fc600000001ff */
[----:B------:R-:W-:Y:S01]  /*2d60*/  IMAD.MOV.U32 R20, RZ, RZ, R16 ;  /* 0x000000ffff147224 */ /* 0x000fe200078e0010 */
[----:B------:R-:W-:-:S07]  /*2d70*/  MOV R9, R18 ;  /* 0x0000001200097202 */ /* 0x000fce0000000f00 */
[----:B------:R-:W-:Y:S05]  /*2d80*/  WARPSYNC.COLLECTIVE R17, `(.L_x_707) ;  /* 0x0000000011087348 */ /* 0x000fea0003c00000 */
[----:B------:R0:W1:Y:S02]  /*2d90*/  SHFL.BFLY P3, R18, R20, R19, R22 ;  /* 0x0c00001314127389 */ /* 0x0000640000060016 */
[----:B01----:R-:W-:Y:S05]  /*2da0*/  ENDCOLLECTIVE ;  /* 0x000000000000791b */ /* 0x003fea0003800000 */
.L_x_707:
[----:B------:R-:W-:-:S05]  /*2db0*/  FADD.FTZ R9, R14, R9 ;  /* 0x000000090e097221 */ /* 0x000fca0000010000 */
[----:B------:R-:W-:Y:S02]  /*2dc0*/  MOV R20, R9 ;  /* 0x0000000900147202 */ /* 0x000fe40000000f00 */
[----:B------:R-:W-:-:S07]  /*2dd0*/  MOV R15, R18 ;  /* 0x00000012000f7202 */ /* 0x000fce0000000f00 */
[----:B------:R-:W-:Y:S05]  /*2de0*/  WARPSYNC.COLLECTIVE R17, `(.L_x_708) ;  /* 0x0000000011087348 */ /* 0x000fea0003c00000 */
[----:B------:R0:W1:Y:S02]  /*2df0*/  SHFL.BFLY P3, R18, R20, R19, R22 ;  /* 0x0c00001314127389 */ /* 0x0000640000060016 */
[----:B01----:R-:W-:Y:S05]  /*2e00*/  ENDCOLLECTIVE ;  /* 0x000000000000791b */ /* 0x003fea0003800000 */
.L_x_708:
[----:B------:R-:W-:Y:S01]  /*2e10*/  FADD.FTZ R15, R16, R15 ;  /* 0x0000000f100f7221 */ /* 0x000fe20000010000 */
[----:B------:R-:W-:Y:S01]  /*2e20*/  MOV R10, R18 ;  /* 0x00000012000a7202 */ /* 0x000fe20000000f00 */
[----:B------:R-:W-:Y:S06]  /*2e30*/  BRA `(.L_x_709) ;  /* 0xfffffff800c47947 */ /* 0x000fec000383ffff */
.L_x_710:
        /* <DEDUP_REMOVED lines=12> */
.L_x_1058:


//--------------------- .text._ZN13group_norm_v218gn_bwd_cuda_kernelI6__halfLi320ELi1ELi16ELi40ELi256ELb1ELb1ELi8ELi320ELi320ELi4ELb1ELi4ELb0ELb0ELNS_15WgradSyncMethodE3ENS_16CompileConditionILi1000EEEEEvPT_S6_S6_PKS5_S8_S8_S8_PKfflPfPj --------------------------
	.section	.text._ZN13group_norm_v218gn_bwd_cuda_kernelI6__halfLi320ELi1ELi16ELi40ELi256ELb1ELb1ELi8ELi320ELi320ELi4ELb1ELi4ELb0ELb0ELNS_15WgradSyncMethodE3ENS_16CompileConditionILi1000EEEEEvPT_S6_S6_PKS5_S8_S8_S8_PKfflPfPj,"ax",@progbits
	.align	128
        .global         _ZN13group_norm_v218gn_bwd_cuda_kernelI6__halfLi320ELi1ELi16ELi40ELi256ELb1ELb1ELi8ELi320ELi320ELi4ELb1ELi4ELb0ELb0ELNS_15WgradSyncMethodE3ENS_16CompileConditionILi1000EEEEEvPT_S6_S6_PKS5_S8_S8_S8_PKfflPfPj
        .type           _ZN13group_norm_v218gn_bwd_cuda_kernelI6__halfLi320ELi1ELi16ELi40ELi256ELb1ELb1ELi8ELi320ELi320ELi4ELb1ELi4ELb0ELb0ELNS_15WgradSyncMethodE3ENS_16CompileConditionILi1000EEEEEvPT_S6_S6_PKS5_S8_S8_S8_PKfflPfPj,@function
        .size           _ZN13group_norm_v218gn_bwd_cuda_kernelI6__halfLi320ELi1ELi16ELi40ELi256ELb1ELb1ELi8ELi320ELi320ELi4ELb1ELi4ELb0ELb0ELNS_15WgradSyncMethodE3ENS_16CompileConditionILi1000EEEEEvPT_S6_S6_PKS5_S8_S8_S8_PKfflPfPj,(.L_x_1059 - _ZN13group_norm_v218gn_bwd_cuda_kernelI6__halfLi320ELi1ELi16ELi40ELi256ELb1ELb1ELi8ELi320ELi320ELi4ELb1ELi4ELb0ELb0ELNS_15WgradSyncMethodE3ENS_16CompileConditionILi1000EEEEEvPT_S6_S6_PKS5_S8_S8_S8_PKfflPfPj)
        .other          _ZN13group_norm_v218gn_bwd_cuda_kernelI6__halfLi320ELi1ELi16ELi40ELi256ELb1ELb1ELi8ELi320ELi320ELi4ELb1ELi4ELb0ELb0ELNS_15WgradSyncMethodE3ENS_16CompileConditionILi1000EEEEEvPT_S6_S6_PKS5_S8_S8_S8_PKfflPfPj,@"STO_CUDA_ENTRY STV_DEFAULT"
_ZN13group_norm_v218gn_bwd_cuda_kernelI6__halfLi320ELi1ELi16ELi40ELi256ELb1ELb1ELi8ELi320ELi320ELi4ELb1ELi4ELb0ELb0ELNS_15WgradSyncMethodE3ENS_16CompileConditionILi1000EEEEEvPT_S6_S6_PKS5_S8_S8_S8_PKfflPfPj:
.text._ZN13group_norm_v218gn_bwd_cuda_kernelI6__halfLi320ELi1ELi16ELi40ELi256ELb1ELb1ELi8ELi320ELi320ELi4ELb1ELi4ELb0ELb0ELNS_15WgradSyncMethodE3ENS_16CompileConditionILi1000EEEEEvPT_S6_S6_PKS5_S8_S8_S8_PKfflPfPj:
        /* <DEDUP_REMOVED lines=26> */
.L_x_713:
[----:B------:R-:W2:Y:S04]  /*01a0*/  LD.E.STRONG.GPU R6, desc[UR10][R4.64+0x10] ;  /* 0x0000100a04067980 */ /* 0x000ea8000c10f900 */
[----:B--2---:R-:W-:Y:S01]  /*01b0*/  CCTL.IVALL ;  /* 0x00000000ff00798f */ /* 0x004fe20002000000 */
[----:B------:R-:W-:Y:S05]  /*01c0*/  YIELD ;  /* 0x0000000000007946 */ /* 0x000fea0003800000 */
[----:B-----5:R-:W-:-:S04]  /*01d0*/  LOP3.LUT R6, R6, R3, RZ, 0x3c, !PT ;  /* 0x0000000306067212 */ /* 0x020fc800078e3cff */
[----:B------:R-:W-:-:S13]  /*01e0*/  ISETP.GT.AND P0, PT, R6, -0x1, PT ;  /* 0xffffffff0600780c */ /* 0x000fda0003f04270 */
[----:B------:R-:W-:Y:S05]  /*01f0*/  @P0 BRA `(.L_x_713) ;  /* 0xfffffffc00e80947 */ /* 0x000fea000383ffff */
.L_x_712:
[----:B------:R-:W-:Y:S05]  /*0200*/  WARPSYNC.ALL ;  /* 0x0000000000007948 */ /* 0x000fea0003800000 */
[----:B------:R-:W-:Y:S06]  /*0210*/  BAR.SYNC.DEFER_BLOCKING 0x0 ;  /* 0x0000000000007b1d */ /* 0x000fec0000010000 */
[----:B------:R-:W-:Y:S05]  /*0220*/  BRA `(.L_x_714) ;  /* 0x0000001c00b07947 */ /* 0x000fea0003800000 */
.L_x_711:
        /* <DEDUP_REMOVED lines=25> */
[----:B------:R-:W-:Y:S01]  /*03c0*/  LOP3.LUT P1, RZ, R7, R2, RZ, 0xfc, !PT ;  /* 0x0000000207ff7212 */ /* 0x000fe2000782fcff */
[----:B---3--:R-:W-:Y:S01]  /*03d0*/  ULEA UR8, UR6, UR4, 0x18 ;  /* 0x0000000406087291 */ /* 0x008fe2000f8ec0ff */
[----:B------:R-:W-:Y:S01]  /*03e0*/  LOP3.LUT R7, R5, 0xfffe0, RZ, 0xc0, !PT ;  /* 0x000fffe005077812 */ /* 0x000fe200078ec0ff */
[----:B------:R-:W-:Y:S01]  /*03f0*/  UIADD3 UR5, UPT, UPT, UR4, 0x2800, URZ ;  /* 0x0000280004057890 */ /* 0x000fe2000fffe0ff */
[----:B------:R-:W-:Y:S01]  /*0400*/  SHF.R.U32.HI R5, RZ, 0x2, R3 ;  /* 0x00000002ff057819 */ /* 0x000fe20000011603 */
[----:B------:R-:W-:Y:S01]  /*0410*/  UIADD3 UR4, UPT, UPT, UR4, 0x3480, URZ ;  /* 0x0000348004047890 */ /* 0x000fe2000fffe0ff */
[----:B------:R-:W-:Y:S01]  /*0420*/  SHF.L.U32 R63, R3, 0x1, RZ ;  /* 0x00000001033f7819 */ /* 0x000fe200000006ff */
[----:B------:R-:W-:Y:S01]  /*0430*/  ULEA UR5, UR6, UR5, 0x18 ;  /* 0x0000000506057291 */ /* 0x000fe2000f8ec0ff */
[----:B------:R-:W-:Y:S01]  /*0440*/  LEA R18, R70, R5, 0x3 ;  /* 0x0000000546127211 */ /* 0x000fe200078e18ff */
[----:B------:R-:W-:Y:S01]  /*0450*/  ULEA UR4, UR6, UR4, 0x18 ;  /* 0x0000000406047291 */ /* 0x000fe2000f8ec0ff */
[----:B------:R-:W-:Y:S01]  /*0460*/  LOP3.LUT R10, R63, 0x18, RZ, 0xc0, !PT ;  /* 0x000000183f0a7812 */ /* 0x000fe200078ec0ff */
[----:B------:R-:W-:Y:S01]  /*0470*/  HFMA2 R67, -RZ, RZ, 0, 0 ;  /* 0x00000000ff437431 */ /* 0x000fe200000001ff */
[----:B------:R-:W-:Y:S01]  /*0480*/  LOP3.LUT R8, R7, 0x1f, R2, 0xf8, !PT ;  /* 0x0000001f07087812 */ /* 0x000fe200078ef802 */
[----:B------:R-:W-:Y:S01]  /*0490*/  IMAD R18, R18, 0x28, -R11 ;  /* 0x0000002812127824 */ /* 0x000fe200078e0a0b */
[----:B------:R-:W-:Y:S01]  /*04a0*/  LEA R9, R3, UR8, 0x5 ;  /* 0x0000000803097c11 */ /* 0x000fe2000f8e28ff */
[----:B-----5:R-:W-:Y:S01]  /*04b0*/  IMAD.WIDE.U32 R88, R70, 0x4, R88 ;  /* 0x0000000446587825 */ /* 0x020fe200078e0058 */
[----:B------:R-:W-:-:S02]  /*04c0*/  LOP3.LUT R16, R63, 0x18, RZ, 0xc, !PT ;  /* 0x000000183f107812 */ /* 0x000fc400078e0cff */
[C---:B------:R-:W-:Y:S02]  /*04d0*/  LOP3.LUT R12, R10.reuse, 0x8, RZ, 0x3c, !PT ;  /* 0x000000080a0c7812 */ /* 0x040fe400078e3cff */
[----:B------:R-:W-:Y:S02]  /*04e0*/  LOP3.LUT R14, R10, 0x10, RZ, 0x3c, !PT ;  /* 0x000000100a0e7812 */ /* 0x000fe400078e3cff */
[C---:B------:R-:W-:Y:S01]  /*04f0*/  IADD3 R6, PT, PT, R9.reuse, R10, RZ ;  /* 0x0000000a09067210 */ /* 0x040fe20007ffe0ff */
[----:B------:R-:W-:Y:S01]  /*0500*/  IMAD R10, R8, 0x280, R3 ;  /* 0x00000280080a7824 */ /* 0x000fe200078e0203 */
[C---:B------:R-:W-:Y:S02]  /*0510*/  IADD3 R22, PT, PT, R18.reuse, 0x14, RZ ;  /* 0x0000001412167810 */ /* 0x040fe40007ffe0ff */
[----:B------:R-:W-:Y:S02]  /*0520*/  IADD3 R26, PT, PT, R18, 0x1c, RZ ;  /* 0x0000001c121a7810 */ /* 0x000fe40007ffe0ff */
[----:B------:R-:W-:-:S02]  /*0530*/  IADD3 R7, PT, PT, R9, R16, RZ ;  /* 0x0000001009077210 */ /* 0x000fc40007ffe0ff */
[C---:B------:R-:W-:Y:S02]  /*0540*/  IADD3 R8, PT, PT, R9.reuse, R12, RZ ;  /* 0x0000000c09087210 */ /* 0x040fe40007ffe0ff */
[----:B------:R-:W-:Y:S02]  /*0550*/  IADD3 R9, PT, PT, R9, R14, RZ ;  /* 0x0000000e09097210 */ /* 0x000fe40007ffe0ff */
[----:B------:R-:W-:Y:S02]  /*0560*/  SHF.L.U32 R12, R3, 0x3, RZ ;  /* 0x00000003030c7819 */ /* 0x000fe400000006ff */
[----:B------:R-:W-:Y:S01]  /*0570*/  MOV R42, UR5 ;  /* 0x00000005002a7c02 */ /* 0x000fe20008000f00 */
[----:B------:R-:W1:Y:S01]  /*0580*/  LDCU UR5, c[0x0][0x374] ;  /* 0x00006e80ff0577ac */ /* 0x000e620008000800 */
[C---:B------:R-:W-:Y:S02]  /*0590*/  IADD3 R14, PT, PT, R18.reuse, 0x8, RZ ;  /* 0x00000008120e7810 */ /* 0x040fe40007ffe0ff */
[----:B------:R-:W-:-:S02]  /*05a0*/  IADD3 R30, PT, PT, R18, 0x20, RZ ;  /* 0x00000020121e7810 */ /* 0x000fc40007ffe0ff */
[----:B------:R-:W-:Y:S02]  /*05b0*/  SHF.R.U32.HI R22, RZ, 0x2, R22 ;  /* 0x00000002ff167819 */ /* 0x000fe40000011616 */
[----:B------:R-:W-:Y:S02]  /*05c0*/  IADD3 R16, PT, PT, R18, 0xc, RZ ;  /* 0x0000000c12107810 */ /* 0x000fe40007ffe0ff */
[----:B------:R-:W-:Y:S02]  /*05d0*/  SHF.R.U32.HI R27, RZ, 0x2, R26 ;  /* 0x00000002ff1b7819 */ /* 0x000fe4000001161a */
[----:B------:R-:W-:Y:S02]  /*05e0*/  LOP3.LUT R19, R12, 0x18, RZ, 0xc0, !PT ;  /* 0x000000180c137812 */ /* 0x000fe400078ec0ff */
[C---:B------:R-:W-:Y:S01]  /*05f0*/  LOP3.LUT R13, R18.reuse, 0x4, RZ, 0xfc, !PT ;  /* 0x00000004120d7812 */ /* 0x040fe200078efcff */
[----:B------:R-:W-:Y:S01]  /*0600*/  IMAD R34, R27, 0x28, R42 ;  /* 0x000000281b227824 */ /* 0x000fe200078e022a */
[----:B------:R-:W-:-:S02]  /*0610*/  IADD3 R20, PT, PT, R18, 0x10, RZ ;  /* 0x0000001012147810 */ /* 0x000fc40007ffe0ff */
[----:B------:R-:W-:Y:S02]  /*0620*/  IADD3 R23, PT, PT, R18, 0x18, RZ ;  /* 0x0000001812177810 */ /* 0x000fe40007ffe0ff */
[----:B------:R-:W-:Y:S02]  /*0630*/  SHF.R.U32.HI R12, RZ, 0x2, R18 ;  /* 0x00000002ff0c7819 */ /* 0x000fe40000011612 */
[----:B------:R-:W-:Y:S02]  /*0640*/  SHF.R.U32.HI R15, RZ, 0x2, R14 ;  /* 0x00000002ff0f7819 */ /* 0x000fe4000001160e */
[----:B------:R-:W-:Y:S01]  /*0650*/  SHF.R.U32.HI R31, RZ, 0x2, R30 ;  /* 0x00000002ff1f7819 */ /* 0x000fe2000001161e */
[--C-:B------:R-:W-:Y:S01]  /*0660*/  IMAD R30, R22, 0x28, R42.reuse ;  /* 0x00000028161e7824 */ /* 0x100fe200078e022a */
[----:B------:R-:W-:Y:S01]  /*0670*/  IADD3 R18, PT, PT, R18, 0x24, RZ ;  /* 0x0000002412127810 */ /* 0x000fe20007ffe0ff */
[----:B------:R-:W-:Y:S01]  /*0680*/  IMAD R12, R12, 0x28, R42 ;  /* 0x000000280c0c7824 */ /* 0x000fe200078e022a */
[----:B------:R-:W-:Y:S01]  /*0690*/  SHF.R.U32.HI R17, RZ, 0x2, R16 ;  /* 0x00000002ff117819 */ /* 0x000fe20000011610 */
[----:B------:R-:W-:Y:S01]  /*06a0*/  IMAD R16, R15, 0x28, R42 ;  /* 0x000000280f107824 */ /* 0x000fe200078e022a */
[----:B------:R-:W-:Y:S01]  /*06b0*/  SHF.R.U32.HI R33, RZ, 0x2, R18 ;  /* 0x00000002ff217819 */ /* 0x000fe20000011612 */
[--C-:B------:R-:W-:Y:S01]  /*06c0*/  IMAD R36, R31, 0x28, R42.reuse ;  /* 0x000000281f247824 */ /* 0x100fe200078e022a */
[----:B------:R-:W-:Y:S01]  /*06d0*/  IADD3 R15, PT, PT, R19, R30, RZ ;  /* 0x0000001e130f7210 */ /* 0x000fe20007ffe0ff */
[--C-:B------:R-:W-:Y:S01]  /*06e0*/  IMAD R18, R17, 0x28, R42.reuse ;  /* 0x0000002811127824 */ /* 0x100fe200078e022a */
[----:B------:R-:W-:Y:S01]  /*06f0*/  SHF.R.U32.HI R13, RZ, 0x2, R13 ;  /* 0x00000002ff0d7819 */ /* 0x000fe2000001160d */
[----:B------:R-:W-:Y:S01]  /*0700*/  IMAD R38, R33, 0x28, R42 ;  /* 0x0000002821267824 */ /* 0x000fe200078e022a */
[----:B------:R-:W-:Y:S01]  /*0710*/  SHF.R.U32.HI R20, RZ, 0x2, R20 ;  /* 0x00000002ff147819 */ /* 0x000fe20000011614 */
[--C-:B------:R-:W-:Y:S01]  /*0720*/  IMAD R22, R40, 0x28, R42.reuse ;  /* 0x0000002828167824 */ /* 0x100fe200078e022a */
[----:B------:R-:W-:Y:S01]  /*0730*/  SHF.R.U32.HI R23, RZ, 0x2, R23 ;  /* 0x00000002ff177819 */ /* 0x000fe20000011617 */
[--C-:B------:R-:W-:Y:S01]  /*0740*/  IMAD R14, R13, 0x28, R42.reuse ;  /* 0x000000280d0e7824 */ /* 0x100fe200078e022a */
[----:B------:R-:W-:Y:S01]  /*0750*/  IADD3 R17, PT, PT, R19, R34, RZ ;  /* 0x0000002213117210 */ /* 0x000fe20007ffe0ff */
[--C-:B------:R-:W-:Y:S01]  /*0760*/  IMAD R26, R20, 0x28, R42.reuse ;  /* 0x00000028141a7824 */ /* 0x100fe200078e022a */
[----:B------:R-:W-:Y:S01]  /*0770*/  SHF.R.U32.HI R30, RZ, 0x4, R3 ;  /* 0x00000004ff1e7819 */ /* 0x000fe20000011603 */
[----:B------:R-:W-:Y:S01]  /*0780*/  IMAD R32, R23, 0x28, R42 ;  /* 0x0000002817207824 */ /* 0x000fe200078e022a */
[----:B------:R-:W-:-:S02]  /*0790*/  LOP3.LUT R34, R4, 0xffff, RZ, 0xc0, !PT ;  /* 0x0000ffff04227812 */ /* 0x000fc400078ec0ff */
[----:B------:R-:W-:Y:S02]  /*07a0*/  CS2R R40, SRZ ;  /* 0x0000000000287805 */ /* 0x000fe4000001ff00 */
[----:B------:R-:W-:Y:S02]  /*07b0*/  LOP3.LUT R30, R30, R3, RZ, 0x3c, !PT ;  /* 0x000000031e1e7212 */ /* 0x000fe400078e3cff */
[----:B------:R-:W-:Y:S01]  /*07c0*/  SHF.L.U32 R33, R2, 0x1, RZ ;  /* 0x0000000102217819 */ /* 0x000fe200000006ff */
[----:B------:R-:W-:Y:S01]  /*07d0*/  IMAD R42, R34, 0x667, RZ ;  /* 0x00000667222a7824 */ /* 0x000fe200078e02ff */
[----:B------:R-:W-:Y:S02]  /*07e0*/  IADD3 R11, PT, PT, R10, R11, RZ ;  /* 0x0000000b0a0b7210 */ /* 0x000fe40007ffe0ff */
[----:B------:R-:W-:Y:S02]  /*07f0*/  CS2R R34, SRZ ;  /* 0x0000000000227805 */ /* 0x000fe4000001ff00 */
[----:B------:R-:W-:-:S02]  /*0800*/  SHF.L.U32 R30, R30, 0x3, RZ ;  /* 0x000000031e1e7819 */ /* 0x000fc400000006ff */
[----:B------:R-:W-:Y:S02]  /*0810*/  SHF.L.U32 R10, R2, 0x3, RZ ;  /* 0x00000003020a7819 */ /* 0x000fe400000006ff */
[----:B------:R-:W-:Y:S02]  /*0820*/  LOP3.LUT R64, R33, 0x3e, RZ, 0xc0, !PT ;  /* 0x0000003e21407812 */ /* 0x000fe400078ec0ff */
[----:B------:R-:W-:Y:S02]  /*0830*/  SHF.R.U32.HI R33, RZ, 0x10, R42 ;  /* 0x00000010ff217819 */ /* 0x000fe4000001162a */
[----:B----4-:R-:W-:Y:S02]  /*0840*/  LEA R92, P0, R0, R92, 0x2 ;  /* 0x0000005c005c7211 */ /* 0x010fe400078010ff */
[----:B------:R-:W-:Y:S01]  /*0850*/  LOP3.LUT R30, R30, 0x18, RZ, 0xc0, !PT ;  /* 0x000000181e1e7812 */ /* 0x000fe200078ec0ff */
[----:B------:R-:W-:Y:S01]  /*0860*/  IMAD R42, R70, -0x8, R33 ;  /* 0xfffffff8462a7824 */ /* 0x000fe200078e0221 */
[----:B------:R-:W-:-:S02]  /*0870*/  LOP3.LUT R20, R10, 0xf8, RZ, 0xc0, !PT ;  /* 0x000000f80a147812 */ /* 0x000fc400078ec0ff */
[----:B------:R-:W-:Y:S02]  /*0880*/  SHF.L.U32 R23, R11, 0x1, RZ ;  /* 0x000000010b177819 */ /* 0x000fe400000006ff */
[----:B------:R-:W-:Y:S02]  /*0890*/  IADD3 R10, PT, PT, R12, R19, RZ ;  /* 0x000000130c0a7210 */ /* 0x000fe40007ffe0ff */
[----:B------:R-:W-:Y:S01]  /*08a0*/  LEA.HI.X R93, R0, R93, RZ, 0x2, P0 ;  /* 0x0000005d005d7211 */ /* 0x000fe200000f14ff */
[----:B0-----:R-:W-:Y:S01]  /*08b0*/  IMAD.WIDE.U32 R90, R23, 0x4, R90 ;  /* 0x00000004175a7825 */ /* 0x001fe200078e005a */
[----:B------:R-:W-:Y:S02]  /*08c0*/  IADD3 R30, PT, PT, R30, UR8, RZ ;  /* 0x000000081e1e7c10 */ /* 0x000fe4000fffe0ff */
[C---:B------:R-:W-:Y:S02]  /*08d0*/  IADD3 R11, PT, PT, R19.reuse, R14, RZ ;  /* 0x0000000e130b7210 */ /* 0x040fe40007ffe0ff */
[----:B------:R-:W-:-:S02]  /*08e0*/  IADD3 R12, PT, PT, R19, R16, RZ ;  /* 0x00000010130c7210 */ /* 0x000fc40007ffe0ff */
[----:B------:R-:W-:Y:S02]  /*08f0*/  IADD3 R20, PT, PT, R21, R20, RZ ;  /* 0x0000001415147210 */ /* 0x000fe40007ffe0ff */
[----:B------:R-:W-:Y:S02]  /*0900*/  ISETP.NE.AND P0, PT, R2, RZ, PT ;  /* 0x000000ff0200720c */ /* 0x000fe40003f05270 */
[----:B------:R-:W-:Y:S02]  /*0910*/  MOV R65, 0x7fffffc1 ;  /* 0x7fffffc100417802 */ /* 0x000fe40000000f00 */
[----:B------:R-:W-:Y:S02]  /*0920*/  MOV R62, 0x7fffffe1 ;  /* 0x7fffffe1003e7802 */ /* 0x000fe40000000f00 */
[C---:B------:R-:W-:Y:S02]  /*0930*/  IADD3 R13, PT, PT, R19.reuse, R18, RZ ;  /* 0x00000012130d7210 */ /* 0x040fe40007ffe0ff */
[----:B------:R-:W-:-:S02]  /*0940*/  IADD3 R14, PT, PT, R19, R26, RZ ;  /* 0x0000001a130e7210 */ /* 0x000fc40007ffe0ff */
[----:B------:R-:W-:Y:S01]  /*0950*/  IADD3 R16, PT, PT, R19, R32, RZ ;  /* 0x0000002013107210 */ /* 0x000fe20007ffe0ff */
[----:B------:R-:W-:Y:S01]  /*0960*/  HFMA2 R32, -RZ, RZ, 0, 0 ;  /* 0x00000000ff207431 */ /* 0x000fe200000001ff */
[----:B------:R-:W-:Y:S02]  /*0970*/  LEA R21, R21, R22, 0x3 ;  /* 0x0000001615157211 */ /* 0x000fe400078e18ff */
[C---:B------:R-:W-:Y:S02]  /*0980*/  IADD3 R18, PT, PT, R19.reuse, R36, RZ ;  /* 0x0000002413127210 */ /* 0x040fe40007ffe0ff */
[----:B------:R-:W-:Y:S02]  /*0990*/  CS2R R36, SRZ ;  /* 0x0000000000247805 */ /* 0x000fe4000001ff00 */
[----:B------:R-:W-:Y:S02]  /*09a0*/  IADD3 R19, PT, PT, R19, R38, RZ ;  /* 0x0000002613137210 */ /* 0x000fe40007ffe0ff */
[----:B------:R-:W-:-:S02]  /*09b0*/  CS2R R38, SRZ ;  /* 0x0000000000267805 */ /* 0x000fc4000001ff00 */
[----:B------:R-:W-:Y:S02]  /*09c0*/  LEA R66, R5, R30, 0x5 ;  /* 0x0000001e05427211 */ /* 0x000fe400078e28ff */
[----:B------:R-:W-:Y:S02]  /*09d0*/  MOV R31, R0 ;  /* 0x00000000001f7202 */ /* 0x000fe40000000f00 */
[----:B------:R-:W-:Y:S02]  /*09e0*/  SEL R62, R62, 0x1, !P0 ;  /* 0x000000013e3e7807 */ /* 0x000fe40004000000 */
[----:B------:R-:W-:Y:S02]  /*09f0*/  LOP3.LUT R63, R63, 0x1fe, RZ, 0xc0, !PT ;  /* 0x000001fe3f3f7812 */ /* 0x000fe400078ec0ff */
[----:B------:R-:W-:Y:S02]  /*0a00*/  LEA R64, R3, R64, 0x4 ;  /* 0x0000004003407211 */ /* 0x000fe400078e20ff */
[----:B------:R-:W-:-:S02]  /*0a10*/  SEL R65, R65, 0x1, !P1 ;  /* 0x0000000141417807 */ /* 0x000fc40004800000 */
[----:B------:R-:W-:Y:S01]  /*0a20*/  LEA R30, R42, UR4, 0x3 ;  /* 0x000000042a1e7c11 */ /* 0x000fe2000f8e18ff */
[--C-:B--2---:R-:W-:Y:S02]  /*0a30*/  HADD2.F32 R22, -RZ, R24.reuse.H0_H0 ;  /* 0x20000018ff167230 */ /* 0x104fe40000004100 */
[----:B------:R-:W-:Y:S02]  /*0a40*/  HADD2.F32 R23, -RZ, R24.H1_H1 ;  /* 0x30000018ff177230 */ /* 0x000fe40000004100 */
[--C-:B------:R-:W-:Y:S02]  /*0a50*/  HADD2.F32 R26, -RZ, R28.reuse.H0_H0 ;  /* 0x2000001cff1a7230 */ /* 0x100fe40000004100 */
[----:B------:R-:W-:Y:S02]  /*0a60*/  HADD2.F32 R27, -RZ, R28.H1_H1 ;  /* 0x3000001cff1b7230 */ /* 0x000fe40000004100 */
[----:B------:R-:W-:Y:S02]  /*0a70*/  HADD2.F32 R24, -RZ, R25.H0_H0 ;  /* 0x20000019ff187230 */ /* 0x000fe40000004100 */
[----:B------:R-:W-:-:S02]  /*0a80*/  HADD2.F32 R28, -RZ, R29.H0_H0 ;  /* 0x2000001dff1c7230 */ /* 0x000fc40000004100 */
[----:B------:R-:W-:Y:S02]  /*0a90*/  HADD2.F32 R25, -RZ, R25.H1_H1 ;  /* 0x30000019ff197230 */ /* 0x000fe40000004100 */
[----:B-1----:R-:W-:-:S07]  /*0aa0*/  HADD2.F32 R29, -RZ, R29.H1_H1 ;  /* 0x3000001dff1d7230 */ /* 0x002fce0000004100 */
.L_x_726:
        /* <DEDUP_REMOVED lines=11> */
[----:B------:R-:W-:-:S04]  /*0b60*/  IMAD.WIDE.U32 R46, R33, 0x2, R46 ;  /* 0x00000002212e7825 */ /* 0x000fc800078e002e */
[----:B------:R-:W-:Y:S01]  /*0b70*/  IMAD R43, R20, 0x280, RZ ;  /* 0x00000280142b7824 */ /* 0x000fe200078e02ff */
[----:B0-----:R-:W-:-:S04]  /*0b80*/  LEA R42, P0, R46, UR12, 0x2 ;  /* 0x0000000c2e2a7c11 */ /* 0x001fc8000f8010ff */
[----:B------:R-:W-:Y:S02]  /*0b90*/  IADD3 R68, P1, PT, R43, R44, RZ ;  /* 0x0000002c2b447210 */ /* 0x000fe40007f3e0ff */
[----:B------:R-:W-:Y:S01]  /*0ba0*/  LEA.HI.X R43, R46, UR13, R47, 0x2, P0 ;  /* 0x0000000d2e2b7c11 */ /* 0x000fe200080f142f */
[----:B------:R-:W0:Y:S01]  /*0bb0*/  LDCU.64 UR12, c[0x0][0x398] ;  /* 0x00007300ff0c77ac */ /* 0x000e220008000a00 */
[----:B------:R-:W-:Y:S02]  /*0bc0*/  IADD3.X R45, PT, PT, R45, R49, RZ, P1, !PT ;  /* 0x000000312d2d7210 */ /* 0x000fe40000ffe4ff */
[C---:B------:R-:W-:Y:S02]  /*0bd0*/  SHF.L.U32 R69, R68.reuse, 0x1, RZ ;  /* 0x0000000144457819 */ /* 0x040fe400000006ff */
[----:B------:R-:W-:Y:S01]  /*0be0*/  SHF.L.U64.HI R68, R68, 0x1, R45 ;  /* 0x0000000144447819 */ /* 0x000fe2000001022d */
[----:B------:R-:W2:Y:S01]  /*0bf0*/  LDG.E.64.CONSTANT R42, desc[UR10][R42.64] ;  /* 0x0000000a2a2a7981 */ /* 0x000ea2000c1e9b00 */
[----:B-1----:R-:W-:-:S04]  /*0c00*/  IADD3 R46, P0, PT, R69, UR14, RZ ;  /* 0x0000000e452e7c10 */ /* 0x002fc8000ff1e0ff */
        /* <DEDUP_REMOVED lines=14> */
[--C-:B---3--:R-:W-:Y:S02]  /*0cf0*/  HADD2.F32 R55, -RZ, R45.reuse.H1_H1 ;  /* 0x3000002dff377230 */ /* 0x108fe40000004100 */
[--C-:B------:R-:W-:Y:S02]  /*0d00*/  HADD2.F32 R43, -RZ, R44.reuse.H0_H0 ;  /* 0x2000002cff2b7230 */ /* 0x100fe40000004100 */
[----:B------:R-:W-:Y:S02]  /*0d10*/  HADD2.F32 R53, -RZ, R45.H0_H0 ;  /* 0x2000002dff357230 */ /* 0x000fe40000004100 */
[C---:B------:R-:W-:Y:S01]  /*0d20*/  FADD.FTZ R74, -R42.reuse, R55 ;  /* 0x000000372a4a7221 */ /* 0x040fe20000010100 */
[C---:B------:R-:W-:Y:S01]  /*0d30*/  FADD.FTZ R52, -R42.reuse, R43 ;  /* 0x0000002b2a347221 */ /* 0x040fe20000010100 */
[----:B------:R-:W-:Y:S02]  /*0d40*/  HADD2.F32 R43, -RZ, R44.H1_H1 ;  /* 0x3000002cff2b7230 */ /* 0x000fe40000004100 */
[----:B------:R-:W-:Y:S01]  /*0d50*/  FADD.FTZ R44, -R42, R53 ;  /* 0x000000352a2c7221 */ /* 0x000fe20000010100 */
[----:B----4-:R-:W-:-:S02]  /*0d60*/  HADD2.F32 R55, -RZ, R46.H1_H1 ;  /* 0x3000002eff377230 */ /* 0x010fc40000004100 */
[----:B------:R-:W-:Y:S02]  /*0d70*/  HADD2.F32 R53, -RZ, R46.H0_H0 ;  /* 0x2000002eff357230 */ /* 0x000fe40000004100 */
[C---:B------:R-:W-:Y:S01]  /*0d80*/  FADD.FTZ R72, -R42.reuse, R43 ;  /* 0x0000002b2a487221 */ /* 0x040fe20000010100 */
[C---:B0-----:R-:W-:Y:S01]  /*0d90*/  FMUL.FTZ R75, R71.reuse, R44 ;  /* 0x0000002c474b7220 */ /* 0x041fe20000410000 */
[----:B------:R-:W-:Y:S01]  /*0da0*/  FADD.FTZ R76, -R42, R55 ;  /* 0x000000372a4c7221 */ /* 0x000fe20000010100 */
[--C-:B------:R-:W-:Y:S02]  /*0db0*/  HADD2.F32 R55, -RZ, R47.reuse.H0_H0 ;  /* 0x2000002fff377230 */ /* 0x100fe40000004100 */
[C---:B------:R-:W-:Y:S01]  /*0dc0*/  FMUL.FTZ R73, R71.reuse, R52 ;  /* 0x0000003447497220 */ /* 0x040fe20000410000 */
[----:B------:R-:W-:Y:S02]  /*0dd0*/  HADD2.F32 R47, -RZ, R47.H1_H1 ;  /* 0x3000002fff2f7230 */ /* 0x000fe40000004100 */
[----:B------:R-:W-:Y:S01]  /*0de0*/  FMUL.FTZ R72, R71, R72 ;  /* 0x0000004847487220 */ /* 0x000fe20000410000 */
[----:B------:R-:W-:Y:S01]  /*0df0*/  FFMA.FTZ R52, R24, R75, R28 ;  /* 0x0000004b18347223 */ /* 0x000fe2000001001c */
[C---:B------:R-:W-:Y:S01]  /*0e00*/  FADD.FTZ R78, -R42.reuse, R55 ;  /* 0x000000372a4e7221 */ /* 0x040fe20000010100 */
[----:B------:R-:W-:Y:S01]  /*0e10*/  FADD.FTZ R44, -R42, R53 ;  /* 0x000000352a2c7221 */ /* 0x000fe20000010100 */
[----:B------:R-:W-:Y:S01]  /*0e20*/  FFMA.FTZ R43, R22, R73, R26 ;  /* 0x00000049162b7223 */ /* 0x000fe2000001001a */
[----:B------:R-:W-:Y:S01]  /*0e30*/  FFMA.FTZ R45, R23, R72, R27 ;  /* 0x00000048172d7223 */ /* 0x000fe2000001001b */
[C---:B------:R-:W-:Y:S01]  /*0e40*/  FMUL.FTZ R78, R71.reuse, R78 ;  /* 0x0000004e474e7220 */ /* 0x040fe20000410000 */
[----:B------:R-:W-:Y:S01]  /*0e50*/  FMUL.FTZ R59, R52, -1.4426950216293334961 ;  /* 0xbfb8aa3b343b7820 */ /* 0x000fe20000410000 */
[----:B------:R-:W-:Y:S01]  /*0e60*/  FADD.FTZ R54, -R42, R47 ;  /* 0x0000002f2a367221 */ /* 0x000fe20000010100 */
[C---:B------:R-:W-:Y:S01]  /*0e70*/  FMUL.FTZ R74, R71.reuse, R74 ;  /* 0x0000004a474a7220 */ /* 0x040fe20000410000 */
[----:B------:R-:W-:Y:S01]  /*0e80*/  FMUL.FTZ R77, R71, R44 ;  /* 0x0000002c474d7220 */ /* 0x000fe20000410000 */
[----:B------:R-:W-:Y:S01]  /*0e90*/  FFMA.FTZ R42, R24, R78, R28 ;  /* 0x0000004e182a7223 */ /* 0x000fe2000001001c */
[----:B------:R-:W-:Y:S01]  /*0ea0*/  FMUL.FTZ R56, R43, -1.4426950216293334961 ;  /* 0xbfb8aa3b2b387820 */ /* 0x000fe20000410000 */
[----:B------:R-:W-:Y:S01]  /*0eb0*/  FMUL.FTZ R58, R45, -1.4426950216293334961 ;  /* 0xbfb8aa3b2d3a7820 */ /* 0x000fe20000410000 */
[----:B------:R-:W-:Y:S01]  /*0ec0*/  FFMA.FTZ R53, R25, R74, R29 ;  /* 0x0000004a19357223 */ /* 0x000fe2000001001d */
[----:B------:R-:W-:Y:S01]  /*0ed0*/  FFMA.FTZ R44, R22, R77, R26 ;  /* 0x0000004d162c7223 */ /* 0x000fe2000001001a */
[----:B------:R-:W-:Y:S01]  /*0ee0*/  FMUL.FTZ R55, R42, -1.4426950216293334961 ;  /* 0xbfb8aa3b2a377820 */ /* 0x000fe20000410000 */
[----:B------:R-:W0:Y:S01]  /*0ef0*/  MUFU.EX2 R59, R59 ;  /* 0x0000003b003b7308 */ /* 0x000e220000000800 */
[----:B------:R-:W-:Y:S01]  /*0f00*/  FMUL.FTZ R81, R53, -1.4426950216293334961 ;  /* 0xbfb8aa3b35517820 */ /* 0x000fe20000410000 */
[----:B------:R-:W-:Y:S01]  /*0f10*/  FMUL.FTZ R57, R44, -1.4426950216293334961 ;  /* 0xbfb8aa3b2c397820 */ /* 0x000fe20000410000 */
[C---:B------:R-:W-:Y:S01]  /*0f20*/  FMUL.FTZ R76, R71.reuse, R76 ;  /* 0x0000004c474c7220 */ /* 0x040fe20000410000 */
[----:B------:R-:W-:-:S03]  /*0f30*/  FMUL.FTZ R79, R71, R54 ;  /* 0x00000036474f7220 */ /* 0x000fc60000410000 */
[----:B------:R-:W-:Y:S01]  /*0f40*/  FFMA.FTZ R46, R23, R76, R27 ;  /* 0x0000004c172e7223 */ /* 0x000fe2000001001b */
[----:B------:R-:W1:Y:S01]  /*0f50*/  MUFU.EX2 R56, R56 ;  /* 0x0000003800387308 */ /* 0x000e620000000800 */
[----:B------:R-:W-:Y:S02]  /*0f60*/  FFMA.FTZ R47, R25, R79, R29 ;  /* 0x0000004f192f7223 */ /* 0x000fe4000001001d */
[----:B------:R-:W-:Y:S02]  /*0f70*/  FMUL.FTZ R80, R46, -1.4426950216293334961 ;  /* 0xbfb8aa3b2e507820 */ /* 0x000fe40000410000 */
[----:B------:R-:W-:-:S03]  /*0f80*/  FMUL.FTZ R54, R47, -1.4426950216293334961 ;  /* 0xbfb8aa3b2f367820 */ /* 0x000fc60000410000 */
        /* <DEDUP_REMOVED lines=32> */
[C---:B0-----:R-:W-:Y:S01]  /*1190*/  FADD.FTZ R84, -R58.reuse, 1 ;  /* 0x3f8000003a547421 */ /* 0x041fe20000010100 */
[----:B------:R-:W-:Y:S01]  /*11a0*/  FMUL.FTZ R55, R55, R42 ;  /* 0x0000002a37377220 */ /* 0x000fe20000410000 */
[--C-:B-----5:R-:W-:Y:S02]  /*11b0*/  HADD2.F32 R42, -RZ, R48.reuse.H0_H0 ;  /* 0x20000030ff2a7230 */ /* 0x120fe40000004100 */
[----:B------:R-:W-:Y:S01]  /*11c0*/  FFMA.FTZ R53, R53, R84, 1 ;  /* 0x3f80000035357423 */ /* 0x000fe20000010054 */
[----:B------:R-:W-:Y:S02]  /*11d0*/  HADD2.F32 R48, -RZ, R48.H1_H1 ;  /* 0x30000030ff307230 */ /* 0x000fe40000004100 */
[----:B------:R-:W0:Y:S01]  /*11e0*/  MUFU.RCP R54, R54 ;  /* 0x0000003600367308 */ /* 0x000e220000001000 */
[----:B-1----:R-:W-:Y:S01]  /*11f0*/  FADD.FTZ R45, -R57, 1 ;  /* 0x3f800000392d7421 */ /* 0x002fe20000010100 */
[----:B------:R-:W-:Y:S01]  /*1200*/  FMUL.FTZ R58, R58, R53 ;  /* 0x000000353a3a7220 */ /* 0x000fe20000410000 */
[----:B------:R-:W-:Y:S01]  /*1210*/  FMUL.FTZ R61, R42, R61 ;  /* 0x0000003d2a3d7220 */ /* 0x000fe20000410000 */
[----:B------:R-:W-:Y:S01]  /*1220*/  FMUL.FTZ R43, R48, R43 ;  /* 0x0000002b302b7220 */ /* 0x000fe20000410000 */
[----:B------:R-:W-:Y:S01]  /*1230*/  FFMA.FTZ R44, R44, R45, 1 ;  /* 0x3f8000002c2c7423 */ /* 0x000fe2000001002d */
[----:B------:R-:W-:-:S02]  /*1240*/  HADD2.F32 R48, -RZ, R50.H0_H0 ;  /* 0x20000032ff307230 */ /* 0x000fc40000004100 */
[----:B------:R-:W-:Y:S01]  /*1250*/  FMUL.FTZ R80, R22, R61 ;  /* 0x0000003d16507220 */ /* 0x000fe20000410000 */
[----:B------:R-:W-:Y:S01]  /*1260*/  FMUL.FTZ R83, R23, R43 ;  /* 0x0000002b17537220 */ /* 0x000fe20000410000 */
[----:B------:R-:W-:Y:S01]  /*1270*/  FMUL.FTZ R45, R57, R44 ;  /* 0x0000002c392d7220 */ /* 0x000fe20000410000 */
[----:B--2---:R-:W-:Y:S01]  /*1280*/  FADD.FTZ R53, -R56, 1 ;  /* 0x3f80000038357421 */ /* 0x004fe20000010100 */
[--C-:B------:R-:W-:Y:S02]  /*1290*/  HADD2.F32 R44, -RZ, R49.reuse.H0_H0 ;  /* 0x20000031ff2c7230 */ /* 0x100fe40000004100 */
[----:B------:R-:W-:Y:S01]  /*12a0*/  FFMA.FTZ R40, R73, R61, R40 ;  /* 0x0000003d49287223 */ /* 0x000fe20000010028 */
[----:B------:R-:W-:Y:S02]  /*12b0*/  HADD2.F32 R49, -RZ, R49.H1_H1 ;  /* 0x30000031ff317230 */ /* 0x000fe40000004100 */
[----:B------:R-:W-:Y:S01]  /*12c0*/  FFMA.FTZ R53, R46, R53, 1 ;  /* 0x3f8000002e357423 */ /* 0x000fe20000010035 */
[----:B------:R-:W-:Y:S01]  /*12d0*/  FMUL.FTZ R45, R48, R45 ;  /* 0x0000002d302d7220 */ /* 0x000fe20000410000 */
[----:B------:R-:W-:Y:S01]  /*12e0*/  FMUL.FTZ R42, R44, R59 ;  /* 0x0000003b2c2a7220 */ /* 0x000fe20000410000 */
[----:B0-----:R-:W-:Y:S01]  /*12f0*/  FADD.FTZ R52, -R54, 1 ;  /* 0x3f80000036347421 */ /* 0x001fe20000010100 */
[----:B------:R-:W-:Y:S01]  /*1300*/  FMUL.FTZ R44, R49, R58 ;  /* 0x0000003a312c7220 */ /* 0x000fe20000410000 */
[----:B------:R-:W-:-:S02]  /*1310*/  HADD2.F32 R49, -RZ, R50.H1_H1 ;  /* 0x30000032ff317230 */ /* 0x000fc40000004100 */
[----:B------:R-:W-:Y:S01]  /*1320*/  FMUL.FTZ R46, R56, R53 ;  /* 0x00000035382e7220 */ /* 0x000fe20000410000 */
[----:B------:R-:W-:Y:S01]  /*1330*/  FFMA.FTZ R47, R47, R52, 1 ;  /* 0x3f8000002f2f7423 */ /* 0x000fe20000010034 */
[----:B------:R-:W-:Y:S01]  /*1340*/  FADD.FTZ R48, RZ, R80 ;  /* 0x00000050ff307221 */ /* 0x000fe20000010000 */
[----:B------:R-:W-:Y:S01]  /*1350*/  FMUL.FTZ R82, R24, R42 ;  /* 0x0000002a18527220 */ /* 0x000fe20000410000 */
[----:B------:R-:W-:Y:S01]  /*1360*/  FMUL.FTZ R46, R49, R46 ;  /* 0x0000002e312e7220 */ /* 0x000fe20000410000 */
[----:B------:R-:W-:Y:S01]  /*1370*/  FMUL.FTZ R54, R54, R47 ;  /* 0x0000002f36367220 */ /* 0x000fe20000410000 */
[----:B------:R-:W-:Y:S01]  /*1380*/  FFMA.FTZ R47, R73, R80, RZ ;  /* 0x00000050492f7223 */ /* 0x000fe200000100ff */
[----:B------:R-:W-:Y:S01]  /*1390*/  FADD.FTZ R49, R48, R83 ;  /* 0x0000005330317221 */ /* 0x000fe20000010000 */
[----:B------:R-:W-:Y:S01]  /*13a0*/  FMUL.FTZ R81, R25, R44 ;  /* 0x0000002c19517220 */ /* 0x000fe20000410000 */
[--C-:B------:R-:W-:Y:S02]  /*13b0*/  HADD2.F32 R52, -RZ, R51.reuse.H0_H0 ;  /* 0x20000033ff347230 */ /* 0x100fe40000004100 */
[----:B------:R-:W-:Y:S01]  /*13c0*/  FFMA.FTZ R48, R72, R83, R47 ;  /* 0x0000005348307223 */ /* 0x000fe2000001002f */
[----:B------:R-:W-:Y:S01]  /*13d0*/  FADD.FTZ R50, R49, R82 ;  /* 0x0000005231327221 */ /* 0x000fe20000010000 */
[----:B------:R-:W-:Y:S01]  /*13e0*/  FMUL.FTZ R87, R22, R45 ;  /* 0x0000002d16577220 */ /* 0x000fe20000410000 */
[----:B------:R-:W-:-:S02]  /*13f0*/  HADD2.F32 R51, -RZ, R51.H1_H1 ;  /* 0x30000033ff337230 */ /* 0x000fc40000004100 */
[----:B------:R-:W-:Y:S01]  /*1400*/  FFMA.FTZ R47, R75, R82, R48 ;  /* 0x000000524b2f7223 */ /* 0x000fe20000010030 */
[----:B------:R-:W-:Y:S01]  /*1410*/  FADD.FTZ R50, R50, R81 ;  /* 0x0000005132327221 */ /* 0x000fe20000010000 */
[----:B------:R-:W-:Y:S01]  /*1420*/  FMUL.FTZ R55, R52, R55 ;  /* 0x0000003734377220 */ /* 0x000fe20000410000 */
[----:B------:R-:W-:Y:S01]  /*1430*/  FMUL.FTZ R86, R23, R46 ;  /* 0x0000002e17567220 */ /* 0x000fe20000410000 */
[----:B------:R-:W-:Y:S01]  /*1440*/  FFMA.FTZ R48, R74, R81, R47 ;  /* 0x000000514a307223 */ /* 0x000fe2000001002f */
[----:B------:R-:W-:Y:S01]  /*1450*/  FADD.FTZ R47, R50, R87 ;  /* 0x00000057322f7221 */ /* 0x000fe20000010000 */
[----:B------:R-:W-:Y:S01]  /*1460*/  FMUL.FTZ R85, R24, R55 ;  /* 0x0000003718557220 */ /* 0x000fe20000410000 */
[----:B------:R-:W-:Y:S01]  /*1470*/  FMUL.FTZ R54, R51, R54 ;  /* 0x0000003633367220 */ /* 0x000fe20000410000 */
[----:B------:R-:W-:Y:S01]  /*1480*/  FFMA.FTZ R49, R77, R87, R48 ;  /* 0x000000574d317223 */ /* 0x000fe20000010030 */
[----:B------:R-:W-:Y:S01]  /*1490*/  FADD.FTZ R48, R47, R86 ;  /* 0x000000562f307221 */ /* 0x000fe20000010000 */
[----:B------:R-:W-:Y:S01]  /*14a0*/  FFMA.FTZ R47, R72, R43, R38 ;  /* 0x0000002b482f7223 */ /* 0x000fe20000010026 */
[----:B------:R-:W-:Y:S01]  /*14b0*/  FMUL.FTZ R84, R25, R54 ;  /* 0x0000003619547220 */ /* 0x000fe20000410000 */
[----:B------:R-:W-:Y:S01]  /*14c0*/  FFMA.FTZ R49, R76, R86, R49 ;  /* 0x000000564c317223 */ /* 0x000fe20000010031 */
[----:B------:R-:W-:Y:S01]  /*14d0*/  FADD.FTZ R51, R48, R85 ;  /* 0x0000005530337221 */ /* 0x000fe20000010000 */
[----:B------:R-:W-:Y:S01]  /*14e0*/  FADD.FTZ R43, R43, R39 ;  /* 0x000000272b2b7221 */ /* 0x000fe20000010000 */
[----:B------:R-:W-:Y:S01]  /*14f0*/  FADD.FTZ R41, R61, R41 ;  /* 0x000000293d297221 */ /* 0x000fe20000010000 */
[----:B------:R-:W-:Y:S01]  /*1500*/  FFMA.FTZ R48, R78, R85, R49 ;  /* 0x000000554e307223 */ /* 0x000fe20000010031 */
[----:B------:R-:W-:Y:S01]  /*1510*/  FADD.FTZ R38, R51, R84 ;  /* 0x0000005433267221 */ /* 0x000fe20000010000 */
[----:B------:R-:W-:Y:S01]  /*1520*/  FFMA.FTZ R49, R75, R42, R36 ;  /* 0x0000002a4b317223 */ /* 0x000fe20000010024 */
[----:B------:R-:W-:Y:S01]  /*1530*/  FADD.FTZ R42, R42, R37 ;  /* 0x000000252a2a7221 */ /* 0x000fe20000010000 */
[----:B------:R-:W-:Y:S01]  /*1540*/  FFMA.FTZ R39, R79, R84, R48 ;  /* 0x000000544f277223 */ /* 0x000fe20000010030 */
[----:B------:R-:W-:Y:S01]  /*1550*/  FFMA.FTZ R34, R74, R44, R34 ;  /* 0x0000002c4a227223 */ /* 0x000fe20000010022 */
[----:B------:R-:W-:Y:S01]  /*1560*/  FADD.FTZ R35, R44, R35 ;  /* 0x000000232c237221 */ /* 0x000fe20000010000 */
[----:B------:R-:W-:Y:S01]  /*1570*/  FFMA.FTZ R40, R77, R45, R40 ;  /* 0x0000002d4d287223 */ /* 0x000fe20000010028 */
[----:B------:R-:W-:Y:S01]  /*1580*/  FADD.FTZ R41, R41, R45 ;  /* 0x0000002d29297221 */ /* 0x000fe20000010000 */
[----:B------:R0:W-:Y:S01]  /*1590*/  STS.64 [R21], R38 ;  /* 0x0000002615007388 */ /* 0x0001e20000000a00 */
[----:B------:R-:W-:Y:S01]  /*15a0*/  FFMA.FTZ R36, R78, R55, R49 ;  /* 0x000000374e247223 */ /* 0x000fe20000010031 */
[----:B------:R-:W-:Y:S01]  /*15b0*/  FADD.FTZ R37, R42, R55 ;  /* 0x000000372a257221 */ /* 0x000fe20000010000 */
[----:B------:R-:W-:Y:S01]  /*15c0*/  FFMA.FTZ R34, R79, R54, R34 ;  /* 0x000000364f227223 */ /* 0x000fe20000010022 */
[----:B------:R-:W-:Y:S01]  /*15d0*/  FADD.FTZ R35, R35, R54 ;  /* 0x0000003623237221 */ /* 0x000fe20000010000 */
[----:B------:R-:W-:Y:S01]  /*15e0*/  CS2R R60, SRZ ;  /* 0x00000000003c7805 */ /* 0x000fe2000001ff00 */
        /* <DEDUP_REMOVED lines=22> */
.L_x_715:
        /* <DEDUP_REMOVED lines=32> */
.L_x_717:
[----:B------:R-:W-:Y:S05]  /*1950*/  BSYNC.RECONVERGENT B0 ;  /* 0x0000000000007941 */ /* 0x000fea0003800200 */
.L_x_716:
        /* <DEDUP_REMOVED lines=24> */
.L_x_720:
[----:B------:R-:W2:Y:S04]  /*1ae0*/  LD.E.STRONG.GPU R43, desc[UR10][R88.64+0x10] ;  /* 0x0000100a582b7980 */ /* 0x000ea8000c10f900 */
[----:B--2---:R-:W-:Y:S01]  /*1af0*/  CCTL.IVALL ;  /* 0x00000000ff00798f */ /* 0x004fe20002000000 */
[----:B------:R-:W-:Y:S05]  /*1b00*/  YIELD ;  /* 0x0000000000007946 */ /* 0x000fea0003800000 */
[----:B-----5:R-:W-:-:S04]  /*1b10*/  LOP3.LUT R43, R43, R42, RZ, 0x3c, !PT ;  /* 0x0000002a2b2b7212 */ /* 0x020fc800078e3cff */
[----:B------:R-:W-:-:S13]  /*1b20*/  ISETP.GT.AND P1, PT, R43, -0x1, PT ;  /* 0xffffffff2b00780c */ /* 0x000fda0003f24270 */
[----:B------:R-:W-:Y:S05]  /*1b30*/  @P1 BRA `(.L_x_720) ;  /* 0xfffffffc00e81947 */ /* 0x000fea000383ffff */
.L_x_719:
[----:B------:R-:W-:Y:S05]  /*1b40*/  WARPSYNC.ALL ;  /* 0x0000000000007948 */ /* 0x000fea0003800000 */
[----:B------:R-:W-:Y:S06]  /*1b50*/  BAR.SYNC.DEFER_BLOCKING 0x0 ;  /* 0x0000000000007b1d */ /* 0x000fec0000010000 */
[----:B------:R-:W-:Y:S05]  /*1b60*/  BRA `(.L_x_721) ;  /* 0x00000000003c7947 */ /* 0x000fea0003800000 */
.L_x_718:
[----:B------:R-:W-:Y:S01]  /*1b70*/  BAR.SYNC.DEFER_BLOCKING 0x0 ;  /* 0x0000000000007b1d */ /* 0x000fe20000010000 */
[----:B------:R-:W-:-:S13]  /*1b80*/  ISETP.NE.AND P1, PT, R3, RZ, PT ;  /* 0x000000ff0300720c */ /* 0x000fda0003f25270 */
[----:B------:R-:W-:Y:S05]  /*1b90*/  @P1 BRA `(.L_x_722) ;  /* 0x0000000000281947 */ /* 0x000fea0003800000 */
[----:B------:R-:W-:Y:S06]  /*1ba0*/  MEMBAR.ALL.GPU ;  /* 0x0000000000007992 */ /* 0x000fec000000a000 */
[----:B------:R-:W-:-:S00]  /*1bb0*/  ERRBAR ;  /* 0x00000000000079ab */ /* 0x000fc00000000000 */
[----:B------:R-:W-:Y:S06]  /*1bc0*/  CGAERRBAR ;  /* 0x00000000000075ab */ /* 0x000fec0000000000 */
[----:B------:R0:W5:Y:S02]  /*1bd0*/  ATOM.E.ADD.STRONG.GPU PT, R42, desc[UR10][R92.64], R62 ;  /* 0x8000003e5c2a798a */ /* 0x00016400081ef10a */
.L_x_723:
[----:B------:R-:W2:Y:S04]  /*1be0*/  LD.E.STRONG.GPU R43, desc[UR10][R92.64] ;  /* 0x0000000a5c2b7980 */ /* 0x000ea8000c10f900 */
[----:B--2---:R-:W-:Y:S01]  /*1bf0*/  CCTL.IVALL ;  /* 0x00000000ff00798f */ /* 0x004fe20002000000 */
[----:B------:R-:W-:Y:S05]  /*1c00*/  YIELD ;  /* 0x0000000000007946 */ /* 0x000fea0003800000 */
[----:B-----5:R-:W-:-:S04]  /*1c10*/  LOP3.LUT R43, R43, R42, RZ, 0x3c, !PT ;  /* 0x0000002a2b2b7212 */ /* 0x020fc800078e3cff */
[----:B------:R-:W-:-:S13]  /*1c20*/  ISETP.GT.AND P1, PT, R43, -0x1, PT ;  /* 0xffffffff2b00780c */ /* 0x000fda0003f24270 */
[----:B------:R-:W-:Y:S05]  /*1c30*/  @P1 BRA `(.L_x_723) ;  /* 0xfffffffc00e81947 */ /* 0x000fea000383ffff */
.L_x_722:
[----:B------:R-:W-:Y:S05]  /*1c40*/  WARPSYNC.ALL ;  /* 0x0000000000007948 */ /* 0x000fea0003800000 */
[----:B------:R-:W-:Y:S06]  /*1c50*/  BAR.SYNC.DEFER_BLOCKING 0x0 ;  /* 0x0000000000007b1d */ /* 0x000fec0000010000 */
.L_x_721:
        /* <DEDUP_REMOVED lines=11> */
.L_x_725:
[----:B------:R-:W-:Y:S05]  /*1d10*/  BSYNC.RECONVERGENT B0 ;  /* 0x0000000000007941 */ /* 0x000fea0003800200 */
.L_x_724:
        /* <DEDUP_REMOVED lines=27> */
[----:B--2---:R-:W-:-:S04]  /*1ed0*/  IADD3 R46, P1, PT, R69, UR12, RZ ;  /* 0x0000000c452e7c10 */ /* 0x004fc8000ff3e0ff */
[----:B------:R-:W-:Y:S01]  /*1ee0*/  IADD3.X R47, PT, PT, R68, UR13, RZ, P1, !PT ;  /* 0x0000000d442f7c10 */ /* 0x000fe20008ffe4ff */
        /* <DEDUP_REMOVED lines=25> */
[----:B------:R-:W-:-:S02]  /*2080*/  F2FP.F16.F32.PACK_AB R42, R43, R42 ;  /* 0x0000002a2b2a723e */ /* 0x000fc400000000ff */
[----:B------:R-:W-:Y:S02]  /*2090*/  F2FP.F16.F32.PACK_AB R43, R45, R82 ;  /* 0x000000522d2b723e */ /* 0x000fe400000000ff */
[----:B------:R-:W-:Y:S02]  /*20a0*/  F2FP.F16.F32.PACK_AB R44, R49, R44 ;  /* 0x0000002c312c723e */ /* 0x000fe400000000ff */
[----:B------:R-:W-:Y:S01]  /*20b0*/  F2FP.F16.F32.PACK_AB R45, R71, R78 ;  /* 0x0000004e472d723e */ /* 0x000fe200000000ff */
[----:B------:R1:W-:Y:S04]  /*20c0*/  STG.E.64 desc[UR10][R46.64], R42 ;  /* 0x0000002a2e007986 */ /* 0x0003e8000c101b0a */
[----:B------:R1:W-:Y:S01]  /*20d0*/  STG.E.64 desc[UR10][R46.64+0x1400], R44 ;  /* 0x0014002c2e007986 */ /* 0x0003e2000c101b0a */
[----:B------:R-:W-:Y:S05]  /*20e0*/  @!P0 BRA `(.L_x_726) ;  /* 0xffffffe800708947 */ /* 0x000fea000383ffff */
.L_x_714:
        /* <DEDUP_REMOVED lines=56> */
.L_x_738:
        /* <DEDUP_REMOVED lines=25> */
.L_x_731:
        /* <DEDUP_REMOVED lines=33> */
.L_x_730:
[----:B------:R-:W-:Y:S05]  /*2810*/  BSYNC.RECONVERGENT B1 ;  /* 0x0000000000017941 */ /* 0x000fea0003800200 */
.L_x_729:
        /* <DEDUP_REMOVED lines=25> */
.L_x_733:
[----:B------:R-:W-:Y:S05]  /*29b0*/  BSYNC.RECONVERGENT B1 ;  /* 0x0000000000017941 */ /* 0x000fea0003800200 */
.L_x_732:
        /* <DEDUP_REMOVED lines=26> */
.L_x_728:
[----:B------:R-:W-:Y:S05]  /*2b60*/  BSYNC.RECONVERGENT B0 ;  /* 0x0000000000007941 */ /* 0x000fea0003800200 */
.L_x_727:
[----:B------:R0:W-:Y:S01]  /*2b70*/  STS [R16], R31 ;  /* 0x0000001f10007388 */ /* 0x0001e20000000800 */
[----:B------:R-:W1:Y:S01]  /*2b80*/  LDC.64 R12, c[0x0][0x388] ;  /* 0x0000e200ff0c7b82 */ /* 0x000e620000000a00 */
[----:B------:R-:W-:Y:S02]  /*2b90*/  ISETP.GT.U32.AND P1, PT, R45, 0x9, PT ;  /* 0x000000092d00780c */ /* 0x000fe40003f24070 */
[----:B------:R0:W-:Y:S01]  /*2ba0*/  STS [R16+0x500], R30 ;  /* 0x0005001e10007388 */ /* 0x0001e20000000800 */
[----:B------:R-:W-:-:S04]  /*2bb0*/  MOV R26, R9 ;  /* 0x00000009001a7202 */ /* 0x000fc80000000f00 */
[----:B------:R-:W2:Y:S08]  /*2bc0*/  LDC.64 R10, c[0x0][0x390] ;  /* 0x0000e400ff0a7b82 */ /* 0x000eb00000000a00 */
[----:B0-----:R-:W-:Y:S06]  /*2bd0*/  BAR.SYNC.DEFER_BLOCKING 0x0 ;  /* 0x0000000000007b1d */ /* 0x001fec0000010000 */
.L_x_737:
        /* <DEDUP_REMOVED lines=31> */
.L_x_748:
        /* <DEDUP_REMOVED lines=11> */
.L_x_736:
[----:B------:R-:W-:Y:S05]  /*2e80*/  BSYNC.RECONVERGENT B0 ;  /* 0x0000000000007941 */ /* 0x000fea0003800200 */
.L_x_735:
        /* <DEDUP_REMOVED lines=9> */
.L_x_734:
        /* <DEDUP_REMOVED lines=8> */
.L_x_740:
[----:B------:R-:W-:Y:S05]  /*2fa0*/  BSYNC B0 ;  /* 0x0000000000007941 */ /* 0x000fea0003800000 */
.L_x_739:
        /* <DEDUP_REMOVED lines=8> */
.L_x_741:
[----:B------:R-:W-:Y:S01]  /*3030*/  FADD.FTZ R19, R19, R14 ;  /* 0x0000000e13137221 */ /* 0x000fe20000010000 */
[----:B------:R-:W-:-:S04]  /*3040*/  HFMA2 R33, -RZ, RZ, 0, 2.384185791015625e-07 ;  /* 0x00000004ff217431 */ /* 0x000fc800000001ff */
[----:B------:R-:W-:Y:S02]  /*3050*/  MOV R34, R19 ;  /* 0x0000001300227202 */ /* 0x000fe40000000f00 */
[----:B------:R-:W-:-:S07]  /*3060*/  MOV R18, R32 ;  /* 0x0000002000127202 */ /* 0x000fce0000000f00 */
[----:B------:R-:W-:Y:S05]  /*3070*/  WARPSYNC.COLLECTIVE R31, `(.L_x_742) ;  /* 0x000000001f087348 */ /* 0x000fea0003c00000 */
[----:B------:R0:W1:Y:S02]  /*3080*/  SHFL.BFLY P3, R32, R34, R33, R36 ;  /* 0x0c00002122207389 */ /* 0x0000640000060024 */
[----:B01----:R-:W-:Y:S05]  /*3090*/  ENDCOLLECTIVE ;  /* 0x000000000000791b */ /* 0x003fea0003800000 */
.L_x_742:
[----:B------:R-:W-:-:S05]  /*30a0*/  FADD.FTZ R18, R18, R15 ;  /* 0x0000000f12127221 */ /* 0x000fca0000010000 */
[----:B------:R-:W-:Y:S02]  /*30b0*/  MOV R34, R18 ;  /* 0x0000001200227202 */ /* 0x000fe40000000f00 */
[----:B------:R-:W-:-:S07]  /*30c0*/  MOV R28, R32 ;  /* 0x00000020001c7202 */ /* 0x000fce0000000f00 */
[----:B------:R-:W-:Y:S05]  /*30d0*/  WARPSYNC.COLLECTIVE R31, `(.L_x_743) ;  /* 0x000000001f087348 */ /* 0x000fea0003c00000 */
[----:B------:R0:W1:Y:S02]  /*30e0*/  SHFL.BFLY P3, R32, R34, R33, R36 ;  /* 0x0c00002122207389 */ /* 0x0000640000060024 */
[----:B01----:R-:W-:Y:S05]  /*30f0*/  ENDCOLLECTIVE ;  /* 0x000000000000791b */ /* 0x003fea0003800000 */
.L_x_743:
[----:B------:R-:W-:Y:S01]  /*3100*/  FADD.FTZ R28, R19, R28 ;  /* 0x0000001c131c7221 */ /* 0x000fe20000010000 */
[----:B------:R-:W-:-:S04]  /*3110*/  HFMA2 R33, -RZ, RZ, 0, 1.1920928955078125e-07 ;  /* 0x00000002ff217431 */ /* 0x000fc800000001ff */
[----:B------:R-:W-:Y:S02]  /*3120*/  MOV R34, R28 ;  /* 0x0000001c00227202 */ /* 0x000fe40000000f00 */
[----:B------:R-:W-:-:S07]  /*3130*/  MOV R27, R32 ;  /* 0x00000020001b7202 */ /* 0x000fce0000000f00 */
[----:B------:R-:W-:Y:S05]  /*3140*/  WARPSYNC.COLLECTIVE R31, `(.L_x_744) ;  /* 0x000000001f087348 */ /* 0x000fea0003c00000 */
[----:B------:R0:W1:Y:S02]  /*3150*/  SHFL.BFLY P3, R32, R34, R33, R36 ;  /* 0x0c00002122207389 */ /* 0x0000640000060024 */
[----:B01----:R-:W-:Y:S05]  /*3160*/  ENDCOLLECTIVE ;  /* 0x000000000000791b */ /* 0x003fea0003800000 */
.L_x_744:
[----:B------:R-:W-:-:S05]  /*3170*/  FADD.FTZ R27, R18, R27 ;  /* 0x0000001b121b7221 */ /* 0x000fca0000010000 */
[----:B------:R-:W-:Y:S02]  /*3180*/  MOV R34, R27 ;  /* 0x0000001b00227202 */ /* 0x000fe40000000f00 */
[----:B------:R-:W-:-:S07]  /*3190*/  MOV R29, R32 ;  /* 0x00000020001d7202 */ /* 0x000fce0000000f00 */
[----:B------:R-:W-:Y:S05]  /*31a0*/  WARPSYNC.COLLECTIVE R31, `(.L_x_745) ;  /* 0x000000001f087348 */ /* 0x000fea0003c00000 */
[----:B------:R0:W1:Y:S02]  /*31b0*/  SHFL.BFLY P3, R32, R34, R33, R36 ;  /* 0x0c00002122207389 */ /* 0x0000640000060024 */
[----:B01----:R-:W-:Y:S05]  /*31c0*/  ENDCOLLECTIVE ;  /* 0x000000000000791b */ /* 0x003fea0003800000 */
.L_x_745:
[----:B------:R-:W-:Y:S01]  /*31d0*/  FADD.FTZ R29, R28, R29 ;  /* 0x0000001d1c1d7221 */ /* 0x000fe20000010000 */
[----:B------:R-:W-:-:S04]  /*31e0*/  HFMA2 R33, -RZ, RZ, 0, 5.9604644775390625e-08 ;  /* 0x00000001ff217431 */ /* 0x000fc800000001ff */
[----:B------:R-:W-:Y:S02]  /*31f0*/  MOV R34, R29 ;  /* 0x0000001d00227202 */ /* 0x000fe40000000f00 */
[----:B------:R-:W-:-:S07]  /*3200*/  MOV R14, R32 ;  /* 0x00000020000e7202 */ /* 0x000fce0000000f00 */
[----:B------:R-:W-:Y:S05]  /*3210*/  WARPSYNC.COLLECTIVE R31, `(.L_x_746) ;  /* 0x000000001f087348 */ /* 0x000fea0003c00000 */
[----:B------:R0:W1:Y:S02]  /*3220*/  SHFL.BFLY P3, R32, R34, R33, R36 ;  /* 0x0c00002122207389 */ /* 0x0000640000060024 */
[----:B01----:R-:W-:Y:S05]  /*3230*/  ENDCOLLECTIVE ;  /* 0x000000000000791b */ /* 0x003fea0003800000 */
.L_x_746:
[----:B------:R-:W-:-:S05]  /*3240*/  FADD.FTZ R14, R27, R14 ;  /* 0x0000000e1b0e7221 */ /* 0x000fca0000010000 */
[----:B------:R-:W-:Y:S02]  /*3250*/  MOV R34, R14 ;  /* 0x0000000e00227202 */ /* 0x000fe40000000f00 */
[----:B------:R-:W-:-:S07]  /*3260*/  MOV R30, R32 ;  /* 0x00000020001e7202 */ /* 0x000fce0000000f00 */
[----:B------:R-:W-:Y:S05]  /*3270*/  WARPSYNC.COLLECTIVE R31, `(.L_x_747) ;  /* 0x000000001f087348 */ /* 0x000fea0003c00000 */
[----:B------:R0:W1:Y:S02]  /*3280*/  SHFL.BFLY P3, R32, R34, R33, R36 ;  /* 0x0c00002122207389 */ /* 0x0000640000060024 */
[----:B01----:R-:W-:Y:S05]  /*3290*/  ENDCOLLECTIVE ;  /* 0x000000000000791b */ /* 0x003fea0003800000 */
.L_x_747:
[----:B------:R-:W-:Y:S01]  /*32a0*/  FADD.FTZ R30, R29, R30 ;  /* 0x0000001e1d1e7221 */ /* 0x000fe20000010000 */
[----:B------:R-:W-:Y:S01]  /*32b0*/  MOV R15, R32 ;  /* 0x00000020000f7202 */ /* 0x000fe20000000f00 */
[----:B------:R-:W-:Y:S06]  /*32c0*/  BRA `(.L_x_748) ;  /* 0xfffffff800c07947 */ /* 0x000fec000383ffff */
.L_x_749:
        /* <DEDUP_REMOVED lines=11> */
.L_x_1059:


//--------------------- .text._ZN13group_norm_v218gn_bwd_cuda_kernelI6__halfLi320ELi3ELi16ELi40ELi256ELb1ELb1ELi8ELi320ELi320ELi4ELb1ELi10ELb0ELb0ELNS_15WgradSyncMethodE3ENS_16CompileConditionILi1000EEEEEvPT_S6_S6_PKS5_S8_S8_S8_PKfflPfPj --------------------------
	.section	.text._ZN13group_norm_v218gn_bwd_cuda_kernelI6__halfLi320ELi3ELi16ELi40ELi256ELb1ELb1ELi8ELi320ELi320ELi4ELb1ELi10ELb0ELb0ELNS_15WgradSyncMethodE3ENS_16CompileConditionILi1000EEEEEvPT_S6_S6_PKS5_S8_S8_S8_PKfflPfPj,"ax",@progbits
	.align	128
        .global         _ZN13group_norm_v218gn_bwd_cuda_kernelI6__halfLi320ELi3ELi16ELi40ELi256ELb1ELb1ELi8ELi320ELi320ELi4ELb1ELi10ELb0ELb0ELNS_15WgradSyncMethodE3ENS_16CompileConditionILi1000EEEEEvPT_S6_S6_PKS5_S8_S8_S8_PKfflPfPj
        .type           _ZN13group_norm_v218gn_bwd_cuda_kernelI6__halfLi320ELi3ELi16ELi40ELi256ELb1ELb1ELi8ELi320ELi320ELi4ELb1ELi10ELb0ELb0ELNS_15WgradSyncMethodE3ENS_16CompileConditionILi1000EEEEEvPT_S6_S6_PKS5_S8_S8_S8_PKfflPfPj,@function
        .size           _ZN13group_norm_v218gn_bwd_cuda_kernelI6__halfLi320ELi3ELi16ELi40ELi256ELb1ELb1ELi8ELi320ELi320ELi4ELb1ELi10ELb0ELb0ELNS_15WgradSyncMethodE3ENS_16CompileConditionILi1000EEEEEvPT_S6_S6_PKS5_S8_S8_S8_PKfflPfPj,(.L_x_1060 - _ZN13group_norm_v218gn_bwd_cuda_kernelI6__halfLi320ELi3ELi16ELi40ELi256ELb1ELb1ELi8ELi320ELi320ELi4ELb1ELi10ELb0ELb0ELNS_15WgradSyncMethodE3ENS_16CompileConditionILi1000EEEEEvPT_S6_S6_PKS5_S8_S8_S8_PKfflPfPj)
        .other          _ZN13group_norm_v218gn_bwd_cuda_kernelI6__halfLi320ELi3ELi16ELi40ELi256ELb1ELb1ELi8ELi320ELi320ELi4ELb1ELi10ELb0ELb0ELNS_15WgradSyncMethodE3ENS_16CompileConditionILi1000EEEEEvPT_S6_S6_PKS5_S8_S8_S8_PKfflPfPj,@"STO_CUDA_ENTRY STV_DEFAULT"
_ZN13group_norm_v218gn_bwd_cuda_kernelI6__halfLi320ELi3ELi16ELi40ELi256ELb1ELb1ELi8ELi320ELi320ELi4ELb1ELi10ELb0ELb0ELNS_15WgradSyncMethodE3ENS_16CompileConditionILi1000EEEEEvPT_S6_S6_PKS5_S8_S8_S8_PKfflPfPj:
.text._ZN13group_norm_v218gn_bwd_cuda_kernelI6__halfLi320ELi3ELi16ELi40ELi256ELb1ELb1ELi8ELi320ELi320ELi4ELb1ELi10ELb0ELb0ELNS_15WgradSyncMethodE3ENS_16CompileConditionILi1000EEEEEvPT_S6_S6_PKS5_S8_S8_S8_PKfflPfPj:
        /* <DEDUP_REMOVED lines=26> */
.L_x_752:
[----:B------:R-:W2:Y:S04]  /*01a0*/  LD.E.STRONG.GPU R8, desc[UR8][R6.64+0x28] ;  /* 0x0000280806087980 */ /* 0x000ea8000c10f900 */
[----:B--2---:R-:W-:Y:S01]  /*01b0*/  CCTL.IVALL ;  /* 0x00000000ff00798f */ /* 0x004fe20002000000 */
[----:B------:R-:W-:Y:S05]  /*01c0*/  YIELD ;  /* 0x0000000000007946 */ /* 0x000fea0003800000 */
[----:B-----5:R-:W-:-:S04]  /*01d0*/  LOP3.LUT R8, R8, R3, RZ, 0x3c, !PT ;  /* 0x0000000308087212 */ /* 0x020fc800078e3cff */
[----:B------:R-:W-:-:S13]  /*01e0*/  ISETP.GT.AND P0, PT, R8, -0x1, PT ;  /* 0xffffffff0800780c */ /* 0x000fda0003f04270 */
[----:B------:R-:W-:Y:S05]  /*01f0*/  @P0 BRA `(.L_x_752) ;  /* 0xfffffffc00e80947 */ /* 0x000fea000383ffff */
.L_x_751:
[----:B------:R-:W-:Y:S05]  /*0200*/  WARPSYNC.ALL ;  /* 0x0000000000007948 */ /* 0x000fea0003800000 */
[----:B------:R-:W-:Y:S06]  /*0210*/  BAR.SYNC.DEFER_BLOCKING 0x0 ;  /* 0x0000000000007b1d */ /* 0x000fec0000010000 */
[----:B------:R-:W-:Y:S05]  /*0220*/  BRA `(.L_x_753) ;  /* 0x0000001c00e47947 */ /* 0x000fea0003800000 */
.L_x_750:
        /* <DEDUP_REMOVED lines=17> */
[C---:B--2---:R-:W-:Y:S02]  /*0340*/  IMAD.WIDE.U32 R14, R8.reuse, 0x2, R14 ;  /* 0x00000002080e7825 */ /* 0x044fe400078e000e */
[----:B------:R-:W2:Y:S04]  /*0350*/  LDG.E.64.CONSTANT R12, desc[UR8][R12.64] ;  /* 0x000000080c0c7981 */ /* 0x000ea8000c1e9b00 */
[----:B------:R-:W5:Y:S01]  /*0360*/  LDG.E.64.CONSTANT R14, desc[UR8][R14.64] ;  /* 0x000000080e0e7981 */ /* 0x000f62000c1e9b00 */
[----:B------:R-:W-:Y:S01]  /*0370*/  MOV R3, 0x400 ;  /* 0x0000040000037802 */ /* 0x000fe20000000f00 */
[----:B------:R-:W-:Y:S01]  /*0380*/  HFMA2 R18, -RZ, RZ, 0, 0 ;  /* 0x00000000ff127431 */ /* 0x000fe200000001ff */
[----:B------:R-:W-:Y:S02]  /*0390*/  LOP3.LUT R17, R8, 0xffff, RZ, 0xc0, !PT ;  /* 0x0000ffff08117812 */ /* 0x000fe400078ec0ff */
[----:B------:R-:W-:-:S02]  /*03a0*/  CS2R R22, SRZ ;  /* 0x0000000000167805 */ /* 0x000fc4000001ff00 */
[----:B------:R-:W-:Y:S02]  /*03b0*/  IADD3 R3, PT, PT, R3, 0x2800, RZ ;  /* 0x0000280003037810 */ /* 0x000fe40007ffe0ff */
[----:B------:R-:W-:Y:S02]  /*03c0*/  CS2R R24, SRZ ;  /* 0x0000000000187805 */ /* 0x000fe4000001ff00 */
[----:B------:R-:W-:Y:S01]  /*03d0*/  CS2R R26, SRZ ;  /* 0x00000000001a7805 */ /* 0x000fe2000001ff00 */
[----:B------:R-:W-:Y:S01]  /*03e0*/  IMAD R19, R17, 0x667, RZ ;  /* 0x0000066711137824 */ /* 0x000fe200078e02ff */
[----:B---3--:R-:W-:Y:S02]  /*03f0*/  LEA R3, R10, R3, 0x18 ;  /* 0x000000030a037211 */ /* 0x008fe400078ec0ff */
[----:B------:R-:W-:Y:S01]  /*0400*/  CS2R R28, SRZ ;  /* 0x00000000001c7805 */ /* 0x000fe2000001ff00 */
[----:B----4-:R-:W-:Y:S01]  /*0410*/  IMAD.WIDE.U32 R58, R4, 0x4, R58 ;  /* 0x00000004043a7825 */ /* 0x010fe200078e003a */
[----:B------:R-:W-:Y:S01]  /*0420*/  UMOV UR4, URZ ;  /* 0x000000ff00047c82 */ /* 0x000fe20008000000 */
[----:B------:R-:W-:-:S02]  /*0430*/  SHF.R.U32.HI R19, RZ, 0x10, R19 ;  /* 0x00000010ff137819 */ /* 0x000fc40000011613 */
[----:B------:R-:W-:-:S05]  /*0440*/  IMAD R3, R7, 0x28, R3 ;  /* 0x0000002807037824 */ /* 0x000fca00078e0203 */
[----:B------:R-:W-:Y:S01]  /*0450*/  LEA R17, R6, R3, 0x3 ;  /* 0x0000000306117211 */ /* 0x000fe200078e18ff */
[--C-:B--2---:R-:W-:Y:S02]  /*0460*/  HADD2.F32 R10, -RZ, R12.reuse.H0_H0 ;  /* 0x2000000cff0a7230 */ /* 0x104fe40000004100 */
[----:B------:R-:W-:Y:S02]  /*0470*/  HADD2.F32 R7, -RZ, R12.H1_H1 ;  /* 0x3000000cff077230 */ /* 0x000fe40000004100 */
[--C-:B------:R-:W-:Y:S02]  /*0480*/  HADD2.F32 R9, -RZ, R13.reuse.H0_H0 ;  /* 0x2000000dff097230 */ /* 0x100fe40000004100 */
[----:B------:R-:W-:Y:S02]  /*0490*/  HADD2.F32 R11, -RZ, R13.H1_H1 ;  /* 0x3000000dff0b7230 */ /* 0x000fe40000004100 */
[--C-:B-----5:R-:W-:Y:S02]  /*04a0*/  HADD2.F32 R13, -RZ, R14.reuse.H0_H0 ;  /* 0x2000000eff0d7230 */ /* 0x120fe40000004100 */
[----:B------:R-:W-:-:S02]  /*04b0*/  HADD2.F32 R12, -RZ, R14.H1_H1 ;  /* 0x3000000eff0c7230 */ /* 0x000fc40000004100 */
[--C-:B------:R-:W-:Y:S02]  /*04c0*/  HADD2.F32 R14, -RZ, R15.reuse.H0_H0 ;  /* 0x2000000fff0e7230 */ /* 0x100fe40000004100 */
[----:B------:R-:W-:Y:S01]  /*04d0*/  HADD2.F32 R16, -RZ, R15.H1_H1 ;  /* 0x3000000fff107230 */ /* 0x000fe20000004100 */
[----:B------:R-:W-:-:S07]  /*04e0*/  MOV R15, R0 ;  /* 0x00000000000f7202 */ /* 0x000fce0000000f00 */
.L_x_765:
[----:B------:R-:W0:Y:S01]  /*04f0*/  LDCU.64 UR12, c[0x0][0x3b8] ;  /* 0x00007700ff0c77ac */ /* 0x000e220008000a00 */
[--C-:B------:R-:W-:Y:S02]  /*0500*/  SHF.R.U64 R33, R15, 0x1, R18.reuse ;  /* 0x000000010f217819 */ /* 0x100fe40000001212 */
[----:B-1----:R-:W-:Y:S01]  /*0510*/  SHF.R.U32.HI R34, RZ, 0x1, R18 ;  /* 0x00000001ff227819 */ /* 0x002fe20000011612 */
[----:B------:R-:W1:Y:S01]  /*0520*/  LDCU.64 UR14, c[0x0][0x3a0] ;  /* 0x00007400ff0e77ac */ /* 0x000e620008000a00 */
[----:B------:R-:W-:Y:S02]  /*0530*/  SHF.L.U32 R3, R2, 0x3, RZ ;  /* 0x0000000302037819 */ /* 0x000fe400000006ff */
[C---:B------:R-:W-:Y:S01]  /*0540*/  SHF.L.U64.HI R21, R33.reuse, 0x5, R34 ;  /* 0x0000000521157819 */ /* 0x040fe20000010222 */
[----:B------:R-:W-:Y:S01]  /*0550*/  IMAD R35, R34, 0x28000, RZ ;  /* 0x0002800022237824 */ /* 0x000fe200078e02ff */
[----:B------:R-:W-:Y:S01]  /*0560*/  SHF.L.U32 R20, R33, 0x5, RZ ;  /* 0x0000000521147819 */ /* 0x000fe200000006ff */
[----:B------:R-:W2:Y:S01]  /*0570*/  LDCU UR5, c[0x0][0x3c0] ;  /* 0x00007800ff0577ac */ /* 0x000ea20008000800 */
[----:B------:R-:W-:-:S02]  /*0580*/  LOP3.LUT R3, R3, 0xf8, RZ, 0xc0, !PT ;  /* 0x000000f803037812 */ /* 0x000fc400078ec0ff */
[----:B------:R-:W-:Y:S01]  /*0590*/  MOV R30, R8 ;  /* 0x00000008001e7202 */ /* 0x000fe20000000f00 */
[----:B------:R-:W-:Y:S01]  /*05a0*/  IMAD.WIDE.U32 R20, R19, 0x2, R20 ;  /* 0x0000000213147825 */ /* 0x000fe200078e0014 */
[----:B------:R-:W-:Y:S02]  /*05b0*/  MOV R31, RZ ;  /* 0x000000ff001f7202 */ /* 0x000fe40000000f00 */
[----:B------:R-:W-:Y:S01]  /*05c0*/  IADD3 R3, PT, PT, R6, R3, RZ ;  /* 0x0000000306037210 */ /* 0x000fe20007ffe0ff */
[----:B------:R-:W-:Y:S01]  /*05d0*/  IMAD.WIDE.U32 R32, R33, 0x28000, R30 ;  /* 0x0002800021207825 */ /* 0x000fe200078e001e */
[----:B0-----:R-:W-:-:S03]  /*05e0*/  LEA R30, P0, R20, UR12, 0x2 ;  /* 0x0000000c141e7c11 */ /* 0x001fc6000f8010ff */
[----:B------:R-:W-:Y:S01]  /*05f0*/  IMAD R3, R3, 0x280, RZ ;  /* 0x0000028003037824 */ /* 0x000fe200078e02ff */
[----:B------:R-:W-:Y:S01]  /*0600*/  LEA.HI.X R31, R20, UR13, R21, 0x2, P0 ;  /* 0x0000000d141f7c11 */ /* 0x000fe200080f1415 */
[----:B------:R-:W0:Y:S03]  /*0610*/  LDCU.64 UR12, c[0x0][0x398] ;  /* 0x00007300ff0c77ac */ /* 0x000e260008000a00 */
[----:B------:R-:W-:Y:S02]  /*0620*/  IADD3 R3, P1, PT, R3, R32, RZ ;  /* 0x0000002003037210 */ /* 0x000fe40007f3e0ff */
[----:B------:R-:W2:Y:S02]  /*0630*/  LDG.E.64.CONSTANT R30, desc[UR8][R30.64] ;  /* 0x000000081e1e7981 */ /* 0x000ea4000c1e9b00 */
[----:B------:R-:W-:Y:S02]  /*0640*/  IADD3.X R32, PT, PT, R33, R35, RZ, P1, !PT ;  /* 0x0000002321207210 */ /* 0x000fe40000ffe4ff */
[----:B------:R-:W-:-:S02]  /*0650*/  SHF.L.U32 R20, R3, 0x1, RZ ;  /* 0x0000000103147819 */ /* 0x000fc400000006ff */
[----:B------:R-:W-:Y:S02]  /*0660*/  SHF.L.U64.HI R21, R3, 0x1, R32 ;  /* 0x0000000103157819 */ /* 0x000fe40000010220 */
[----:B-1----:R-:W-:-:S04]  /*0670*/  IADD3 R42, P0, PT, R20, UR14, RZ ;  /* 0x0000000e142a7c10 */ /* 0x002fc8000ff1e0ff */
[----:B------:R-:W-:-:S05]  /*0680*/  IADD3.X R43, PT, PT, R21, UR15, RZ, P0, !PT ;  /* 0x0000000f152b7c10 */ /* 0x000fca00087fe4ff */
[----:B------:R-:W3:Y:S04]  /*0690*/  LDG.E.64.CONSTANT R32, desc[UR8][R42.64] ;  /* 0x000000082a207981 */ /* 0x000ee8000c1e9b00 */
[----:B------:R1:W4:Y:S01]  /*06a0*/  LDG.E.64.CONSTANT R34, desc[UR8][R42.64+0x1400] ;  /* 0x001400082a227981 */ /* 0x000322000c1e9b00 */
        /* <DEDUP_REMOVED lines=10> */
[----:B------:R-:W2:Y:S01]  /*0750*/  MUFU.RSQ R40, R40 ;  /* 0x0000002800287308 */ /* 0x000ea20000001400 */
[--C-:B---3--:R-:W-:Y:S02]  /*0760*/  HADD2.F32 R31, -RZ, R32.reuse.H1_H1 ;  /* 0x30000020ff1f7230 */ /* 0x108fe40000004100 */
[----:B-1----:R-:W-:Y:S02]  /*0770*/  HADD2.F32 R43, -RZ, R33.H0_H0 ;  /* 0x20000021ff2b7230 */ /* 0x002fe40000004100 */
[----:B------:R-:W-:Y:S02]  /*0780*/  HADD2.F32 R3, -RZ, R32.H0_H0 ;  /* 0x20000020ff037230 */ /* 0x000fe40000004100 */
[C---:B------:R-:W-:Y:S01]  /*0790*/  FADD.FTZ R41, -R30.reuse, R31 ;  /* 0x0000001f1e297221 */ /* 0x040fe20000010100 */
[C---:B------:R-:W-:Y:S02]  /*07a0*/  FADD.FTZ R43, -R30.reuse, R43 ;  /* 0x0000002b1e2b7221 */ /* 0x040fe40000010100 */
[----:B------:R-:W-:Y:S01]  /*07b0*/  FADD.FTZ R3, -R30, R3 ;  /* 0x000000031e037221 */ /* 0x000fe20000010100 */
[C---:B--2---:R-:W-:Y:S01]  /*07c0*/  FMUL.FTZ R41, R40.reuse, R41 ;  /* 0x0000002928297220 */ /* 0x044fe20000410000 */
[----:B0-----:R-:W-:Y:S01]  /*07d0*/  FMUL.FTZ R45, R40, R43 ;  /* 0x0000002b282d7220 */ /* 0x001fe20000410000 */
[----:B----4-:R-:W-:-:S02]  /*07e0*/  HADD2.F32 R49, -RZ, R34.H0_H0 ;  /* 0x20000022ff317230 */ /* 0x010fc40000004100 */
[----:B------:R-:W-:Y:S01]  /*07f0*/  FMUL.FTZ R3, R40, R3 ;  /* 0x0000000328037220 */ /* 0x000fe20000410000 */
[----:B------:R-:W-:Y:S01]  /*0800*/  FFMA.FTZ R56, R7, R41, R12 ;  /* 0x0000002907387223 */ /* 0x000fe2000001000c */
[----:B------:R-:W-:Y:S01]  /*0810*/  FFMA.FTZ R50, R9, R45, R14 ;  /* 0x0000002d09327223 */ /* 0x000fe2000001000e */
[----:B------:R-:W-:Y:S02]  /*0820*/  HADD2.F32 R47, -RZ, R33.H1_H1 ;  /* 0x30000021ff2f7230 */ /* 0x000fe40000004100 */
[----:B------:R-:W-:Y:S01]  /*0830*/  FFMA.FTZ R31, R10, R3, R13 ;  /* 0x000000030a1f7223 */ /* 0x000fe2000001000d */
[----:B------:R-:W-:Y:S01]  /*0840*/  FMUL.FTZ R33, R56, -1.4426950216293334961 ;  /* 0xbfb8aa3b38217820 */ /* 0x000fe20000410000 */
[----:B------:R-:W-:Y:S01]  /*0850*/  FADD.FTZ R49, -R30, R49 ;  /* 0x000000311e317221 */ /* 0x000fe20000010100 */
[----:B------:R-:W-:Y:S01]  /*0860*/  FMUL.FTZ R44, R50, -1.4426950216293334961 ;  /* 0xbfb8aa3b322c7820 */ /* 0x000fe20000410000 */
[----:B------:R-:W-:Y:S02]  /*0870*/  FMUL.FTZ R32, R31, -1.4426950216293334961 ;  /* 0xbfb8aa3b1f207820 */ /* 0x000fe40000410000 */
[----:B------:R-:W-:Y:S01]  /*0880*/  FMUL.FTZ R42, R40, R49 ;  /* 0x00000031282a7220 */ /* 0x000fe20000410000 */
[----:B------:R-:W0:Y:S01]  /*0890*/  MUFU.EX2 R33, R33 ;  /* 0x0000002100217308 */ /* 0x000e220000000800 */
[----:B------:R-:W-:-:S02]  /*08a0*/  FADD.FTZ R43, -R30, R47 ;  /* 0x0000002f1e2b7221 */ /* 0x000fc40000010100 */
[----:B------:R-:W-:-:S05]  /*08b0*/  FFMA.FTZ R46, R10, R42, R13 ;  /* 0x0000002a0a2e7223 */ /* 0x000fca000001000d */
[----:B------:R-:W1:Y:S01]  /*08c0*/  MUFU.EX2 R44, R44 ;  /* 0x0000002c002c7308 */ /* 0x000e620000000800 */
[----:B------:R-:W-:Y:S01]  /*08d0*/  FMUL.FTZ R52, R46, -1.4426950216293334961 ;  /* 0xbfb8aa3b2e347820 */ /* 0x000fe20000410000 */
[----:B------:R-:W-:-:S06]  /*08e0*/  FMUL.FTZ R43, R40, R43 ;  /* 0x0000002b282b7220 */ /* 0x000fcc0000410000 */
[----:B------:R-:W2:Y:S01]  /*08f0*/  MUFU.EX2 R32, R32 ;  /* 0x0000002000207308 */ /* 0x000ea20000000800 */
[----:B------:R-:W-:Y:S01]  /*0900*/  FFMA.FTZ R47, R11, R43, R16 ;  /* 0x0000002b0b2f7223 */ /* 0x000fe20000010010 */
[----:B0-----:R-:W-:-:S06]  /*0910*/  FADD.FTZ R49, R33, 1 ;  /* 0x3f80000021317421 */ /* 0x001fcc0000010000 */
[----:B------:R-:W0:Y:S01]  /*0920*/  MUFU.EX2 R52, R52 ;  /* 0x0000003400347308 */ /* 0x000e220000000800 */
[----:B------:R-:W-:Y:S01]  /*0930*/  FMUL.FTZ R51, R47, -1.4426950216293334961 ;  /* 0xbfb8aa3b2f337820 */ /* 0x000fe20000410000 */
[----:B-1----:R-:W-:Y:S01]  /*0940*/  FADD.FTZ R33, R44, 1 ;  /* 0x3f8000002c217421 */ /* 0x002fe20000010000 */
[----:B--2---:R-:W-:-:S05]  /*0950*/  FADD.FTZ R48, R32, 1 ;  /* 0x3f80000020307421 */ /* 0x004fca0000010000 */
[----:B------:R-:W1:Y:S08]  /*0960*/  MUFU.EX2 R51, R51 ;  /* 0x0000003300337308 */ /* 0x000e700000000800 */
[----:B------:R-:W2:Y:S01]  /*0970*/  MUFU.RCP R49, R49 ;  /* 0x0000003100317308 */ /* 0x000ea20000001000 */
[----:B0-----:R-:W-:-:S07]  /*0980*/  FADD.FTZ R54, R52, 1 ;  /* 0x3f80000034367421 */ /* 0x001fce0000010000 */
[----:B------:R-:W0:Y:S01]  /*0990*/  MUFU.RCP R33, R33 ;  /* 0x0000002100217308 */ /* 0x000e220000001000 */
[----:B------:R-:W-:-:S07]  /*09a0*/  HADD2.F32 R55, -RZ, R34.H1_H1 ;  /* 0x30000022ff377230 */ /* 0x000fce0000004100 */
[----:B------:R-:W3:Y:S01]  /*09b0*/  MUFU.RCP R48, R48 ;  /* 0x0000003000307308 */ /* 0x000ee20000001000 */
[----:B-1----:R-:W-:-:S07]  /*09c0*/  FADD.FTZ R32, R51, 1 ;  /* 0x3f80000033207421 */ /* 0x002fce0000010000 */
[----:B------:R-:W1:Y:S01]  /*09d0*/  MUFU.RCP R34, R54 ;  /* 0x0000003600227308 */ /* 0x000e620000001000 */
[----:B--2---:R-:W-:Y:S01]  /*09e0*/  FADD.FTZ R51, -R49, 1 ;  /* 0x3f80000031337421 */ /* 0x004fe20000010100 */
[----:B0-----:R-:W-:Y:S01]  /*09f0*/  FADD.FTZ R53, -R33, 1 ;  /* 0x3f80000021357421 */ /* 0x001fe20000010100 */
[----:B------:R-:W-:Y:S02]  /*0a00*/  FADD.FTZ R55, -R30, R55 ;  /* 0x000000371e377221 */ /* 0x000fe40000010100 */
[----:B------:R-:W-:Y:S01]  /*0a10*/  FFMA.FTZ R56, R56, R51, 1 ;  /* 0x3f80000038387423 */ /* 0x000fe20000010033 */
[----:B------:R-:W-:Y:S01]  /*0a20*/  FFMA.FTZ R50, R50, R53, 1 ;  /* 0x3f80000032327423 */ /* 0x000fe20000010035 */
[----:B---3--:R-:W-:Y:S01]  /*0a30*/  FADD.FTZ R44, -R48, 1 ;  /* 0x3f800000302c7421 */ /* 0x008fe20000010100 */
[--C-:B------:R-:W-:Y:S02]  /*0a40*/  HADD2.F32 R51, -RZ, R35.reuse.H0_H0 ;  /* 0x20000023ff337230 */ /* 0x100fe40000004100 */
[----:B------:R-:W-:-:S02]  /*0a50*/  HADD2.F32 R53, -RZ, R35.H1_H1 ;  /* 0x30000023ff357230 */ /* 0x000fc40000004100 */
[----:B------:R-:W-:Y:S01]  /*0a60*/  FFMA.FTZ R31, R31, R44, 1 ;  /* 0x3f8000001f1f7423 */ /* 0x000fe2000001002c */
[----:B------:R-:W-:Y:S01]  /*0a70*/  FMUL.FTZ R44, R40, R55 ;  /* 0x00000037282c7220 */ /* 0x000fe20000410000 */
[----:B------:R-:W-:Y:S01]  /*0a80*/  FADD.FTZ R51, -R30, R51 ;  /* 0x000000331e337221 */ /* 0x000fe20000010100 */
[----:B-1----:R-:W-:Y:S02]  /*0a90*/  FADD.FTZ R55, -R34, 1 ;  /* 0x3f80000022377421 */ /* 0x002fe40000010100 */
[----:B------:R-:W-:Y:S01]  /*0aa0*/  FFMA.FTZ R35, R7, R44, R12 ;  /* 0x0000002c07237223 */ /* 0x000fe2000001000c */
[----:B------:R-:W-:Y:S01]  /*0ab0*/  FADD.FTZ R53, -R30, R53 ;  /* 0x000000351e357221 */ /* 0x000fe20000010100 */
[----:B------:R-:W-:Y:S01]  /*0ac0*/  FMUL.FTZ R31, R48, R31 ;  /* 0x0000001f301f7220 */ /* 0x000fe20000410000 */
[----:B------:R-:W-:Y:S01]  /*0ad0*/  FMUL.FTZ R48, R40, R51 ;  /* 0x0000003328307220 */ /* 0x000fe20000410000 */
[----:B------:R-:W-:Y:S01]  /*0ae0*/  FFMA.FTZ R55, R46, R55, 1 ;  /* 0x3f8000002e377423 */ /* 0x000fe20000010037 */
[----:B------:R-:W-:Y:S01]  /*0af0*/  FMUL.FTZ R54, R35, -1.4426950216293334961 ;  /* 0xbfb8aa3b23367820 */ /* 0x000fe20000410000 */
[----:B------:R-:W-:Y:S01]  /*0b00*/  FMUL.FTZ R46, R40, R53 ;  /* 0x00000035282e7220 */ /* 0x000fe20000410000 */
[----:B------:R-:W0:Y:S01]  /*0b10*/  MUFU.RCP R32, R32 ;  /* 0x0000002000207308 */ /* 0x000e220000001000 */
[----:B------:R-:W-:-:S02]  /*0b20*/  FFMA.FTZ R51, R9, R48, R14 ;  /* 0x0000003009337223 */ /* 0x000fc4000001000e */
[----:B------:R-:W-:Y:S02]  /*0b30*/  FFMA.FTZ R53, R11, R46, R16 ;  /* 0x0000002e0b357223 */ /* 0x000fe40000010010 */
[----:B------:R-:W-:-:S03]  /*0b40*/  FMUL.FTZ R57, R51, -1.4426950216293334961 ;  /* 0xbfb8aa3b33397820 */ /* 0x000fc60000410000 */
[----:B------:R-:W1:Y:S01]  /*0b50*/  MUFU.EX2 R54, R54 ;  /* 0x0000003600367308 */ /* 0x000e620000000800 */
[----:B------:R-:W-:-:S07]  /*0b60*/  FMUL.FTZ R61, R53, -1.4426950216293334961 ;  /* 0xbfb8aa3b353d7820 */ /* 0x000fce0000410000 */
[----:B------:R-:W2:Y:S01]  /*0b70*/  MUFU.EX2 R30, R61 ;  /* 0x0000003d001e7308 */ /* 0x000ea20000000800 */
[----:B0-----:R-:W-:-:S07]  /*0b80*/  FADD.FTZ R52, -R32, 1 ;  /* 0x3f80000020347421 */ /* 0x001fce0000010100 */
[----:B------:R-:W0:Y:S01]  /*0b90*/  MUFU.EX2 R57, R57 ;  /* 0x0000003900397308 */ /* 0x000e220000000800 */
[----:B------:R-:W-:Y:S01]  /*0ba0*/  FFMA.FTZ R47, R47, R52, 1 ;  /* 0x3f8000002f2f7423 */ /* 0x000fe20000010034 */
[----:B-1----:R-:W-:-:S06]  /*0bb0*/  FADD.FTZ R52, R54, 1 ;  /* 0x3f80000036347421 */ /* 0x002fcc0000010000 */
[----:B------:R-:W1:Y:S01]  /*0bc0*/  MUFU.RCP R52, R52 ;  /* 0x0000003400347308 */ /* 0x000e620000001000 */
[----:B--2---:R-:W-:Y:S01]  /*0bd0*/  FADD.FTZ R30, R30, 1 ;  /* 0x3f8000001e1e7421 */ /* 0x004fe20000010000 */
[----:B0-----:R-:W-:-:S06]  /*0be0*/  FADD.FTZ R60, R57, 1 ;  /* 0x3f800000393c7421 */ /* 0x001fcc0000010000 */
[----:B------:R-:W0:Y:S08]  /*0bf0*/  MUFU.RCP R30, R30 ;  /* 0x0000001e001e7308 */ /* 0x000e300000001000 */
[----:B------:R-:W2:Y:S01]  /*0c00*/  MUFU.RCP R54, R60 ;  /* 0x0000003c00367308 */ /* 0x000ea20000001000 */
[----:B------:R-:W-:Y:S01]  /*0c10*/  FMUL.FTZ R47, R32, R47 ;  /* 0x0000002f202f7220 */ /* 0x000fe20000410000 */
[----:B-1----:R-:W-:Y:S01]  /*0c20*/  FADD.FTZ R32, -R52, 1 ;  /* 0x3f80000034207421 */ /* 0x002fe20000010100 */
[----:B------:R-:W-:Y:S01]  /*0c30*/  FMUL.FTZ R50, R33, R50 ;  /* 0x0000003221327220 */ /* 0x000fe20000410000 */
[----:B------:R-:W-:-:S02]  /*0c40*/  FMUL.FTZ R33, R34, R55 ;  /* 0x0000003722217220 */ /* 0x000fc40000410000 */
[----:B------:R-:W-:Y:S01]  /*0c50*/  FFMA.FTZ R35, R35, R32, 1 ;  /* 0x3f80000023237423 */ /* 0x000fe20000010020 */
[----:B0-----:R-:W-:Y:S01]  /*0c60*/  FADD.FTZ R34, -R30, 1 ;  /* 0x3f8000001e227421 */ /* 0x001fe20000010100 */
[----:B--2---:R-:W-:-:S03]  /*0c70*/  FADD.FTZ R32, -R54, 1 ;  /* 0x3f80000036207421 */ /* 0x004fc60000010100 */
[----:B------:R-:W-:Y:S01]  /*0c80*/  FFMA.FTZ R53, R53, R34, 1 ;  /* 0x3f80000035357423 */ /* 0x000fe20000010022 */
[--C-:B-----5:R-:W-:Y:S02]  /*0c90*/  HADD2.F32 R34, -RZ, R36.reuse.H0_H0 ;  /* 0x20000024ff227230 */ /* 0x120fe40000004100 */
[----:B------:R-:W-:Y:S01]  /*0ca0*/  FFMA.FTZ R51, R51, R32, 1 ;  /* 0x3f80000033337423 */ /* 0x000fe20000010020 */
[----:B------:R-:W-:Y:S02]  /*0cb0*/  HADD2.F32 R36, -RZ, R36.H1_H1 ;  /* 0x30000024ff247230 */ /* 0x000fe40000004100 */
[----:B------:R-:W-:Y:S01]  /*0cc0*/  FMUL.FTZ R49, R49, R56 ;  /* 0x0000003831317220 */ /* 0x000fe20000410000 */
[----:B------:R-:W-:Y:S01]  /*0cd0*/  FMUL.FTZ R32, R54, R51 ;  /* 0x0000003336207220 */ /* 0x000fe20000410000 */
[--C-:B------:R-:W-:Y:S02]  /*0ce0*/  HADD2.F32 R51, -RZ, R37.reuse.H0_H0 ;  /* 0x20000025ff337230 */ /* 0x100fe40000004100 */
[----:B------:R-:W-:Y:S01]  /*0cf0*/  FMUL.FTZ R31, R34, R31 ;  /* 0x0000001f221f7220 */ /* 0x000fe20000410000 */
[----:B------:R-:W-:Y:S01]  /*0d00*/  FMUL.FTZ R35, R52, R35 ;  /* 0x0000002334237220 */ /* 0x000fe20000410000 */
[----:B------:R-:W-:Y:S01]  /*0d10*/  FMUL.FTZ R52, R36, R49 ;  /* 0x0000003124347220 */ /* 0x000fe20000410000 */
[----:B------:R-:W-:Y:S01]  /*0d20*/  FMUL.FTZ R36, R51, R50 ;  /* 0x0000003233247220 */ /* 0x000fe20000410000 */
[----:B------:R-:W-:Y:S01]  /*0d30*/  FMUL.FTZ R50, R10, R31 ;  /* 0x0000001f0a327220 */ /* 0x000fe20000410000 */
[----:B------:R-:W-:-:S02]  /*0d40*/  HADD2.F32 R34, -RZ, R37.H1_H1 ;  /* 0x30000025ff227230 */ /* 0x000fc40000004100 */
[----:B------:R-:W-:Y:S01]  /*0d50*/  FFMA.FTZ R61, R3, R31, R22 ;  /* 0x0000001f033d7223 */ /* 0x000fe20000010016 */
[--C-:B------:R-:W-:Y:S02]  /*0d60*/  HADD2.F32 R54, -RZ, R38.reuse.H0_H0 ;  /* 0x20000026ff367230 */ /* 0x100fe40000004100 */
[-C--:B------:R-:W-:Y:S01]  /*0d70*/  FFMA.FTZ R37, R41, R52.reuse, R24 ;  /* 0x0000003429257223 */ /* 0x080fe20000010018 */
[----:B------:R-:W-:Y:S01]  /*0d80*/  FMUL.FTZ R49, R7, R52 ;  /* 0x0000003407317220 */ /* 0x000fe20000410000 */
[----:B------:R-:W-:Y:S01]  /*0d90*/  FADD.FTZ R22, RZ, R50 ;  /* 0x00000032ff167221 */ /* 0x000fe20000010000 */
[----:B------:R-:W-:Y:S02]  /*0da0*/  HADD2.F32 R38, -RZ, R38.H1_H1 ;  /* 0x30000026ff267230 */ /* 0x000fe40000004100 */
[----:B------:R-:W-:Y:S01]  /*0db0*/  FFMA.FTZ R24, R3, R50, RZ ;  /* 0x0000003203187223 */ /* 0x000fe200000100ff */
[----:B------:R-:W-:Y:S01]  /*0dc0*/  FMUL.FTZ R34, R34, R47 ;  /* 0x0000002f22227220 */ /* 0x000fe20000410000 */
[----:B------:R-:W-:Y:S01]  /*0dd0*/  FMUL.FTZ R47, R9, R36 ;  /* 0x00000024092f7220 */ /* 0x000fe20000410000 */
[----:B------:R-:W-:Y:S01]  /*0de0*/  FADD.FTZ R22, R22, R49 ;  /* 0x0000003116167221 */ /* 0x000fe20000010000 */
[----:B------:R-:W-:Y:S01]  /*0df0*/  FFMA.FTZ R24, R41, R49, R24 ;  /* 0x0000003129187223 */ /* 0x000fe20000010018 */
[----:B------:R-:W-:Y:S01]  /*0e00*/  FMUL.FTZ R33, R54, R33 ;  /* 0x0000002136217220 */ /* 0x000fe20000410000 */
[----:B------:R-:W-:Y:S01]  /*0e10*/  FMUL.FTZ R35, R38, R35 ;  /* 0x0000002326237220 */ /* 0x000fe20000410000 */
[----:B------:R-:W-:Y:S01]  /*0e20*/  FADD.FTZ R54, R31, R23 ;  /* 0x000000171f367221 */ /* 0x000fe20000010000 */
[----:B------:R-:W-:Y:S01]  /*0e30*/  FADD.FTZ R38, R52, R25 ;  /* 0x0000001934267221 */ /* 0x000fe20000010000 */
[----:B------:R-:W-:Y:S01]  /*0e40*/  FMUL.FTZ R52, R11, R34 ;  /* 0x000000220b347220 */ /* 0x000fe20000410000 */
[----:B------:R-:W-:Y:S01]  /*0e50*/  FADD.FTZ R23, R22, R47 ;  /* 0x0000002f16177221 */ /* 0x000fe20000010000 */
[----:B------:R-:W-:Y:S01]  /*0e60*/  FFMA.FTZ R24, R45, R47, R24 ;  /* 0x0000002f2d187223 */ /* 0x000fe20000010018 */
[----:B------:R-:W-:-:S02]  /*0e70*/  HADD2.F32 R25, -RZ, R39.H0_H0 ;  /* 0x20000027ff197230 */ /* 0x000fc40000004100 */
[----:B------:R-:W-:Y:S01]  /*0e80*/  FMUL.FTZ R57, R10, R33 ;  /* 0x000000210a397220 */ /* 0x000fe20000410000 */
[----:B------:R-:W-:Y:S01]  /*0e90*/  FADD.FTZ R22, R23, R52 ;  /* 0x0000003417167221 */ /* 0x000fe20000010000 */
[----:B------:R-:W-:Y:S01]  /*0ea0*/  FFMA.FTZ R23, R43, R52, R24 ;  /* 0x000000342b177223 */ /* 0x000fe20000010018 */
[----:B------:R-:W-:Y:S02]  /*0eb0*/  HADD2.F32 R39, -RZ, R39.H1_H1 ;  /* 0x30000027ff277230 */ /* 0x000fe40000004100 */
[----:B------:R-:W-:Y:S01]  /*0ec0*/  FMUL.FTZ R30, R30, R53 ;  /* 0x000000351e1e7220 */ /* 0x000fe20000410000 */
        /* <DEDUP_REMOVED lines=8> */
[----:B------:R-:W-:-:S02]  /*0f50*/  FMUL.FTZ R51, R11, R39 ;  /* 0x000000270b337220 */ /* 0x000fc40000410000 */
[----:B------:R-:W-:Y:S01]  /*0f60*/  FADD.FTZ R22, R22, R53 ;  /* 0x0000003516167221 */ /* 0x000fe20000010000 */
[----:B------:R-:W-:-:S03]  /*0f70*/  FFMA.FTZ R23, R48, R53, R23 ;  /* 0x0000003530177223 */ /* 0x000fc60000010017 */
[----:B------:R-:W-:Y:S01]  /*0f80*/  FADD.FTZ R30, R22, R51 ;  /* 0x00000033161e7221 */ /* 0x000fe20000010000 */
[----:B------:R-:W-:Y:S01]  /*0f90*/  FFMA.FTZ R31, R46, R51, R23 ;  /* 0x000000332e1f7223 */ /* 0x000fe20000010017 */
[----:B------:R-:W-:Y:S01]  /*0fa0*/  FFMA.FTZ R28, R43, R34, R28 ;  /* 0x000000222b1c7223 */ /* 0x000fe2000001001c */
[----:B------:R-:W-:Y:S01]  /*0fb0*/  FFMA.FTZ R26, R45, R36, R26 ;  /* 0x000000242d1a7223 */ /* 0x000fe2000001001a */
[----:B------:R-:W-:Y:S01]  /*0fc0*/  FADD.FTZ R27, R36, R27 ;  /* 0x0000001b241b7221 */ /* 0x000fe20000010000 */
[----:B------:R-:W-:Y:S01]  /*0fd0*/  FADD.FTZ R34, R34, R29 ;  /* 0x0000001d22227221 */ /* 0x000fe20000010000 */
        /* <DEDUP_REMOVED lines=13> */
[C---:B0-----:R-:W-:Y:S02]  /*10b0*/  SHF.L.U32 R30, R5.reuse, 0x1, RZ ;  /* 0x00000001051e7819 */ /* 0x041fe400000006ff */
[----:B------:R-:W-:Y:S02]  /*10c0*/  SHF.L.U32 R33, R5, 0x3, RZ ;  /* 0x0000000305217819 */ /* 0x000fe400000006ff */
[----:B------:R-:W-:Y:S02]  /*10d0*/  LOP3.LUT R31, R30, 0x18, RZ, 0xc0, !PT ;  /* 0x000000181e1f7812 */ /* 0x000fe400078ec0ff */
[----:B------:R-:W-:Y:S02]  /*10e0*/  LOP3.LUT R39, R33, 0x1fe0, RZ, 0xc0, !PT ;  /* 0x00001fe021277812 */ /* 0x000fe400078ec0ff */
[----:B------:R-:W-:-:S02]  /*10f0*/  LOP3.LUT R33, R31, 0x8, RZ, 0x3c, !PT ;  /* 0x000000081f217812 */ /* 0x000fc400078e3cff */
[C---:B------:R-:W-:Y:S02]  /*1100*/  LOP3.LUT R35, R31.reuse, 0x10, RZ, 0x3c, !PT ;  /* 0x000000101f237812 */ /* 0x040fe400078e3cff */
[----:B------:R-:W-:Y:S02]  /*1110*/  LOP3.LUT R37, R31, 0x18, RZ, 0x3c, !PT ;  /* 0x000000181f257812 */ /* 0x000fe400078e3cff */
[----:B------:R-:W-:-:S04]  /*1120*/  SHF.R.U32.HI R32, RZ, 0x4, R5 ;  /* 0x00000004ff207819 */ /* 0x000fc80000011605 */
[----:B------:R-:W-:Y:S01]  /*1130*/  LOP3.LUT R32, R32, R5, RZ, 0x3c, !PT ;  /* 0x0000000520207212 */ /* 0x000fe200078e3cff */
[----:B-1----:R-:W-:-:S03]  /*1140*/  ULEA UR5, UR7, UR5, 0x18 ;  /* 0x0000000507057291 */ /* 0x002fc6000f8ec0ff */
[----:B------:R-:W-:-:S04]  /*1150*/  SHF.L.U32 R32, R32, 0x3, RZ ;  /* 0x0000000320207819 */ /* 0x000fc800000006ff */
[----:B------:R-:W-:Y:S02]  /*1160*/  LOP3.LUT R32, R32, 0x18, RZ, 0xc0, !PT ;  /* 0x0000001820207812 */ /* 0x000fe400078ec0ff */
[----:B------:R-:W-:Y:S02]  /*1170*/  LEA R30, R5, UR5, 0x5 ;  /* 0x00000005051e7c11 */ /* 0x000fe4000f8e28ff */
[----:B------:R-:W-:Y:S02]  /*1180*/  IADD3 R61, PT, PT, R39, UR5, R32 ;  /* 0x00000005273d7c10 */ /* 0x000fe4000fffe020 */
[C---:B------:R-:W-:Y:S02]  /*1190*/  IADD3 R38, PT, PT, R30.reuse, R31, RZ ;  /* 0x0000001f1e267210 */ /* 0x040fe40007ffe0ff */
[C---:B------:R-:W-:Y:S02]  /*11a0*/  IADD3 R54, PT, PT, R30.reuse, R33, RZ ;  /* 0x000000211e367210 */ /* 0x040fe40007ffe0ff */
[C---:B------:R-:W-:Y:S01]  /*11b0*/  IADD3 R56, PT, PT, R30.reuse, R35, RZ ;  /* 0x000000231e387210 */ /* 0x040fe20007ffe0ff */
[----:B------:R-:W-:Y:S01]  /*11c0*/  STS.64 [R38], R22 ;  /* 0x0000001626007388 */ /* 0x000fe20000000a00 */
[----:B------:R-:W-:-:S02]  /*11d0*/  IADD3 R60, PT, PT, R30, R37, RZ ;  /* 0x000000251e3c7210 */ /* 0x000fc40007ffe0ff */
[----:B------:R-:W-:Y:S01]  /*11e0*/  SHF.L.U32 R39, R0, 0x4, RZ ;  /* 0x0000000400277819 */ /* 0x000fe200000006ff */
[----:B------:R0:W-:Y:S04]  /*11f0*/  STS.64 [R54], R24 ;  /* 0x0000001836007388 */ /* 0x0001e80000000a00 */
[----:B------:R1:W-:Y:S04]  /*1200*/  STS.64 [R56], R26 ;  /* 0x0000001a38007388 */ /* 0x0003e80000000a00 */
[----:B------:R-:W-:Y:S01]  /*1210*/  STS.64 [R60], R28 ;  /* 0x0000001c3c007388 */ /* 0x000fe20000000a00 */
[----:B------:R-:W-:Y:S01]  /*1220*/  BAR.SYNC.DEFER_BLOCKING 0x0 ;  /* 0x0000000000007b1d */ /* 0x000fe20000010000 */
[----:B0-----:R-:W-:-:S04]  /*1230*/  LOP3.LUT R54, R39, 0xfffe0, RZ, 0xc0, !PT ;  /* 0x000fffe027367812 */ /* 0x001fc800078ec0ff */
[----:B------:R-:W-:-:S03]  /*1240*/  LOP3.LUT R54, R54, 0x1f, R2, 0xf8, !PT ;  /* 0x0000001f36367812 */ /* 0x000fc600078ef802 */
[----:B------:R-:W0:Y:S02]  /*1250*/  LDC.64 R38, c[0x0][0x3d0] ;  /* 0x0000f400ff267b82 */ /* 0x000e240000000a00 */
[----:B-1----:R-:W-:-:S04]  /*1260*/  IMAD R56, R54, 0x280, R5 ;  /* 0x0000028036387824 */ /* 0x002fc800078e0205 */
[----:B------:R-:W-:Y:S01]  /*1270*/  IMAD R56, R4, 0x140, R56 ;  /* 0x0000014004387824 */ /* 0x000fe200078e0238 */
[----:B------:R-:W1:Y:S04]  /*1280*/  LDS.64 R30, [R61] ;  /* 0x000000003d1e7984 */ /* 0x000e680000000a00 */
[----:B------:R-:W2:Y:S04]  /*1290*/  LDS.64 R32, [R61+0xa00] ;  /* 0x000a00003d207984 */ /* 0x000ea80000000a00 */
[----:B------:R-:W3:Y:S04]  /*12a0*/  LDS.64 R34, [R61+0x1400] ;  /* 0x001400003d227984 */ /* 0x000ee80000000a00 */
[----:B------:R-:W4:Y:S01]  /*12b0*/  LDS.64 R36, [R61+0x1e00] ;  /* 0x001e00003d247984 */ /* 0x000f220000000a00 */
[----:B-1----:R-:W-:Y:S01]  /*12c0*/  FADD.FTZ R30, RZ, R30 ;  /* 0x0000001eff1e7221 */ /* 0x002fe20000010000 */
[----:B------:R-:W-:-:S03]  /*12d0*/  FADD.FTZ R54, RZ, R31 ;  /* 0x0000001fff367221 */ /* 0x000fc60000010000 */
[----:B--2---:R-:W-:Y:S01]  /*12e0*/  FADD.FTZ R31, R30, R32 ;  /* 0x000000201e1f7221 */ /* 0x004fe20000010000 */
[----:B------:R-:W-:Y:S01]  /*12f0*/  FADD.FTZ R54, R54, R33 ;  /* 0x0000002136367221 */ /* 0x000fe20000010000 */
[----:B------:R-:W-:Y:S02]  /*1300*/  SHF.L.U32 R33, R56, 0x1, RZ ;  /* 0x0000000138217819 */ /* 0x000fe400000006ff */
[----:B---3--:R-:W-:Y:S01]  /*1310*/  FADD.FTZ R31, R31, R34 ;  /* 0x000000221f1f7221 */ /* 0x008fe20000010000 */
[----:B------:R-:W-:Y:S02]  /*1320*/  FADD.FTZ R54, R54, R35 ;  /* 0x0000002336367221 */ /* 0x000fe40000010000 */
[----:B0-----:R-:W-:-:S04]  /*1330*/  IMAD.WIDE.U32 R38, R33, 0x4, R38 ;  /* 0x0000000421267825 */ /* 0x001fc800078e0026 */
[----:B----4-:R-:W-:Y:S01]  /*1340*/  FADD.FTZ R36, R31, R36 ;  /* 0x000000241f247221 */ /* 0x010fe20000010000 */
[----:B------:R-:W-:-:S05]  /*1350*/  FADD.FTZ R37, R54, R37 ;  /* 0x0000002536257221 */ /* 0x000fca0000010000 */
[----:B------:R1:W-:Y:S02]  /*1360*/  STG.E.64 desc[UR8][R38.64+0xa000], R36 ;  /* 0x00a0002426007986 */ /* 0x0003e4000c101b08 */
.L_x_754:
[----:B------:R-:W-:Y:S01]  /*1370*/  BSSY.RECONVERGENT B0, `(.L_x_755) ;  /* 0x0000053000007945 */ /* 0x000fe20003800200 */
[----:B-1----:R-:W-:Y:S01]  /*1380*/  HFMA2 R39, -RZ, RZ, 0, 0 ;  /* 0x00000000ff277431 */ /* 0x002fe200000001ff */
[----:B------:R-:W-:Y:S02]  /*1390*/  MOV R32, RZ ;  /* 0x000000ff00207202 */ /* 0x000fe40000000f00 */
[----:B------:R-:W-:Y:S05]  /*13a0*/  @P1 BRA `(.L_x_756) ;  /* 0x00000004003c1947 */ /* 0x000fea0003800000 */
[----:B------:R-:W1:Y:S01]  /*13b0*/  S2R R33, SR_CgaCtaId ;  /* 0x0000000000217919 */ /* 0x000e620000008800 */
[----:B0-----:R-:W-:Y:S01]  /*13c0*/  SHF.R.U32.HI R31, RZ, 0x2, R5 ;  /* 0x00000002ff1f7819 */ /* 0x001fe20000011605 */
[C---:B------:R-:W-:Y:S01]  /*13d0*/  IMAD R38, R4.reuse, 0x140, RZ ;  /* 0x0000014004267824 */ /* 0x040fe200078e02ff */
[----:B------:R-:W-:Y:S02]  /*13e0*/  MOV R30, 0x400 ;  /* 0x00000400001e7802 */ /* 0x000fe40000000f00 */
[----:B------:R-:W-:Y:S02]  /*13f0*/  LEA R31, R4, R31, 0x3 ;  /* 0x0000001f041f7211 */ /* 0x000fe400078e18ff */
[----:B------:R-:W-:Y:S02]  /*1400*/  IADD3 R30, PT, PT, R30, 0x2800, RZ ;  /* 0x000028001e1e7810 */ /* 0x000fe40007ffe0ff */
[----:B------:R-:W-:Y:S01]  /*1410*/  SHF.L.U32 R37, R5, 0x3, RZ ;  /* 0x0000000305257819 */ /* 0x000fe200000006ff */
[----:B------:R-:W-:-:S03]  /*1420*/  IMAD R38, R31, 0x28, -R38 ;  /* 0x000000281f267824 */ /* 0x000fc600078e0a26 */
[----:B------:R-:W-:Y:S02]  /*1430*/  LOP3.LUT R37, R37, 0x18, RZ, 0xc0, !PT ;  /* 0x0000001825257812 */ /* 0x000fe400078ec0ff */
[----:B------:R-:W-:Y:S02]  /*1440*/  SHF.R.U32.HI R31, RZ, 0x2, R38 ;  /* 0x00000002ff1f7819 */ /* 0x000fe40000011626 */
[C---:B------:R-:W-:Y:S02]  /*1450*/  IADD3 R39, PT, PT, R38.reuse, 0xc, RZ ;  /* 0x0000000c26277810 */ /* 0x040fe40007ffe0ff */
[----:B------:R-:W-:Y:S02]  /*1460*/  IADD3 R56, PT, PT, R38, 0x10, RZ ;  /* 0x0000001026387810 */ /* 0x000fe40007ffe0ff */
[----:B------:R-:W-:Y:S02]  /*1470*/  SHF.R.U32.HI R61, RZ, 0x2, R39 ;  /* 0x00000002ff3d7819 */ /* 0x000fe40000011627 */
[----:B-1----:R-:W-:-:S02]  /*1480*/  LEA R36, R33, R30, 0x18 ;  /* 0x0000001e21247211 */ /* 0x002fc400078ec0ff */
        /* <DEDUP_REMOVED lines=27> */
[----:B------:R-:W-:Y:S01]  /*1640*/  FADD.FTZ R54, R54, R31 ;  /* 0x0000001f36367221 */ /* 0x000fe20000010000 */
[----:B------:R-:W-:Y:S01]  /*1650*/  IMAD R56, R56, 0x28, R36 ;  /* 0x0000002838387824 */ /* 0x000fe200078e0224 */
[----:B------:R-:W1:Y:S01]  /*1660*/  LDS.64 R34, [R34] ;  /* 0x0000000022227984 */ /* 0x000e620000000a00 */
[----:B------:R-:W-:-:S05]  /*1670*/  SHF.R.U32.HI R61, RZ, 0x2, R30 ;  /* 0x00000002ff3d7819 */ /* 0x000fca000001161e */
[----:B------:R-:W-:-:S05]  /*1680*/  IMAD R30, R61, 0x28, R36 ;  /* 0x000000283d1e7824 */ /* 0x000fca00078e0224 */
[----:B------:R-:W-:-:S06]  /*1690*/  IADD3 R30, PT, PT, R37, R30, RZ ;  /* 0x0000001e251e7210 */ /* 0x000fcc0007ffe0ff */
[----:B------:R-:W2:Y:S01]  /*16a0*/  LDS.64 R30, [R30] ;  /* 0x000000001e1e7984 */ /* 0x000ea20000000a00 */
[----:B0-----:R-:W-:Y:S01]  /*16b0*/  FADD.FTZ R39, R39, R32 ;  /* 0x0000002027277221 */ /* 0x001fe20000010000 */
[----:B------:R-:W-:Y:S01]  /*16c0*/  IADD3 R32, PT, PT, R38, 0x18, RZ ;  /* 0x0000001826207810 */ /* 0x000fe20007ffe0ff */
[----:B------:R-:W-:Y:S02]  /*16d0*/  FADD.FTZ R54, R54, R33 ;  /* 0x0000002136367221 */ /* 0x000fe40000010000 */
[----:B-1----:R-:W-:Y:S01]  /*16e0*/  FADD.FTZ R61, R39, R34 ;  /* 0x00000022273d7221 */ /* 0x002fe20000010000 */
[----:B------:R-:W-:Y:S01]  /*16f0*/  IADD3 R34, PT, PT, R38, 0x1c, RZ ;  /* 0x0000001c26227810 */ /* 0x000fe20007ffe0ff */
[----:B------:R-:W-:Y:S01]  /*1700*/  FADD.FTZ R54, R54, R35 ;  /* 0x0000002336367221 */ /* 0x000fe20000010000 */
[----:B------:R-:W-:Y:S02]  /*1710*/  SHF.R.U32.HI R33, RZ, 0x2, R32 ;  /* 0x00000002ff217819 */ /* 0x000fe40000011620 */
[----:B------:R-:W-:-:S02]  /*1720*/  SHF.R.U32.HI R39, RZ, 0x2, R34 ;  /* 0x00000002ff277819 */ /* 0x000fc40000011622 */
[----:B------:R-:W-:Y:S01]  /*1730*/  IADD3 R38, PT, PT, R38, 0x24, RZ ;  /* 0x0000002426267810 */ /* 0x000fe20007ffe0ff */
[--C-:B------:R-:W-:Y:S02]  /*1740*/  IMAD R32, R33, 0x28, R36.reuse ;  /* 0x0000002821207824 */ /* 0x100fe400078e0224 */
[----:B------:R-:W-:Y:S01]  /*1750*/  IMAD R34, R39, 0x28, R36 ;  /* 0x0000002827227824 */ /* 0x000fe200078e0224 */
[----:B------:R-:W-:Y:S02]  /*1760*/  SHF.R.U32.HI R38, RZ, 0x2, R38 ;  /* 0x00000002ff267819 */ /* 0x000fe40000011626 */
[C---:B------:R-:W-:Y:S02]  /*1770*/  IADD3 R32, PT, PT, R37.reuse, R32, RZ ;  /* 0x0000002025207210 */ /* 0x040fe40007ffe0ff */
[C---:B------:R-:W-:Y:S01]  /*1780*/  IADD3 R34, PT, PT, R37.reuse, R34, RZ ;  /* 0x0000002225227210 */ /* 0x040fe20007ffe0ff */
[----:B------:R-:W-:Y:S01]  /*1790*/  IMAD R38, R38, 0x28, R36 ;  /* 0x0000002826267824 */ /* 0x000fe200078e0224 */
[----:B------:R-:W-:Y:S01]  /*17a0*/  IADD3 R36, PT, PT, R37, R56, RZ ;  /* 0x0000003825247210 */ /* 0x000fe20007ffe0ff */
[----:B--2---:R-:W-:Y:S01]  /*17b0*/  FADD.FTZ R61, R61, R30 ;  /* 0x0000001e3d3d7221 */ /* 0x004fe20000010000 */
        /* <DEDUP_REMOVED lines=14> */
.L_x_756:
[----:B------:R-:W-:Y:S05]  /*18a0*/  BSYNC.RECONVERGENT B0 ;  /* 0x0000000000007941 */ /* 0x000fea0003800200 */
.L_x_755:
        /* <DEDUP_REMOVED lines=20> */
.L_x_758:
[----:B------:R-:W-:Y:S05]  /*19f0*/  BSYNC.RECONVERGENT B0 ;  /* 0x0000000000007941 */ /* 0x000fea0003800200 */
.L_x_757:
        /* <DEDUP_REMOVED lines=12> */
.L_x_761:
[----:B0-----:R-:W2:Y:S04]  /*1ac0*/  LD.E.STRONG.GPU R31, desc[UR8][R58.64+0x28] ;  /* 0x000028083a1f7980 */ /* 0x001ea8000c10f900 */
[----:B--2---:R-:W-:Y:S01]  /*1ad0*/  CCTL.IVALL ;  /* 0x00000000ff00798f */ /* 0x004fe20002000000 */
[----:B------:R-:W-:Y:S05]  /*1ae0*/  YIELD ;  /* 0x0000000000007946 */ /* 0x000fea0003800000 */
[----:B-----5:R-:W-:-:S04]  /*1af0*/  LOP3.LUT R31, R31, R30, RZ, 0x3c, !PT ;  /* 0x0000001e1f1f7212 */ /* 0x020fc800078e3cff */
[----:B------:R-:W-:-:S13]  /*1b00*/  ISETP.GT.AND P0, PT, R31, -0x1, PT ;  /* 0xffffffff1f00780c */ /* 0x000fda0003f04270 */
[----:B------:R-:W-:Y:S05]  /*1b10*/  @P0 BRA `(.L_x_761) ;  /* 0xfffffffc00e80947 */ /* 0x000fea000383ffff */
.L_x_760:
[----:B------:R-:W-:Y:S05]  /*1b20*/  WARPSYNC.ALL ;  /* 0x0000000000007948 */ /* 0x000fea0003800000 */
[----:B------:R-:W-:Y:S06]  /*1b30*/  BAR.SYNC.DEFER_BLOCKING 0x0 ;  /* 0x0000000000007b1d */ /* 0x000fec0000010000 */
[----:B------:R-:W-:Y:S05]  /*1b40*/  BRA `(.L_x_762) ;  /* 0x0000000000547947 */ /* 0x000fea0003800000 */
.L_x_759:
[----:B------:R-:W-:Y:S01]  /*1b50*/  BAR.SYNC.DEFER_BLOCKING 0x0 ;  /* 0x0000000000007b1d */ /* 0x000fe20000010000 */
[----:B------:R-:W-:-:S13]  /*1b60*/  ISETP.NE.AND P0, PT, R5, RZ, PT ;  /* 0x000000ff0500720c */ /* 0x000fda0003f05270 */
[----:B------:R-:W-:Y:S05]  /*1b70*/  @P0 BRA `(.L_x_763) ;  /* 0x0000000000400947 */ /* 0x000fea0003800000 */
[----:B0-----:R-:W0:Y:S01]  /*1b80*/  LDC.64 R30, c[0x0][0x3d8] ;  /* 0x0000f600ff1e7b82 */ /* 0x001e220000000a00 */
[----:B------:R-:W-:Y:S02]  /*1b90*/  ISETP.NE.AND P0, PT, R2, RZ, PT ;  /* 0x000000ff0200720c */ /* 0x000fe40003f05270 */
[----:B------:R-:W-:-:S04]  /*1ba0*/  MOV R33, 0x7fffffe1 ;  /* 0x7fffffe100217802 */ /* 0x000fc80000000f00 */
[----:B------:R-:W-:Y:S02]  /*1bb0*/  SEL R33, R33, 0x1, !P0 ;  /* 0x0000000121217807 */ /* 0x000fe40004000000 */
[----:B0-----:R-:W-:-:S04]  /*1bc0*/  LEA R30, P1, R0, R30, 0x2 ;  /* 0x0000001e001e7211 */ /* 0x001fc800078210ff */
[----:B------:R-:W-:Y:S01]  /*1bd0*/  LEA.HI.X R31, R0, R31, RZ, 0x2, P1 ;  /* 0x0000001f001f7211 */ /* 0x000fe200008f14ff */
[----:B------:R-:W-:Y:S06]  /*1be0*/  MEMBAR.ALL.GPU ;  /* 0x0000000000007992 */ /* 0x000fec000000a000 */
[----:B------:R-:W-:-:S00]  /*1bf0*/  ERRBAR ;  /* 0x00000000000079ab */ /* 0x000fc00000000000 */
[----:B------:R-:W-:Y:S06]  /*1c00*/  CGAERRBAR ;  /* 0x00000000000075ab */ /* 0x000fec0000000000 */
[----:B------:R0:W5:Y:S02]  /*1c10*/  ATOM.E.ADD.STRONG.GPU PT, R33, desc[UR8][R30.64], R33 ;  /* 0x800000211e21798a */ /* 0x00016400081ef108 */
.L_x_764:
[----:B------:R-:W2:Y:S04]  /*1c20*/  LD.E.STRONG.GPU R32, desc[UR8][R30.64] ;  /* 0x000000081e207980 */ /* 0x000ea8000c10f900 */
[----:B--2---:R-:W-:Y:S01]  /*1c30*/  CCTL.IVALL ;  /* 0x00000000ff00798f */ /* 0x004fe20002000000 */
[----:B------:R-:W-:Y:S05]  /*1c40*/  YIELD ;  /* 0x0000000000007946 */ /* 0x000fea0003800000 */
[----:B-----5:R-:W-:-:S04]  /*1c50*/  LOP3.LUT R32, R32, R33, RZ, 0x3c, !PT ;  /* 0x0000002120207212 */ /* 0x020fc800078e3cff */
[----:B------:R-:W-:-:S13]  /*1c60*/  ISETP.GT.AND P0, PT, R32, -0x1, PT ;  /* 0xffffffff2000780c */ /* 0x000fda0003f04270 */
[----:B------:R-:W-:Y:S05]  /*1c70*/  @P0 BRA `(.L_x_764) ;  /* 0xfffffffc00e80947 */ /* 0x000fea000383ffff */
.L_x_763:
[----:B------:R-:W-:Y:S05]  /*1c80*/  WARPSYNC.ALL ;  /* 0x0000000000007948 */ /* 0x000fea0003800000 */
[----:B------:R-:W-:Y:S06]  /*1c90*/  BAR.SYNC.DEFER_BLOCKING 0x0 ;  /* 0x0000000000007b1d */ /* 0x000fec0000010000 */
.L_x_762:
        /* <DEDUP_REMOVED lines=82> */
.L_x_753:
[----:B------:R-:W-:Y:S01]  /*21c0*/  SHF.L.U32 R0, R0, 0x4, RZ ;  /* 0x0000000400007819 */ /* 0x000fe200000006ff */
[----:B-1----:R-:W-:-:S03]  /*21d0*/  IMAD R31, R4, 0x140, RZ ;  /* 0x00000140041f7824 */ /* 0x002fc600078e02ff */
[----:B------:R-:W-:Y:S02]  /*21e0*/  LOP3.LUT R3, R0, 0xfffe0, RZ, 0xc0, !PT ;  /* 0x000fffe000037812 */ /* 0x000fe400078ec0ff */
[----:B------:R-:W-:Y:S02]  /*21f0*/  IADD3 R0, PT, PT, R31, 0x140, RZ ;  /* 0x000001401f007810 */ /* 0x000fe40007ffe0ff */
[----:B------:R-:W-:-:S04]  /*2200*/  IADD3 R2, PT, PT, R3, R2, RZ ;  /* 0x0000000203027210 */ /* 0x000fc80007ffe0ff */
[----:B------:R-:W-:-:S04]  /*2210*/  LEA R31, R2, R31, 0x5 ;  /* 0x0000001f021f7211 */ /* 0x000fc800078e28ff */
        /* <DEDUP_REMOVED lines=50> */
.L_x_777:
        /* <DEDUP_REMOVED lines=26> */
.L_x_770:
        /* <DEDUP_REMOVED lines=33> */
.L_x_769:
[----:B------:R-:W-:Y:S05]  /*28f0*/  BSYNC.RECONVERGENT B1 ;  /* 0x0000000000017941 */ /* 0x000fea0003800200 */
.L_x_768:
        /* <DEDUP_REMOVED lines=25> */
.L_x_772:
[----:B------:R-:W-:Y:S05]  /*2a90*/  BSYNC.RECONVERGENT B1 ;  /* 0x0000000000017941 */ /* 0x000fea0003800200 */
.L_x_771:
        /* <DEDUP_REMOVED lines=28> */
.L_x_767:
[----:B------:R-:W-:Y:S05]  /*2c60*/  BSYNC.RECONVERGENT B0 ;  /* 0x0000000000007941 */ /* 0x000fea0003800200 */
.L_x_766:
[----:B------:R0:W-:Y:S01]  /*2c70*/  STS [R30], R39 ;  /* 0x000000271e007388 */ /* 0x0001e20000000800 */
[----:B------:R-:W1:Y:S01]  /*2c80*/  LDC.64 R6, c[0x0][0x388] ;  /* 0x0000e200ff067b82 */ /* 0x000e620000000a00 */
[----:B------:R-:W-:Y:S02]  /*2c90*/  ISETP.GT.U32.AND P1, PT, R48, 0x9, PT ;  /* 0x000000093000780c */ /* 0x000fe40003f24070 */
[----:B------:R0:W-:Y:S01]  /*2ca0*/  STS [R30+0x500], R40 ;  /* 0x000500281e007388 */ /* 0x0001e20000000800 */
[----:B------:R-:W-:-:S04]  /*2cb0*/  MOV R8, R29 ;  /* 0x0000001d00087202 */ /* 0x000fc80000000f00 */
[----:B------:R-:W2:Y:S08]  /*2cc0*/  LDC.64 R4, c[0x0][0x390] ;  /* 0x0000e400ff047b82 */ /* 0x000eb00000000a00 */
[----:B0-----:R-:W-:Y:S06]  /*2cd0*/  BAR.SYNC.DEFER_BLOCKING 0x0 ;  /* 0x0000000000007b1d */ /* 0x001fec0000010000 */
.L_x_776:
        /* <DEDUP_REMOVED lines=32> */
.L_x_787:
        /* <DEDUP_REMOVED lines=10> */
.L_x_775:
[----:B------:R-:W-:Y:S05]  /*2f80*/  BSYNC.RECONVERGENT B0 ;  /* 0x0000000000007941 */ /* 0x000fea0003800200 */
.L_x_774:
        /* <DEDUP_REMOVED lines=9> */
.L_x_773:
        /* <DEDUP_REMOVED lines=8> */
.L_x_779:
[----:B------:R-:W-:Y:S05]  /*30a0*/  BSYNC B0 ;  /* 0x0000000000007941 */ /* 0x000fea0003800000 */
.L_x_778:
        /* <DEDUP_REMOVED lines=8> */
.L_x_780:
[----:B------:R-:W-:Y:S01]  /*3130*/  FADD.FTZ R12, R12, R9 ;  /* 0x000000090c0c7221 */ /* 0x000fe20000010000 */
[----:B------:R-:W-:-:S04]  /*3140*/  HFMA2 R19, -RZ, RZ, 0, 2.384185791015625e-07 ;  /* 0x00000004ff137431 */ /* 0x000fc800000001ff */
[----:B------:R-:W-:Y:S02]  /*3150*/  MOV R20, R12 ;  /* 0x0000000c00147202 */ /* 0x000fe40000000f00 */
[----:B------:R-:W-:-:S07]  /*3160*/  MOV R11, R18 ;  /* 0x00000012000b7202 */ /* 0x000fce0000000f00 */
[----:B------:R-:W-:Y:S05]  /*3170*/  WARPSYNC.COLLECTIVE R17, `(.L_x_781) ;  /* 0x0000000011087348 */ /* 0x000fea0003c00000 */
[----:B------:R0:W1:Y:S02]  /*3180*/  SHFL.BFLY P3, R18, R20, R19, R22 ;  /* 0x0c00001314127389 */ /* 0x0000640000060016 */
[----:B01----:R-:W-:Y:S05]  /*3190*/  ENDCOLLECTIVE ;  /* 0x000000000000791b */ /* 0x003fea0003800000 */
.L_x_781:
[----:B------:R-:W-:-:S05]  /*31a0*/  FADD.FTZ R11, R11, R10 ;  /* 0x0000000a0b0b7221 */ /* 0x000fca0000010000 */
[----:B------:R-:W-:Y:S02]  /*31b0*/  MOV R20, R11 ;  /* 0x0000000b00147202 */ /* 0x000fe40000000f00 */
[----:B------:R-:W-:-:S07]  /*31c0*/  MOV R13, R18 ;  /* 0x00000012000d7202 */ /* 0x000fce0000000f00 */
[----:B------:R-:W-:Y:S05]  /*31d0*/  WARPSYNC.COLLECTIVE R17, `(.L_x_782) ;  /* 0x0000000011087348 */ /* 0x000fea0003c00000 */
[----:B------:R0:W1:Y:S02]  /*31e0*/  SHFL.BFLY P3, R18, R20, R19, R22 ;  /* 0x0c00001314127389 */ /* 0x0000640000060016 */
[----:B01----:R-:W-:Y:S05]  /*31f0*/  ENDCOLLECTIVE ;  /* 0x000000000000791b */ /* 0x003fea0003800000 */
.L_x_782:
[----:B------:R-:W-:Y:S01]  /*3200*/  FADD.FTZ R13, R12, R13 ;  /* 0x0000000d0c0d7221 */ /* 0x000fe20000010000 */
[----:B------:R-:W-:-:S04]  /*3210*/  HFMA2 R19, -RZ, RZ, 0, 1.1920928955078125e-07 ;  /* 0x00000002ff137431 */ /* 0x000fc800000001ff */
[----:B------:R-:W-:Y:S02]  /*3220*/  MOV R20, R13 ;  /* 0x0000000d00147202 */ /* 0x000fe40000000f00 */
[----:B------:R-:W-:-:S07]  /*3230*/  MOV R14, R18 ;  /* 0x00000012000e7202 */ /* 0x000fce0000000f00 */
[----:B------:R-:W-:Y:S05]  /*3240*/  WARPSYNC.COLLECTIVE R17, `(.L_x_783) ;  /* 0x0000000011087348 */ /* 0x000fea0003c00000 */
[----:B------:R0:W1:Y:S02]  /*3250*/  SHFL.BFLY P3, R18, R20, R19, R22 ;  /* 0x0c00001314127389 */ /* 0x0000640000060016 */
[----:B01----:R-:W-:Y:S05]  /*3260*/  ENDCOLLECTIVE ;  /* 0x000000000000791b */ /* 0x003fea0003800000 */
.L_x_783:
[----:B------:R-:W-:-:S05]  /*3270*/  FADD.FTZ R14, R11, R14 ;  /* 0x0000000e0b0e7221 */ /* 0x000fca0000010000 */
[----:B------:R-:W-:Y:S02]  /*3280*/  MOV R20, R14 ;  /* 0x0000000e00147202 */ /* 0x000fe40000000f00 */
[----:B------:R-:W-:-:S07]  /*3290*/  MOV R16, R18 ;  /* 0x0000001200107202 */ /* 0x000fce0000000f00 */
[----:B------:R-:W-:Y:S05]  /*32a0*/  WARPSYNC.COLLECTIVE R17, `(.L_x_784) ;  /* 0x0000000011087348 */ /* 0x000fea0003c00000 */
[----:B------:R0:W1:Y:S02]  /*32b0*/  SHFL.BFLY P3, R18, R20, R19, R22 ;  /* 0x0c00001314127389 */ /* 0x0000640000060016 */
[----:B01----:R-:W-:Y:S05]  /*32c0*/  ENDCOLLECTIVE ;  /* 0x000000000000791b */ /* 0x003fea0003800000 */
.L_x_784:
[----:B------:R-:W-:Y:S01]  /*32d0*/  FADD.FTZ R16, R13, R16 ;  /* 0x000000100d107221 */ /* 0x000fe20000010000 */
[----:B------:R-:W-:-:S04]  /*32e0*/  HFMA2 R19, -RZ, RZ, 0, 5.9604644775390625e-08 ;  /* 0x00000001ff137431 */ /* 0x000fc800000001ff */
[----:B------:R-:W-:Y:S02]  /*32f0*/  MOV R20, R16 ;  /* 0x0000001000147202 */ /* 0x000fe40000000f00 */
[----:B------:R-:W-:-:S07]  /*3300*/  MOV R9, R18 ;  /* 0x0000001200097202 */ /* 0x000fce0000000f00 */
[----:B------:R-:W-:Y:S05]  /*3310*/  WARPSYNC.COLLECTIVE R17, `(.L_x_785) ;  /* 0x0000000011087348 */ /* 0x000fea0003c00000 */
[----:B------:R0:W1:Y:S02]  /*3320*/  SHFL.BFLY P3, R18, R20, R19, R22 ;  /* 0x0c00001314127389 */ /* 0x0000640000060016 */
[----:B01----:R-:W-:Y:S05]  /*3330*/  ENDCOLLECTIVE ;  /* 0x000000000000791b */ /* 0x003fea0003800000 */
.L_x_785:
[----:B------:R-:W-:-:S05]  /*3340*/  FADD.FTZ R9, R14, R9 ;  /* 0x000000090e097221 */ /* 0x000fca0000010000 */
[----:B------:R-:W-:Y:S02]  /*3350*/  MOV R20, R9 ;  /* 0x0000000900147202 */ /* 0x000fe40000000f00 */
[----:B------:R-:W-:-:S07]  /*3360*/  MOV R15, R18 ;  /* 0x00000012000f7202 */ /* 0x000fce0000000f00 */
[----:B------:R-:W-:Y:S05]  /*3370*/  WARPSYNC.COLLECTIVE R17, `(.L_x_786) ;  /* 0x0000000011087348 */ /* 0x000fea0003c00000 */
[----:B------:R0:W1:Y:S02]  /*3380*/  SHFL.BFLY P3, R18, R20, R19, R22 ;  /* 0x0c00001314127389 */ /* 0x0000640000060016 */
[----:B01----:R-:W-:Y:S05]  /*3390*/  ENDCOLLECTIVE ;  /* 0x000000000000791b */ /* 0x003fea0003800000 */
.L_x_786:
[----:B------:R-:W-:Y:S01]  /*33a0*/  FADD.FTZ R15, R16, R15 ;  /* 0x0000000f100f7221 */ /* 0x000fe20000010000 */
[----:B------:R-:W-:Y:S01]  /*33b0*/  MOV R10, R18 ;  /* 0x00000012000a7202 */ /* 0x000fe20000000f00 */
[----:B------:R-:W-:Y:S06]  /*33c0*/  BRA `(.L_x_787) ;  /* 0xfffffff800c47947 */ /* 0x000fec000383ffff */
.L_x_788:
        /* <DEDUP_REMOVED lines=11> */
.L_x_1060:


//--------------------- .text._ZN13group_norm_v218gn_bwd_cuda_kernelI6__halfLi320ELi1ELi16ELi40ELi256ELb1ELb1ELi16ELi320ELi320ELi4ELb1ELi8ELb0ELb0ELNS_15WgradSyncMethodE3ENS_16CompileConditionILi1000EEEEEvPT_S6_S6_PKS5_S8_S8_S8_PKfflPfPj --------------------------
	.section	.text._ZN13group_norm_v218gn_bwd_cuda_kernelI6__halfLi320ELi1ELi16ELi40ELi256ELb1ELb1ELi16ELi320ELi320ELi4ELb1ELi8ELb0ELb0ELNS_15WgradSyncMethodE3ENS_16CompileConditionILi1000EEEEEvPT_S6_S6_PKS5_S8_S8_S8_PKfflPfPj,"ax",@progbits
	.align	128
        .global         _ZN13group_norm_v218gn_bwd_cuda_kernelI6__halfLi320ELi1ELi16ELi40ELi256ELb1ELb1ELi16ELi320ELi320ELi4ELb1ELi8ELb0ELb0ELNS_15WgradSyncMethodE3ENS_16CompileConditionILi1000EEEEEvPT_S6_S6_PKS5_S8_S8_S8_PKfflPfPj
        .type           _ZN13group_norm_v218gn_bwd_cuda_kernelI6__halfLi320ELi1ELi16ELi40ELi256ELb1ELb1ELi16ELi320ELi320ELi4ELb1ELi8ELb0ELb0ELNS_15WgradSyncMethodE3ENS_16CompileConditionILi1000EEEEEvPT_S6_S6_PKS5_S8_S8_S8_PKfflPfPj,@function
        .size           _ZN13group_norm_v218gn_bwd_cuda_kernelI6__halfLi320ELi1ELi16ELi40ELi256ELb1ELb1ELi16ELi320ELi320ELi4ELb1ELi8ELb0ELb0ELNS_15WgradSyncMethodE3ENS_16CompileConditionILi1000EEEEEvPT_S6_S6_PKS5_S8_S8_S8_PKfflPfPj,(.L_x_1061 - _ZN13group_norm_v218gn_bwd_cuda_kernelI6__halfLi320ELi1ELi16ELi40ELi256ELb1ELb1ELi16ELi320ELi320ELi4ELb1ELi8ELb0ELb0ELNS_15WgradSyncMethodE3ENS_16CompileConditionILi1000EEEEEvPT_S6_S6_PKS5_S8_S8_S8_PKfflPfPj)
        .other          _ZN13group_norm_v218gn_bwd_cuda_kernelI6__halfLi320ELi1ELi16ELi40ELi256ELb1ELb1ELi16ELi320ELi320ELi4ELb1ELi8ELb0ELb0ELNS_15WgradSyncMethodE3ENS_16CompileConditionILi1000EEEEEvPT_S6_S6_PKS5_S8_S8_S8_PKfflPfPj,@"STO_CUDA_ENTRY STV_DEFAULT"
_ZN13group_norm_v218gn_bwd_cuda_kernelI6__halfLi320ELi1ELi16ELi40ELi256ELb1ELb1ELi16ELi320ELi320ELi4ELb1ELi8ELb0ELb0ELNS_15WgradSyncMethodE3ENS_16CompileConditionILi1000EEEEEvPT_S6_S6_PKS5_S8_S8_S8_PKfflPfPj:
.text._ZN13group_norm_v218gn_bwd_cuda_kernelI6__halfLi320ELi1ELi16ELi40ELi256ELb1ELb1ELi16ELi320ELi320ELi4ELb1ELi8ELb0ELb0ELNS_15WgradSyncMethodE3ENS_16CompileConditionILi1000EEEEEvPT_S6_S6_PKS5_S8_S8_S8_PKfflPfPj:
        /* <DEDUP_REMOVED lines=26> */
.L_x_791:
[----:B------:R-:W2:Y:S04]  /*01a0*/  LD.E.STRONG.GPU R0, desc[UR8][R2.64+0x20] ;  /* 0x0000200802007980 */ /* 0x000ea8000c10f900 */
[----:B--2---:R-:W-:Y:S01]  /*01b0*/  CCTL.IVALL ;  /* 0x00000000ff00798f */ /* 0x004fe20002000000 */
[----:B------:R-:W-:Y:S05]  /*01c0*/  YIELD ;  /* 0x0000000000007946 */ /* 0x000fea0003800000 */
[----:B-----5:R-:W-:-:S04]  /*01d0*/  LOP3.LUT R0, R0, R5, RZ, 0x3c, !PT ;  /* 0x0000000500007212 */ /* 0x020fc800078e3cff */
[----:B------:R-:W-:-:S13]  /*01e0*/  ISETP.GT.AND P0, PT, R0, -0x1, PT ;  /* 0xffffffff0000780c */ /* 0x000fda0003f04270 */
[----:B------:R-:W-:Y:S05]  /*01f0*/  @P0 BRA `(.L_x_791) ;  /* 0xfffffffc00e80947 */ /* 0x000fea000383ffff */
.L_x_790:
[----:B------:R-:W-:Y:S05]  /*0200*/  WARPSYNC.ALL ;  /* 0x0000000000007948 */ /* 0x000fea0003800000 */
[----:B------:R-:W-:Y:S06]  /*0210*/  BAR.SYNC.DEFER_BLOCKING 0x0 ;  /* 0x0000000000007b1d */ /* 0x000fec0000010000 */
[----:B------:R-:W-:Y:S05]  /*0220*/  BRA `(.L_x_792) ;  /* 0x0000002800647947 */ /* 0x000fea0003800000 */
.L_x_789:
        /* <DEDUP_REMOVED lines=24> */
[----:B------:R-:W-:Y:S02]  /*03b0*/  MOV R0, 0x400 ;  /* 0x0000040000007802 */ /* 0x000fe40000000f00 */
[----:B------:R-:W-:Y:S02]  /*03c0*/  LOP3.LUT R10, R4, 0x7fff0, RZ, 0xc0, !PT ;  /* 0x0007fff0040a7812 */ /* 0x000fe400078ec0ff */
[----:B------:R-:W-:-:S02]  /*03d0*/  SHF.R.U32.HI R8, RZ, 0x4, R39 ;  /* 0x00000004ff087819 */ /* 0x000fc40000011627 */
[----:B------:R-:W-:Y:S02]  /*03e0*/  LOP3.LUT P1, RZ, R6, R41, RZ, 0xfc, !PT ;  /* 0x0000002906ff7212 */ /* 0x000fe4000782fcff */
[----:B------:R-:W-:Y:S02]  /*03f0*/  IADD3 R4, PT, PT, R0, 0x2800, RZ ;  /* 0x0000280000047810 */ /* 0x000fe40007ffe0ff */
[----:B---3--:R-:W-:Y:S02]  /*0400*/  LEA R6, R7, R0, 0x18 ;  /* 0x0000000007067211 */ /* 0x008fe400078ec0ff */
[----:B------:R-:W-:Y:S02]  /*0410*/  LOP3.LUT R10, R10, 0xf, R41, 0xf8, !PT ;  /* 0x0000000f0a0a7812 */ /* 0x000fe400078ef829 */
[----:B------:R-:W-:Y:S02]  /*0420*/  SHF.R.U32.HI R5, RZ, 0x2, R39 ;  /* 0x00000002ff057819 */ /* 0x000fe40000011627 */
[----:B------:R-:W-:-:S02]  /*0430*/  IADD3 R0, PT, PT, R0, 0x3480, RZ ;  /* 0x0000348000007810 */ /* 0x000fc40007ffe0ff */
[----:B------:R-:W-:Y:S01]  /*0440*/  LOP3.LUT R8, R8, R39, RZ, 0x3c, !PT ;  /* 0x0000002708087212 */ /* 0x000fe200078e3cff */
[----:B------:R-:W-:Y:S01]  /*0450*/  IMAD R10, R10, 0x280, R39 ;  /* 0x000002800a0a7824 */ /* 0x000fe200078e0227 */
[----:B------:R-:W-:Y:S02]  /*0460*/  LEA R14, R42, R5, 0x3 ;  /* 0x000000052a0e7211 */ /* 0x000fe400078e18ff */
[----:B------:R-:W-:Y:S02]  /*0470*/  LEA R44, R7, R0, 0x18 ;  /* 0x00000000072c7211 */ /* 0x000fe400078ec0ff */
[----:B------:R-:W-:Y:S02]  /*0480*/  SHF.L.U32 R8, R8, 0x3, RZ ;  /* 0x0000000308087819 */ /* 0x000fe400000006ff */
[----:B------:R-:W-:Y:S02]  /*0490*/  SHF.L.U32 R0, R41, 0x1, RZ ;  /* 0x0000000129007819 */ /* 0x000fe400000006ff */
[----:B------:R-:W-:Y:S01]  /*04a0*/  SHF.L.U32 R45, R39, 0x1, RZ ;  /* 0x00000001272d7819 */ /* 0x000fe200000006ff */
[----:B------:R-:W-:Y:S01]  /*04b0*/  IMAD R14, R14, 0x28, -R9 ;  /* 0x000000280e0e7824 */ /* 0x000fe200078e0a09 */
[----:B------:R-:W-:-:S02]  /*04c0*/  LEA R4, R7, R4, 0x18 ;  /* 0x0000000407047211 */ /* 0x000fc400078ec0ff */
[----:B------:R-:W-:Y:S02]  /*04d0*/  LOP3.LUT R7, R8, 0x18, RZ, 0xc0, !PT ;  /* 0x0000001808077812 */ /* 0x000fe400078ec0ff */
[----:B------:R-:W-:Y:S02]  /*04e0*/  IADD3 R10, PT, PT, R10, R9, RZ ;  /* 0x000000090a0a7210 */ /* 0x000fe40007ffe0ff */
[----:B------:R-:W-:Y:S02]  /*04f0*/  LOP3.LUT R33, R0, 0x1e, RZ, 0xc0, !PT ;  /* 0x0000001e00217812 */ /* 0x000fe400078ec0ff */
[----:B------:R-:W-:Y:S02]  /*0500*/  LOP3.LUT R9, R45, 0x18, RZ, 0xc0, !PT ;  /* 0x000000182d097812 */ /* 0x000fe400078ec0ff */
[----:B------:R-:W-:Y:S02]  /*0510*/  SHF.L.U32 R0, R39, 0x3, RZ ;  /* 0x0000000327007819 */ /* 0x000fe400000006ff */
[----:B------:R-:W-:-:S02]  /*0520*/  IADD3 R34, PT, PT, R6, R7, RZ ;  /* 0x0000000706227210 */ /* 0x000fc40007ffe0ff */
[----:B------:R-:W-:Y:S02]  /*0530*/  LEA R6, R39, R6, 0x5 ;  /* 0x0000000627067211 */ /* 0x000fe400078e28ff */
[----:B------:R-:W-:Y:S02]  /*0540*/  LOP3.LUT R7, R9, 0x8, RZ, 0x3c, !PT ;  /* 0x0000000809077812 */ /* 0x000fe400078e3cff */
[C---:B------:R-:W-:Y:S02]  /*0550*/  IADD3 R33, PT, PT, R0.reuse, R33, RZ ;  /* 0x0000002100217210 */ /* 0x040fe40007ffe0ff */
[----:B------:R-:W-:Y:S02]  /*0560*/  LOP3.LUT R23, R0, 0x18, RZ, 0xc0, !PT ;  /* 0x0000001800177812 */ /* 0x000fe400078ec0ff */
[----:B------:R-:W-:Y:S02]  /*0570*/  LOP3.LUT R0, R14, 0x4, RZ, 0xfc, !PT ;  /* 0x000000040e007812 */ /* 0x000fe400078efcff */
[----:B------:R-:W-:-:S02]  /*0580*/  IADD3 R36, PT, PT, R6, R7, RZ ;  /* 0x0000000706247210 */ /* 0x000fc40007ffe0ff */
[----:B------:R-:W-:Y:S02]  /*0590*/  SHF.R.U32.HI R7, RZ, 0x2, R0 ;  /* 0x00000002ff077819 */ /* 0x000fe40000011600 */
[----:B------:R-:W-:Y:S02]  /*05a0*/  LOP3.LUT R37, R45, 0x18, RZ, 0xc, !PT ;  /* 0x000000182d257812 */ /* 0x000fe400078e0cff */
[----:B------:R-:W-:Y:S01]  /*05b0*/  LOP3.LUT R35, R9, 0x10, RZ, 0x3c, !PT ;  /* 0x0000001009237812 */ /* 0x000fe200078e3cff */
[----:B------:R-:W-:Y:S01]  /*05c0*/  IMAD R0, R7, 0x28, R4 ;  /* 0x0000002807007824 */ /* 0x000fe200078e0204 */
[----:B------:R-:W-:Y:S02]  /*05d0*/  LEA R34, R5, R34, 0x5 ;  /* 0x0000002205227211 */ /* 0x000fe400078e28ff */
[C---:B------:R-:W-:Y:S02]  /*05e0*/  IADD3 R38, PT, PT, R6.reuse, R9, RZ ;  /* 0x0000000906267210 */ /* 0x040fe40007ffe0ff */
[----:B------:R-:W-:-:S02]  /*05f0*/  IADD3 R37, PT, PT, R6, R37, RZ ;  /* 0x0000002506257210 */ /* 0x000fc40007ffe0ff */
[----:B------:R-:W-:Y:S02]  /*0600*/  IADD3 R35, PT, PT, R6, R35, RZ ;  /* 0x0000002306237210 */ /* 0x000fe40007ffe0ff */
[----:B------:R-:W-:Y:S02]  /*0610*/  SHF.R.U32.HI R5, RZ, 0x2, R14 ;  /* 0x00000002ff057819 */ /* 0x000fe4000001160e */
[C---:B------:R-:W-:Y:S02]  /*0620*/  IADD3 R6, PT, PT, R14.reuse, 0x8, RZ ;  /* 0x000000080e067810 */ /* 0x040fe40007ffe0ff */
[C---:B------:R-:W-:Y:S02]  /*0630*/  IADD3 R8, PT, PT, R14.reuse, 0xc, RZ ;  /* 0x0000000c0e087810 */ /* 0x040fe40007ffe0ff */
[C---:B------:R-:W-:Y:S02]  /*0640*/  IADD3 R15, PT, PT, R14.reuse, 0x10, RZ ;  /* 0x000000100e0f7810 */ /* 0x040fe40007ffe0ff */
[----:B------:R-:W-:-:S02]  /*0650*/  IADD3 R16, PT, PT, R14, 0x14, RZ ;  /* 0x000000140e107810 */ /* 0x000fc40007ffe0ff */
[C---:B------:R-:W-:Y:S02]  /*0660*/  IADD3 R18, PT, PT, R14.reuse, 0x18, RZ ;  /* 0x000000180e127810 */ /* 0x040fe40007ffe0ff */
[C---:B------:R-:W-:Y:S02]  /*0670*/  IADD3 R20, PT, PT, R14.reuse, 0x1c, RZ ;  /* 0x0000001c0e147810 */ /* 0x040fe40007ffe0ff */
[C---:B------:R-:W-:Y:S02]  /*0680*/  IADD3 R22, PT, PT, R14.reuse, 0x20, RZ ;  /* 0x000000200e167810 */ /* 0x040fe40007ffe0ff */
[----:B------:R-:W-:Y:S02]  /*0690*/  IADD3 R14, PT, PT, R14, 0x24, RZ ;  /* 0x000000240e0e7810 */ /* 0x000fe40007ffe0ff */
[----:B------:R-:W-:Y:S02]  /*06a0*/  IADD3 R31, PT, PT, R23, R0, RZ ;  /* 0x00000000171f7210 */ /* 0x000fe40007ffe0ff */
[----:B------:R-:W-:Y:S01]  /*06b0*/  LOP3.LUT R0, R40, 0xffff, RZ, 0xc0, !PT ;  /* 0x0000ffff28007812 */ /* 0x000fe200078ec0ff */
[----:B------:R-:W-:Y:S01]  /*06c0*/  IMAD R32, R5, 0x28, R4 ;  /* 0x0000002805207824 */ /* 0x000fe200078e0204 */
[----:B------:R-:W-:-:S02]  /*06d0*/  SHF.R.U32.HI R5, RZ, 0x2, R14 ;  /* 0x00000002ff057819 */ /* 0x000fc4000001160e */
[----:B------:R-:W-:Y:S01]  /*06e0*/  SHF.R.U32.HI R9, RZ, 0x2, R6 ;  /* 0x00000002ff097819 */ /* 0x000fe20000011606 */
[----:B------:R-:W-:Y:S01]  /*06f0*/  IMAD R0, R0, 0x667, RZ ;  /* 0x0000066700007824 */ /* 0x000fe200078e02ff */
[----:B------:R-:W-:Y:S02]  /*0700*/  SHF.R.U32.HI R11, RZ, 0x2, R8 ;  /* 0x00000002ff0b7819 */ /* 0x000fe40000011608 */
[----:B------:R-:W-:Y:S02]  /*0710*/  SHF.R.U32.HI R15, RZ, 0x2, R15 ;  /* 0x00000002ff0f7819 */ /* 0x000fe4000001160f */
[----:B------:R-:W-:Y:S02]  /*0720*/  SHF.R.U32.HI R17, RZ, 0x2, R16 ;  /* 0x00000002ff117819 */ /* 0x000fe40000011610 */
[----:B------:R-:W-:Y:S02]  /*0730*/  SHF.R.U32.HI R19, RZ, 0x2, R18 ;  /* 0x00000002ff137819 */ /* 0x000fe40000011612 */
[----:B------:R-:W-:-:S02]  /*0740*/  SHF.R.U32.HI R25, RZ, 0x2, R20 ;  /* 0x00000002ff197819 */ /* 0x000fc40000011614 */
[----:B------:R-:W-:Y:S01]  /*0750*/  SHF.R.U32.HI R27, RZ, 0x2, R22 ;  /* 0x00000002ff1b7819 */ /* 0x000fe20000011616 */
[--C-:B------:R-:W-:Y:S01]  /*0760*/  IMAD R16, R5, 0x28, R4.reuse ;  /* 0x0000002805107824 */ /* 0x100fe200078e0204 */
[----:B------:R-:W-:Y:S01]  /*0770*/  SHF.L.U32 R5, R10, 0x1, RZ ;  /* 0x000000010a057819 */ /* 0x000fe200000006ff */
[----:B------:R-:W-:Y:S01]  /*0780*/  IMAD R30, R9, 0x28, R4 ;  /* 0x00000028091e7824 */ /* 0x000fe200078e0204 */
[----:B------:R-:W-:Y:S01]  /*0790*/  SHF.R.U32.HI R9, RZ, 0x10, R0 ;  /* 0x00000010ff097819 */ /* 0x000fe20000011600 */
[--C-:B------:R-:W-:Y:S01]  /*07a0*/  IMAD R6, R11, 0x28, R4.reuse ;  /* 0x000000280b067824 */ /* 0x100fe200078e0204 */
[----:B----4-:R-:W-:Y:S01]  /*07b0*/  LEA R112, P0, R43, R112, 0x2 ;  /* 0x000000702b707211 */ /* 0x010fe200078010ff */
[--C-:B------:R-:W-:Y:S02]  /*07c0*/  IMAD R28, R15, 0x28, R4.reuse ;  /* 0x000000280f1c7824 */ /* 0x100fe400078e0204 */
[--C-:B------:R-:W-:Y:S02]  /*07d0*/  IMAD R8, R17, 0x28, R4.reuse ;  /* 0x0000002811087824 */ /* 0x100fe400078e0204 */
[----:B------:R-:W-:-:S02]  /*07e0*/  IMAD R26, R19, 0x28, R4 ;  /* 0x00000028131a7824 */ /* 0x000fc400078e0204 */
[--C-:B------:R-:W-:Y:S02]  /*07f0*/  IMAD R14, R25, 0x28, R4.reuse ;  /* 0x00000028190e7824 */ /* 0x100fe400078e0204 */
[--C-:B------:R-:W-:Y:S01]  /*0800*/  IMAD R24, R27, 0x28, R4.reuse ;  /* 0x000000281b187824 */ /* 0x100fe200078e0204 */
[----:B------:R-:W-:Y:S01]  /*0810*/  SHF.L.U32 R22, R41, 0x4, RZ ;  /* 0x0000000429167819 */ /* 0x000fe200000006ff */
[----:B------:R-:W-:Y:S01]  /*0820*/  IMAD R4, R29, 0x28, R4 ;  /* 0x000000281d047824 */ /* 0x000fe200078e0204 */
[----:B------:R-:W-:Y:S01]  /*0830*/  IADD3 R32, PT, PT, R32, R23, RZ ;  /* 0x0000001720207210 */ /* 0x000fe20007ffe0ff */
[----:B-----5:R-:W-:Y:S01]  /*0840*/  IMAD.WIDE.U32 R110, R5, 0x4, R110 ;  /* 0x00000004056e7825 */ /* 0x020fe200078e006e */
[C---:B------:R-:W-:Y:S02]  /*0850*/  IADD3 R30, PT, PT, R23.reuse, R30, RZ ;  /* 0x0000001e171e7210 */ /* 0x040fe40007ffe0ff */
[C---:B------:R-:W-:Y:S01]  /*0860*/  IADD3 R29, PT, PT, R23.reuse, R6, RZ ;  /* 0x00000006171d7210 */ /* 0x040fe20007ffe0ff */
[----:B------:R-:W-:Y:S01]  /*0870*/  IMAD R5, R42, -0x8, R9 ;  /* 0xfffffff82a057824 */ /* 0x000fe200078e0209 */
[----:B------:R-:W-:-:S02]  /*0880*/  IADD3 R28, PT, PT, R23, R28, RZ ;  /* 0x0000001c171c7210 */ /* 0x000fc40007ffe0ff */
[C---:B------:R-:W-:Y:S02]  /*0890*/  IADD3 R27, PT, PT, R23.reuse, R8, RZ ;  /* 0x00000008171b7210 */ /* 0x040fe40007ffe0ff */
[C---:B------:R-:W-:Y:S02]  /*08a0*/  IADD3 R26, PT, PT, R23.reuse, R26, RZ ;  /* 0x0000001a171a7210 */ /* 0x040fe40007ffe0ff */
[C---:B------:R-:W-:Y:S02]  /*08b0*/  IADD3 R25, PT, PT, R23.reuse, R14, RZ ;  /* 0x0000000e17197210 */ /* 0x040fe40007ffe0ff */
[----:B------:R-:W-:Y:S02]  /*08c0*/  IADD3 R24, PT, PT, R23, R24, RZ ;  /* 0x0000001817187210 */ /* 0x000fe40007ffe0ff */
[----:B------:R-:W-:Y:S02]  /*08d0*/  LEA.HI.X R113, R43, R113, RZ, 0x2, P0 ;  /* 0x000000712b717211 */ /* 0x000fe400000f14ff */
[----:B------:R-:W-:-:S02]  /*08e0*/  IADD3 R23, PT, PT, R23, R16, RZ ;  /* 0x0000001017177210 */ /* 0x000fc40007ffe0ff */
[----:B------:R-:W-:Y:S02]  /*08f0*/  ISETP.NE.AND P0, PT, R41, RZ, PT ;  /* 0x000000ff2900720c */ /* 0x000fe40003f05270 */
[----:B------:R-:W-:Y:S02]  /*0900*/  MOV R6, 0x7fffffc1 ;  /* 0x7fffffc100067802 */ /* 0x000fe40000000f00 */
[----:B------:R-:W-:Y:S01]  /*0910*/  MOV R8, 0x7ffffff1 ;  /* 0x7ffffff100087802 */ /* 0x000fe20000000f00 */
[----:B------:R-:W-:Y:S01]  /*0920*/  HFMA2 R10, -RZ, RZ, 0, 0 ;  /* 0x00000000ff0a7431 */ /* 0x000fe200000001ff */
[C---:B------:R-:W-:Y:S02]  /*0930*/  LOP3.LUT R22, R21.reuse, 0xf0, R22, 0xf8, !PT ;  /* 0x000000f015167812 */ /* 0x040fe400078ef816 */
[----:B------:R-:W-:Y:S02]  /*0940*/  CS2R R60, SRZ ;  /* 0x00000000003c7805 */ /* 0x000fe4000001ff00 */
[----:B------:R-:W-:-:S02]  /*0950*/  LEA R21, R21, R4, 0x3 ;  /* 0x0000000415157211 */ /* 0x000fc400078e18ff */
[----:B------:R-:W-:Y:S02]  /*0960*/  CS2R R58, SRZ ;  /* 0x00000000003a7805 */ /* 0x000fe4000001ff00 */
[----:B------:R-:W-:Y:S02]  /*0970*/  MOV R11, R43 ;  /* 0x0000002b000b7202 */ /* 0x000fe40000000f00 */
[----:B------:R-:W-:Y:S02]  /*0980*/  CS2R R56, SRZ ;  /* 0x0000000000387805 */ /* 0x000fe4000001ff00 */
[----:B------:R-:W-:Y:S02]  /*0990*/  CS2R R54, SRZ ;  /* 0x0000000000367805 */ /* 0x000fe4000001ff00 */
[----:B------:R-:W-:Y:S01]  /*09a0*/  SEL R8, R8, 0x1, !P0 ;  /* 0x0000000108087807 */ /* 0x000fe20004000000 */
[----:B0-----:R-:W-:Y:S01]  /*09b0*/  IMAD.WIDE.U32 R52, R42, 0x4, R52 ;  /* 0x000000042a347825 */ /* 0x001fe200078e0034 */
[----:B------:R-:W-:-:S02]  /*09c0*/  LOP3.LUT R7, R45, 0xfe, RZ, 0xc0, !PT ;  /* 0x000000fe2d077812 */ /* 0x000fc400078ec0ff */
[----:B------:R-:W-:Y:S02]  /*09d0*/  SEL R6, R6, 0x1, !P1 ;  /* 0x0000000106067807 */ /* 0x000fe40004800000 */
[-C--:B------:R-:W-:Y:S02]  /*09e0*/  LEA R5, R5, R44.reuse, 0x3 ;  /* 0x0000002c05057211 */ /* 0x080fe400078e18ff */
[----:B------:R-:W-:Y:S01]  /*09f0*/  LEA.HI R4, R39, R44, RZ, 0x1f ;  /* 0x0000002c27047211 */ /* 0x000fe200078ff8ff */
[----:B------:R-:W0:Y:S01]  /*0a00*/  LDCU UR5, c[0x0][0x374] ;  /* 0x00006e80ff0577ac */ /* 0x000e220008000800 */
[--C-:B--2---:R-:W-:Y:S02]  /*0a10*/  HADD2.F32 R16, -RZ, R12.reuse.H0_H0 ;  /* 0x2000000cff107230 */ /* 0x104fe40000004100 */
[----:B------:R-:W-:Y:S02]  /*0a20*/  HADD2.F32 R15, -RZ, R12.H1_H1 ;  /* 0x3000000cff0f7230 */ /* 0x000fe40000004100 */
[----:B------:R-:W-:-:S02]  /*0a30*/  HFMA2 R12, -RZ, RZ, 0, 0 ;  /* 0x00000000ff0c7431 */ /* 0x000fc400000001ff */
[----:B------:R-:W-:Y:S02]  /*0a40*/  HADD2.F32 R14, -RZ, R13.H0_H0 ;  /* 0x2000000dff0e7230 */ /* 0x000fe40000004100 */
[--C-:B------:R-:W-:Y:S02]  /*0a50*/  HADD2.F32 R19, -RZ, R2.reuse.H0_H0 ;  /* 0x20000002ff137230 */ /* 0x100fe40000004100 */
[----:B------:R-:W-:Y:S02]  /*0a60*/  HADD2.F32 R20, -RZ, R2.H1_H1 ;  /* 0x30000002ff147230 */ /* 0x000fe40000004100 */
[--C-:B------:R-:W-:Y:S02]  /*0a70*/  HADD2.F32 R17, -RZ, R3.reuse.H0_H0 ;  /* 0x20000003ff117230 */ /* 0x100fe40000004100 */
[----:B------:R-:W-:Y:S02]  /*0a80*/  HADD2.F32 R18, -RZ, R3.H1_H1 ;  /* 0x30000003ff127230 */ /* 0x000fe40000004100 */
[----:B0-----:R-:W-:-:S07]  /*0a90*/  HADD2.F32 R13, -RZ, R13.H1_H1 ;  /* 0x3000000dff0d7230 */ /* 0x001fce0000004100 */
.L_x_804:
        /* <DEDUP_REMOVED lines=41> */
[----:B------:R-:W-:Y:S02]  /*0d30*/  HADD2.F32 R3, -RZ, R44.H0_H0 ;  /* 0x2000002cff037230 */ /* 0x000fe40000004100 */
[----:B----4-:R-:W-:Y:S02]  /*0d40*/  HADD2.F32 R63, -RZ, R76.H0_H0 ;  /* 0x2000004cff3f7230 */ /* 0x010fe40000004100 */
[C---:B------:R-:W-:Y:S01]  /*0d50*/  FADD.FTZ R44, -R62.reuse, R47 ;  /* 0x0000002f3e2c7221 */ /* 0x040fe20000010100 */
[--C-:B------:R-:W-:Y:S02]  /*0d60*/  HADD2.F32 R47, -RZ, R45.reuse.H0_H0 ;  /* 0x2000002dff2f7230 */ /* 0x100fe40000004100 */
[----:B------:R-:W-:Y:S01]  /*0d70*/  FADD.FTZ R46, -R62, R3 ;  /* 0x000000033e2e7221 */ /* 0x000fe20000010100 */
[----:B------:R-:W-:-:S02]  /*0d80*/  HADD2.F32 R45, -RZ, R45.H1_H1 ;  /* 0x3000002dff2d7230 */ /* 0x000fc40000004100 */
[C---:B------:R-:W-:Y:S01]  /*0d90*/  FADD.FTZ R50, -R62.reuse, R63 ;  /* 0x0000003f3e327221 */ /* 0x040fe20000010100 */
[----:B------:R-:W-:Y:S02]  /*0da0*/  HADD2.F32 R79, -RZ, R76.H1_H1 ;  /* 0x3000004cff4f7230 */ /* 0x000fe40000004100 */
[C---:B0-----:R-:W-:Y:S01]  /*0db0*/  FMUL.FTZ R49, R51.reuse, R44 ;  /* 0x0000002c33317220 */ /* 0x041fe20000410000 */
[----:B------:R-:W-:Y:S01]  /*0dc0*/  FADD.FTZ R44, -R62, R47 ;  /* 0x0000002f3e2c7221 */ /* 0x000fe20000010100 */
[C---:B------:R-:W-:Y:S01]  /*0dd0*/  FMUL.FTZ R3, R51.reuse, R46 ;  /* 0x0000002e33037220 */ /* 0x040fe20000410000 */
[C---:B------:R-:W-:Y:S01]  /*0de0*/  FMUL.FTZ R50, R51.reuse, R50 ;  /* 0x0000003233327220 */ /* 0x040fe20000410000 */
[----:B------:R-:W-:Y:S01]  /*0df0*/  FFMA.FTZ R85, R20, R49, R15 ;  /* 0x0000003114557223 */ /* 0x000fe2000001000f */
[----:B------:R-:W-:Y:S01]  /*0e00*/  FMUL.FTZ R47, R51, R44 ;  /* 0x0000002c332f7220 */ /* 0x000fe20000410000 */
[C---:B------:R-:W-:Y:S01]  /*0e10*/  FADD.FTZ R44, -R62.reuse, R45 ;  /* 0x0000002d3e2c7221 */ /* 0x040fe20000010100 */
[----:B------:R-:W-:Y:S01]  /*0e20*/  FFMA.FTZ R83, R19, R3, R16 ;  /* 0x0000000313537223 */ /* 0x000fe20000010010 */
[----:B------:R-:W-:Y:S01]  /*0e30*/  FMUL.FTZ R106, R85, -1.4426950216293334961 ;  /* 0xbfb8aa3b556a7820 */ /* 0x000fe20000410000 */
[----:B------:R-:W-:Y:S01]  /*0e40*/  FFMA.FTZ R87, R17, R47, R14 ;  /* 0x0000002f11577223 */ /* 0x000fe2000001000e */
[----:B------:R-:W-:Y:S01]  /*0e50*/  FMUL.FTZ R45, R51, R44 ;  /* 0x0000002c332d7220 */ /* 0x000fe20000410000 */
[----:B------:R-:W-:Y:S01]  /*0e60*/  FMUL.FTZ R100, R83, -1.4426950216293334961 ;  /* 0xbfb8aa3b53647820 */ /* 0x000fe20000410000 */
[----:B------:R-:W-:Y:S01]  /*0e70*/  FADD.FTZ R48, -R62, R79 ;  /* 0x0000004f3e307221 */ /* 0x000fe20000010100 */
[----:B------:R-:W-:Y:S01]  /*0e80*/  FMUL.FTZ R109, R87, -1.4426950216293334961 ;  /* 0xbfb8aa3b576d7820 */ /* 0x000fe20000410000 */
[----:B------:R-:W-:Y:S01]  /*0e90*/  FFMA.FTZ R89, R18, R45, R13 ;  /* 0x0000002d12597223 */ /* 0x000fe2000001000d */
[--C-:B------:R-:W-:Y:S01]  /*0ea0*/  HADD2.F32 R79, -RZ, R77.reuse.H0_H0 ;  /* 0x2000004dff4f7230 */ /* 0x100fe20000004100 */
[----:B------:R-:W-:Y:S01]  /*0eb0*/  MUFU.EX2 R106, R106 ;  /* 0x0000006a006a7308 */ /* 0x000fe20000000800 */
[----:B------:R-:W-:-:S02]  /*0ec0*/  HADD2.F32 R77, -RZ, R77.H1_H1 ;  /* 0x3000004dff4d7230 */ /* 0x000fc40000004100 */
[----:B------:R-:W-:Y:S01]  /*0ed0*/  FMUL.FTZ R115, R89, -1.4426950216293334961 ;  /* 0xbfb8aa3b59737820 */ /* 0x000fe20000410000 */
[--C-:B-----5:R-:W-:Y:S02]  /*0ee0*/  HADD2.F32 R81, -RZ, R64.reuse.H1_H1 ;  /* 0x30000040ff517230 */ /* 0x120fe40000004100 */
[----:B------:R-:W-:Y:S01]  /*0ef0*/  FFMA.FTZ R63, R19, R50, R16 ;  /* 0x00000032133f7223 */ /* 0x000fe20000010010 */
[C---:B------:R-:W-:Y:S01]  /*0f00*/  FADD.FTZ R46, -R62.reuse, R79 ;  /* 0x0000004f3e2e7221 */ /* 0x040fe20000010100 */
[----:B------:R-:W-:Y:S01]  /*0f10*/  FMUL.FTZ R48, R51, R48 ;  /* 0x0000003033307220 */ /* 0x000fe20000410000 */
[C---:B------:R-:W-:Y:S01]  /*0f20*/  FADD.FTZ R44, -R62.reuse, R77 ;  /* 0x0000004d3e2c7221 */ /* 0x040fe20000010100 */
[----:B------:R-:W0:Y:S01]  /*0f30*/  MUFU.EX2 R100, R100 ;  /* 0x0000006400647308 */ /* 0x000e220000000800 */
[----:B------:R-:W-:Y:S02]  /*0f40*/  HADD2.F32 R79, -RZ, R64.H0_H0 ;  /* 0x20000040ff4f7230 */ /* 0x000fe40000004100 */
[----:B------:R-:W-:Y:S01]  /*0f50*/  FADD.FTZ R82, -R62, R81 ;  /* 0x000000513e527221 */ /* 0x000fe20000010100 */
[----:B------:R-:W-:Y:S01]  /*0f60*/  FMUL.FTZ R114, R63, -1.4426950216293334961 ;  /* 0xbfb8aa3b3f727820 */ /* 0x000fe20000410000 */
[----:B------:R-:W-:Y:S01]  /*0f70*/  FFMA.FTZ R76, R20, R48, R15 ;  /* 0x00000030144c7223 */ /* 0x000fe2000001000f */
[C---:B------:R-:W-:Y:S01]  /*0f80*/  FMUL.FTZ R44, R51.reuse, R44 ;  /* 0x0000002c332c7220 */ /* 0x040fe20000410000 */
[----:B------:R-:W-:Y:S01]  /*0f90*/  FADD.FTZ R84, -R62, R79 ;  /* 0x0000004f3e547221 */ /* 0x000fe20000010100 */
[--C-:B------:R-:W-:Y:S01]  /*0fa0*/  HADD2.F32 R79, -RZ, R65.reuse.H0_H0 ;  /* 0x20000041ff4f7230 */ /* 0x100fe20000004100 */
[----:B------:R-:W1:Y:S01]  /*0fb0*/  MUFU.EX2 R109, R109 ;  /* 0x0000006d006d7308 */ /* 0x000e620000000800 */
[----:B------:R-:W-:Y:S01]  /*0fc0*/  FMUL.FTZ R82, R51, R82 ;  /* 0x0000005233527220 */ /* 0x000fe20000410000 */
[----:B------:R-:W-:Y:S01]  /*0fd0*/  FMUL.FTZ R101, R76, -1.4426950216293334961 ;  /* 0xbfb8aa3b4c657820 */ /* 0x000fe20000410000 */
[----:B------:R-:W-:Y:S01]  /*0fe0*/  FFMA.FTZ R80, R18, R44, R13 ;  /* 0x0000002c12507223 */ /* 0x000fe2000001000d */
[----:B------:R-:W-:-:S02]  /*0ff0*/  HADD2.F32 R65, -RZ, R65.H1_H1 ;  /* 0x30000041ff417230 */ /* 0x000fc40000004100 */
[----:B------:R-:W-:Y:S01]  /*1000*/  FFMA.FTZ R78, R20, R82, R15 ;  /* 0x00000052144e7223 */ /* 0x000fe2000001000f */
[----:B------:R-:W-:Y:S01]  /*1010*/  FADD.FTZ R88, -R62, R79 ;  /* 0x0000004f3e587221 */ /* 0x000fe20000010100 */
[----:B------:R-:W-:Y:S01]  /*1020*/  FMUL.FTZ R105, R80, -1.4426950216293334961 ;  /* 0xbfb8aa3b50697820 */ /* 0x000fe20000410000 */
[----:B------:R-:W2:Y:S01]  /*1030*/  MUFU.EX2 R115, R115 ;  /* 0x0000007300737308 */ /* 0x000ea20000000800 */
[----:B0-----:R-:W-:Y:S01]  /*1040*/  FADD.FTZ R108, R100, 1 ;  /* 0x3f800000646c7421 */ /* 0x001fe20000010000 */
[--C-:B------:R-:W-:Y:S02]  /*1050*/  HADD2.F32 R79, -RZ, R66.reuse.H0_H0 ;  /* 0x20000042ff4f7230 */ /* 0x100fe40000004100 */
[----:B------:R-:W-:Y:S01]  /*1060*/  FMUL.FTZ R46, R51, R46 ;  /* 0x0000002e332e7220 */ /* 0x000fe20000410000 */
[----:B------:R-:W-:Y:S01]  /*1070*/  FMUL.FTZ R103, R78, -1.4426950216293334961 ;  /* 0xbfb8aa3b4e677820 */ /* 0x000fe20000410000 */
[----:B------:R-:W-:Y:S01]  /*1080*/  FADD.FTZ R86, -R62, R65 ;  /* 0x000000413e567221 */ /* 0x000fe20000010100 */
[----:B------:R-:W-:Y:S01]  /*1090*/  FADD.FTZ R107, R106, 1 ;  /* 0x3f8000006a6b7421 */ /* 0x000fe20000010000 */
[----:B------:R-:W-:Y:S01]  /*10a0*/  FFMA.FTZ R77, R17, R46, R14 ;  /* 0x0000002e114d7223 */ /* 0x000fe2000001000e */
[----:B------:R-:W0:Y:S01]  /*10b0*/  MUFU.EX2 R114, R114 ;  /* 0x0000007200727308 */ /* 0x000e220000000800 */
[----:B------:R-:W-:Y:S01]  /*10c0*/  FMUL.FTZ R88, R51, R88 ;  /* 0x0000005833587220 */ /* 0x000fe20000410000 */
[----:B------:R-:W-:-:S02]  /*10d0*/  HADD2.F32 R81, -RZ, R66.H1_H1 ;  /* 0x30000042ff517230 */ /* 0x000fc40000004100 */
[----:B------:R-:W-:Y:S01]  /*10e0*/  FADD.FTZ R92, -R62, R79 ;  /* 0x0000004f3e5c7221 */ /* 0x000fe20000010100 */
[----:B-1----:R-:W-:Y:S01]  /*10f0*/  FADD.FTZ R106, R109, 1 ;  /* 0x3f8000006d6a7421 */ /* 0x002fe20000010000 */
[----:B------:R-:W-:Y:S01]  /*1100*/  FMUL.FTZ R86, R51, R86 ;  /* 0x0000005633567220 */ /* 0x000fe20000410000 */
[----:B------:R-:W-:Y:S01]  /*1110*/  FMUL.FTZ R104, R77, -1.4426950216293334961 ;  /* 0xbfb8aa3b4d687820 */ /* 0x000fe20000410000 */
[----:B------:R-:W-:Y:S01]  /*1120*/  FFMA.FTZ R65, R17, R88, R14 ;  /* 0x0000005811417223 */ /* 0x000fe2000001000e */
[----:B------:R-:W1:Y:S01]  /*1130*/  MUFU.EX2 R101, R101 ;  /* 0x0000006500657308 */ /* 0x000e620000000800 */
[----:B--2---:R-:W-:Y:S01]  /*1140*/  FADD.FTZ R109, R115, 1 ;  /* 0x3f800000736d7421 */ /* 0x004fe20000010000 */
[C---:B------:R-:W-:Y:S01]  /*1150*/  FMUL.FTZ R92, R51.reuse, R92 ;  /* 0x0000005c335c7220 */ /* 0x040fe20000410000 */
[----:B------:R-:W-:Y:S01]  /*1160*/  FMUL.FTZ R84, R51, R84 ;  /* 0x0000005433547220 */ /* 0x000fe20000410000 */
[----:B------:R-:W-:Y:S01]  /*1170*/  FFMA.FTZ R66, R18, R86, R13 ;  /* 0x0000005612427223 */ /* 0x000fe2000001000d */
[----:B------:R-:W-:Y:S01]  /*1180*/  FADD.FTZ R90, -R62, R81 ;  /* 0x000000513e5a7221 */ /* 0x000fe20000010100 */
[----:B------:R-:W-:-:S02]  /*1190*/  HADD2.F32 R81, -RZ, R67.H0_H0 ;  /* 0x20000043ff517230 */ /* 0x000fc40000004100 */
[----:B------:R-:W-:Y:S01]  /*11a0*/  FMUL.FTZ R102, R65, -1.4426950216293334961 ;  /* 0xbfb8aa3b41667820 */ /* 0x000fe20000410000 */
[----:B------:R-:W2:Y:S01]  /*11b0*/  MUFU.RCP R108, R108 ;  /* 0x0000006c006c7308 */ /* 0x000ea20000001000 */
[C-C-:B------:R-:W-:Y:S01]  /*11c0*/  FFMA.FTZ R79, R19.reuse, R92, R16.reuse ;  /* 0x0000005c134f7223 */ /* 0x140fe20000010010 */
[----:B------:R-:W-:Y:S02]  /*11d0*/  HADD2.F32 R93, -RZ, R67.H1_H1 ;  /* 0x30000043ff5d7230 */ /* 0x000fe40000004100 */
[----:B------:R-:W-:Y:S01]  /*11e0*/  FFMA.FTZ R64, R19, R84, R16 ;  /* 0x0000005413407223 */ /* 0x000fe20000010010 */
[----:B------:R-:W-:Y:S01]  /*11f0*/  FMUL.FTZ R98, R66, -1.4426950216293334961 ;  /* 0xbfb8aa3b42627820 */ /* 0x000fe20000410000 */
[----:B------:R-:W-:Y:S01]  /*1200*/  FMUL.FTZ R90, R51, R90 ;  /* 0x0000005a335a7220 */ /* 0x000fe20000410000 */
[----:B0-----:R-:W-:Y:S01]  /*1210*/  FADD.FTZ R100, R114, 1 ;  /* 0x3f80000072647421 */ /* 0x001fe20000010000 */
[----:B------:R-:W-:Y:S01]  /*1220*/  FADD.FTZ R94, -R62, R81 ;  /* 0x000000513e5e7221 */ /* 0x000fe20000010100 */
[----:B------:R-:W0:Y:S01]  /*1230*/  MUFU.EX2 R105, R105 ;  /* 0x0000006900697308 */ /* 0x000e220000000800 */
[----:B------:R-:W-:Y:S01]  /*1240*/  FMUL.FTZ R97, R79, -1.4426950216293334961 ;  /* 0xbfb8aa3b4f617820 */ /* 0x000fe20000410000 */
[----:B------:R-:W-:Y:S01]  /*1250*/  FMUL.FTZ R99, R64, -1.4426950216293334961 ;  /* 0xbfb8aa3b40637820 */ /* 0x000fe20000410000 */
[----:B------:R-:W-:Y:S01]  /*1260*/  FFMA.FTZ R67, R20, R90, R15 ;  /* 0x0000005a14437223 */ /* 0x000fe2000001000f */
[----:B------:R-:W-:Y:S01]  /*1270*/  FADD.FTZ R96, -R62, R93 ;  /* 0x0000005d3e607221 */ /* 0x000fe20000010100 */
[----:B-1----:R-:W-:Y:S01]  /*1280*/  FADD.FTZ R101, R101, 1 ;  /* 0x3f80000065657421 */ /* 0x002fe20000010000 */
[----:B------:R-:W-:Y:S01]  /*1290*/  FMUL.FTZ R94, R51, R94 ;  /* 0x0000005e335e7220 */ /* 0x000fe20000410000 */
[----:B------:R-:W-:Y:S01]  /*12a0*/  FMUL.FTZ R91, R67, -1.4426950216293334961 ;  /* 0xbfb8aa3b435b7820 */ /* 0x000fe20000410000 */
[----:B------:R-:W1:Y:S01]  /*12b0*/  MUFU.EX2 R103, R103 ;  /* 0x0000006700677308 */ /* 0x000e620000000800 */
[----:B------:R-:W-:Y:S01]  /*12c0*/  FMUL.FTZ R96, R51, R96 ;  /* 0x0000006033607220 */ /* 0x000fe20000410000 */
[----:B--2---:R-:W-:Y:S01]  /*12d0*/  FADD.FTZ R114, -R108, 1 ;  /* 0x3f8000006c727421 */ /* 0x004fe20000010100 */
[----:B------:R-:W-:-:S02]  /*12e0*/  FFMA.FTZ R62, R17, R94, R14 ;  /* 0x0000005e113e7223 */ /* 0x000fc4000001000e */
[----:B------:R-:W-:Y:S02]  /*12f0*/  FFMA.FTZ R81, R18, R96, R13 ;  /* 0x0000006012517223 */ /* 0x000fe4000001000d */
[----:B------:R-:W-:Y:S01]  /*1300*/  FMUL.FTZ R93, R62, -1.4426950216293334961 ;  /* 0xbfb8aa3b3e5d7820 */ /* 0x000fe20000410000 */
[----:B------:R-:W2:Y:S01]  /*1310*/  MUFU.RCP R107, R107 ;  /* 0x0000006b006b7308 */ /* 0x000ea20000001000 */
[----:B0-----:R-:W-:Y:S01]  /*1320*/  FADD.FTZ R105, R105, 1 ;  /* 0x3f80000069697421 */ /* 0x001fe20000010000 */
[----:B------:R-:W-:-:S06]  /*1330*/  FMUL.FTZ R95, R81, -1.4426950216293334961 ;  /* 0xbfb8aa3b515f7820 */ /* 0x000fcc0000410000 */
[----:B------:R-:W0:Y:S01]  /*1340*/  MUFU.RCP R106, R106 ;  /* 0x0000006a006a7308 */ /* 0x000e220000001000 */
[----:B-1----:R-:W-:Y:S01]  /*1350*/  FADD.FTZ R117, R103, 1 ;  /* 0x3f80000067757421 */ /* 0x002fe20000010000 */
[----:B------:R-:W-:-:S04]  /*1360*/  FFMA.FTZ R103, R83, R114, 1 ;  /* 0x3f80000053677423 */ /* 0x000fc80000010072 */
[----:B------:R-:W-:Y:S02]  /*1370*/  FMUL.FTZ R108, R108, R103 ;  /* 0x000000676c6c7220 */ /* 0x000fe40000410000 */
[----:B------:R-:W1:Y:S01]  /*1380*/  MUFU.RCP R109, R109 ;  /* 0x0000006d006d7308 */ /* 0x000e620000001000 */
[----:B--2---:R-:W-:-:S04]  /*1390*/  FADD.FTZ R114, -R107, 1 ;  /* 0x3f8000006b727421 */ /* 0x004fc80000010100 */
[----:B------:R-:W-:-:S03]  /*13a0*/  FFMA.FTZ R114, R85, R114, 1 ;  /* 0x3f80000055727423 */ /* 0x000fc60000010072 */
[----:B------:R-:W2:Y:S01]  /*13b0*/  MUFU.EX2 R104, R104 ;  /* 0x0000006800687308 */ /* 0x000ea20000000800 */
[----:B0-----:R-:W-:Y:S01]  /*13c0*/  FADD.FTZ R116, -R106, 1 ;  /* 0x3f8000006a747421 */ /* 0x001fe20000010100 */
[----:B------:R-:W-:-:S03]  /*13d0*/  FMUL.FTZ R114, R107, R114 ;  /* 0x000000726b727220 */ /* 0x000fc60000410000 */
[----:B------:R-:W-:Y:S01]  /*13e0*/  FFMA.FTZ R115, R87, R116, 1 ;  /* 0x3f80000057737423 */ /* 0x000fe20000010074 */
[----:B------:R-:W-:Y:S02]  /*13f0*/  HADD2.F32 R87, -RZ, R68.H0_H0 ;  /* 0x20000044ff577230 */ /* 0x000fe40000004100 */
[----:B------:R-:W0:Y:S01]  /*1400*/  MUFU.EX2 R102, R102 ;  /* 0x0000006600667308 */ /* 0x000e220000000800 */
[----:B-1----:R-:W-:Y:S01]  /*1410*/  FADD.FTZ R118, -R109, 1 ;  /* 0x3f8000006d767421 */ /* 0x002fe20000010100 */
[----:B------:R-:W-:-:S03]  /*1420*/  FMUL.FTZ R115, R106, R115 ;  /* 0x000000736a737220 */ /* 0x000fc60000410000 */
[----:B------:R-:W-:Y:S01]  /*1430*/  FFMA.FTZ R118, R89, R118, 1 ;  /* 0x3f80000059767423 */ /* 0x000fe20000010076 */
[----:B------:R-:W-:Y:S02]  /*1440*/  HADD2.F32 R89, -RZ, R68.H1_H1 ;  /* 0x30000044ff597230 */ /* 0x000fe40000004100 */
[----:B------:R-:W-:Y:S01]  /*1450*/  FMUL.FTZ R68, R87, R108 ;  /* 0x0000006c57447220 */ /* 0x000fe20000410000 */
[----:B------:R-:W1:Y:S01]  /*1460*/  MUFU.EX2 R98, R98 ;  /* 0x0000006200627308 */ /* 0x000e620000000800 */
[----:B--2---:R-:W-:Y:S01]  /*1470*/  FADD.FTZ R104, R104, 1 ;  /* 0x3f80000068687421 */ /* 0x004fe20000010000 */
[----:B------:R-:W-:-:S06]  /*1480*/  FMUL.FTZ R109, R109, R118 ;  /* 0x000000766d6d7220 */ /* 0x000fcc0000410000 */
[----:B------:R-:W2:Y:S01]  /*1490*/  MUFU.RCP R100, R100 ;  /* 0x0000006400647308 */ /* 0x000ea20000001000 */
[----:B0-----:R-:W-:Y:S01]  /*14a0*/  FADD.FTZ R85, R102, 1 ;  /* 0x3f80000066557421 */ /* 0x001fe20000010000 */
[----:B------:R-:W-:-:S05]  /*14b0*/  HADD2.F32 R102, -RZ, R69.H0_H0 ;  /* 0x20000045ff667230 */ /* 0x000fca0000004100 */
[----:B------:R-:W-:Y:S01]  /*14c0*/  FMUL.FTZ R102, R102, R115 ;  /* 0x0000007366667220 */ /* 0x000fe20000410000 */
[----:B------:R-:W0:Y:S01]  /*14d0*/  MUFU.EX2 R97, R97 ;  /* 0x0000006100617308 */ /* 0x000e220000000800 */
[----:B-1----:R-:W-:Y:S01]  /*14e0*/  FADD.FTZ R103, R98, 1 ;  /* 0x3f80000062677421 */ /* 0x002fe20000010000 */
[----:B------:R-:W-:Y:S02]  /*14f0*/  HADD2.F32 R98, -RZ, R69.H1_H1 ;  /* 0x30000045ff627230 */ /* 0x000fe40000004100 */
[----:B------:R-:W-:-:S03]  /*1500*/  FMUL.FTZ R69, R89, R114 ;  /* 0x0000007259457220 */ /* 0x000fc60000410000 */
[----:B------:R-:W-:Y:S01]  /*1510*/  FMUL.FTZ R98, R98, R109 ;  /* 0x0000006d62627220 */ /* 0x000fe20000410000 */
[----:B------:R-:W1:Y:S01]  /*1520*/  MUFU.EX2 R99, R99 ;  /* 0x0000006300637308 */ /* 0x000e620000000800 */
[----:B--2---:R-:W-:-:S07]  /*1530*/  FADD.FTZ R106, -R100, 1 ;  /* 0x3f800000646a7421 */ /* 0x004fce0000010100 */
[----:B------:R-:W2:Y:S01]  /*1540*/  MUFU.RCP R101, R101 ;  /* 0x0000006500657308 */ /* 0x000ea20000001000 */
[----:B0-----:R-:W-:Y:S01]  /*1550*/  FADD.FTZ R89, R97, 1 ;  /* 0x3f80000061597421 */ /* 0x001fe20000010000 */
[----:B------:R-:W-:-:S04]  /*1560*/  FFMA.FTZ R97, R63, R106, 1 ;  /* 0x3f8000003f617423 */ /* 0x000fc8000001006a */
[----:B------:R-:W-:Y:S01]  /*1570*/  FMUL.FTZ R100, R100, R97 ;  /* 0x0000006164647220 */ /* 0x000fe20000410000 */
[--C-:B------:R-:W-:Y:S01]  /*1580*/  HADD2.F32 R97, -RZ, R70.reuse.H0_H0 ;  /* 0x20000046ff617230 */ /* 0x100fe20000004100 */
[----:B------:R-:W-:Y:S01]  /*1590*/  MUFU.EX2 R91, R91 ;  /* 0x0000005b005b7308 */ /* 0x000fe20000000800 */
[----:B-1----:R-:W-:Y:S01]  /*15a0*/  FADD.FTZ R99, R99, 1 ;  /* 0x3f80000063637421 */ /* 0x002fe20000010000 */
[----:B------:R-:W-:Y:S02]  /*15b0*/  HADD2.F32 R70, -RZ, R70.H1_H1 ;  /* 0x30000046ff467230 */ /* 0x000fe40000004100 */
[----:B------:R-:W-:-:S04]  /*15c0*/  FMUL.FTZ R97, R97, R100 ;  /* 0x0000006461617220 */ /* 0x000fc80000410000 */
[----:B------:R-:W-:Y:S01]  /*15d0*/  MUFU.RCP R105, R105 ;  /* 0x0000006900697308 */ /* 0x000fe20000001000 */
[----:B--2---:R-:W-:-:S04]  /*15e0*/  FADD.FTZ R63, -R101, 1 ;  /* 0x3f800000653f7421 */ /* 0x004fc80000010100 */
[----:B------:R-:W-:-:S03]  /*15f0*/  FFMA.FTZ R76, R76, R63, 1 ;  /* 0x3f8000004c4c7423 */ /* 0x000fc6000001003f */
[----:B------:R-:W0:Y:S01]  /*1600*/  MUFU.EX2 R93, R93 ;  /* 0x0000005d005d7308 */ /* 0x000e220000000800 */
[----:B------:R-:W-:-:S07]  /*1610*/  FMUL.FTZ R101, R101, R76 ;  /* 0x0000004c65657220 */ /* 0x000fce0000410000 */
[----:B------:R-:W-:Y:S08]  /*1620*/  MUFU.EX2 R95, R95 ;  /* 0x0000005f005f7308 */ /* 0x000ff00000000800 */
[----:B------:R-:W1:Y:S01]  /*1630*/  MUFU.RCP R104, R104 ;  /* 0x0000006800687308 */ /* 0x000e620000001000 */
[----:B0-----:R-:W-:Y:S01]  /*1640*/  FADD.FTZ R76, R93, 1 ;  /* 0x3f8000005d4c7421 */ /* 0x001fe20000010000 */
[----:B------:R-:W-:-:S06]  /*1650*/  HADD2.F32 R93, -RZ, R71.H0_H0 ;  /* 0x20000047ff5d7230 */ /* 0x000fcc0000004100 */
[----:B------:R-:W0:Y:S08]  /*1660*/  MUFU.RCP R85, R85 ;  /* 0x0000005500557308 */ /* 0x000e300000001000 */
[----:B------:R2:W-:Y:S01]  /*1670*/  MUFU.RCP R87, R103 ;  /* 0x0000006700577308 */ /* 0x0005e20000001000 */
[----:B-1----:R-:W-:-:S04]  /*1680*/  FADD.FTZ R106, -R104, 1 ;  /* 0x3f800000686a7421 */ /* 0x002fc80000010100 */
[----:B------:R-:W-:-:S03]  /*1690*/  FFMA.FTZ R77, R77, R106, 1 ;  /* 0x3f8000004d4d7423 */ /* 0x000fc6000001006a */
[----:B------:R-:W1:Y:S01]  /*16a0*/  MUFU.RCP R99, R99 ;  /* 0x0000006300637308 */ /* 0x000e620000001000 */
[----:B--2---:R-:W-:Y:S01]  /*16b0*/  FADD.FTZ R103, R91, 1 ;  /* 0x3f8000005b677421 */ /* 0x004fe20000010000 */
[----:B------:R-:W-:Y:S01]  /*16c0*/  FADD.FTZ R91, -R105, 1 ;  /* 0x3f800000695b7421 */ /* 0x000fe20000010100 */
[----:B------:R-:W-:-:S03]  /*16d0*/  FMUL.FTZ R104, R104, R77 ;  /* 0x0000004d68687220 */ /* 0x000fc60000410000 */
[----:B------:R-:W-:Y:S01]  /*16e0*/  FFMA.FTZ R80, R80, R91, 1 ;  /* 0x3f80000050507423 */ /* 0x000fe2000001005b */
[----:B------:R-:W-:Y:S01]  /*16f0*/  HADD2.F32 R91, -RZ, R71.H1_H1 ;  /* 0x30000047ff5b7230 */ /* 0x000fe20000004100 */
[----:B------:R-:W2:Y:S01]  /*1700*/  MUFU.RCP R83, R117 ;  /* 0x0000007500537308 */ /* 0x000ea20000001000 */
[----:B------:R-:W-:Y:S01]  /*1710*/  FADD.FTZ R71, R95, 1 ;  /* 0x3f8000005f477421 */ /* 0x000fe20000010000 */
[----:B------:R-:W-:Y:S01]  /*1720*/  FMUL.FTZ R80, R105, R80 ;  /* 0x0000005069507220 */ /* 0x000fe20000410000 */
[----:B------:R-:W-:Y:S01]  /*1730*/  FMUL.FTZ R95, R70, R101 ;  /* 0x00000065465f7220 */ /* 0x000fe20000410000 */
[----:B------:R-:W-:Y:S02]  /*1740*/  FMUL.FTZ R93, R93, R104 ;  /* 0x000000685d5d7220 */ /* 0x000fe40000410000 */
[----:B------:R-:W-:Y:S01]  /*1750*/  FMUL.FTZ R91, R91, R80 ;  /* 0x000000505b5b7220 */ /* 0x000fe20000410000 */
[----:B0-----:R-:W-:Y:S01]  /*1760*/  FADD.FTZ R80, -R85, 1 ;  /* 0x3f80000055507421 */ /* 0x001fe20000010100 */
[----:B------:R0:W3:Y:S01]  /*1770*/  MUFU.RCP R63, R103 ;  /* 0x00000067003f7308 */ /* 0x0000e20000001000 */
[----:B-1----:R-:W-:-:S02]  /*1780*/  FADD.FTZ R77, -R99, 1 ;  /* 0x3f800000634d7421 */ /* 0x002fc40000010100 */
[----:B------:R-:W-:Y:S02]  /*1790*/  FFMA.FTZ R100, R65, R80, 1 ;  /* 0x3f80000041647423 */ /* 0x000fe40000010050 */
[----:B------:R-:W-:Y:S02]  /*17a0*/  FFMA.FTZ R64, R64, R77, 1 ;  /* 0x3f80000040407423 */ /* 0x000fe4000001004d */
[----:B------:R-:W-:Y:S01]  /*17b0*/  FMUL.FTZ R85, R85, R100 ;  /* 0x0000006455557220 */ /* 0x000fe20000410000 */
[----:B------:R-:W1:Y:S01]  /*17c0*/  MUFU.RCP R89, R89 ;  /* 0x0000005900597308 */ /* 0x000e620000001000 */
[----:B0-----:R-:W-:Y:S01]  /*17d0*/  FADD.FTZ R103, -R87, 1 ;  /* 0x3f80000057677421 */ /* 0x001fe20000010100 */
[----:B--2---:R-:W-:-:S03]  /*17e0*/  FADD.FTZ R101, -R83, 1 ;  /* 0x3f80000053657421 */ /* 0x004fc60000010100 */
[----:B------:R-:W-:Y:S01]  /*17f0*/  FFMA.FTZ R66, R66, R103, 1 ;  /* 0x3f80000042427423 */ /* 0x000fe20000010067 */
[----:B------:R-:W-:Y:S01]  /*1800*/  FFMA.FTZ R70, R78, R101, 1 ;  /* 0x3f8000004e467423 */ /* 0x000fe20000010065 */
[----:B------:R-:W-:Y:S01]  /*1810*/  FMUL.FTZ R78, R99, R64 ;  /* 0x00000040634e7220 */ /* 0x000fe20000410000 */
[----:B------:R-:W0:Y:S01]  /*1820*/  MUFU.RCP R76, R76 ;  /* 0x0000004c004c7308 */ /* 0x000e220000001000 */
[----:B------:R-:W-:Y:S01]  /*1830*/  FMUL.FTZ R100, R87, R66 ;  /* 0x0000004257647220 */ /* 0x000fe20000410000 */
[----:B---3--:R-:W-:Y:S01]  /*1840*/  FADD.FTZ R66, -R63, 1 ;  /* 0x3f8000003f427421 */ /* 0x008fe20000010100 */
[----:B------:R-:W-:Y:S01]  /*1850*/  FMUL.FTZ R80, R83, R70 ;  /* 0x0000004653507220 */ /* 0x000fe20000410000 */
[----:B------:R-:W-:Y:S01]  /*1860*/  FMUL.FTZ R101, R19, R68 ;  /* 0x0000004413657220 */ /* 0x000fe20000410000 */
[----:B------:R-:W-:Y:S01]  /*1870*/  FMUL.FTZ R99, R17, R102 ;  /* 0x0000006611637220 */ /* 0x000fe20000410000 */
[----:B------:R-:W-:Y:S02]  /*1880*/  FFMA.FTZ R66, R67, R66, 1 ;  /* 0x3f80000043427423 */ /* 0x000fe40000010042 */
[----:B------:R-:W2:Y:S01]  /*1890*/  MUFU.RCP R71, R71 ;  /* 0x0000004700477308 */ /* 0x000ea20000001000 */
[----:B-1----:R-:W-:Y:S01]  /*18a0*/  FADD.FTZ R64, -R89, 1 ;  /* 0x3f80000059407421 */ /* 0x002fe20000010100 */
[----:B------:R-:W-:Y:S01]  /*18b0*/  FMUL.FTZ R67, R63, R66 ;  /* 0x000000423f437220 */ /* 0x000fe20000410000 */
[----:B------:R-:W-:-:S02]  /*18c0*/  HADD2.F32 R63, -RZ, R73.H1_H1 ;  /* 0x30000049ff3f7230 */ /* 0x000fc40000004100 */
[----:B------:R-:W-:-:S03]  /*18d0*/  FFMA.FTZ R64, R79, R64, 1 ;  /* 0x3f8000004f407423 */ /* 0x000fc60000010040 */
[----:B------:R-:W-:Y:S01]  /*18e0*/  FMUL.FTZ R63, R63, R100 ;  /* 0x000000643f3f7220 */ /* 0x000fe20000410000 */
[----:B0-----:R-:W-:Y:S01]  /*18f0*/  FADD.FTZ R65, -R76, 1 ;  /* 0x3f8000004c417421 */ /* 0x001fe20000010100 */
[----:B------:R-:W-:Y:S02]  /*1900*/  FMUL.FTZ R100, R20, R69 ;  /* 0x0000004514647220 */ /* 0x000fe40000410000 */
[----:B------:R-:W-:Y:S01]  /*1910*/  FMUL.FTZ R83, R18, R63 ;  /* 0x0000003f12537220 */ /* 0x000fe20000410000 */
[----:B------:R-:W-:Y:S01]  /*1920*/  FFMA.FTZ R65, R62, R65, 1 ;  /* 0x3f8000003e417423 */ /* 0x000fe20000010041 */
[----:B------:R-:W-:Y:S02]  /*1930*/  HADD2.F32 R62, -RZ, R73.H0_H0 ;  /* 0x20000049ff3e7230 */ /* 0x000fe40000004100 */
[----:B------:R-:W-:Y:S01]  /*1940*/  FFMA.FTZ R73, R45, R98, R54 ;  /* 0x000000622d497223 */ /* 0x000fe20000010036 */
[----:B------:R-:W-:Y:S01]  /*1950*/  FFMA.FTZ R54, R3, R101, RZ ;  /* 0x0000006503367223 */ /* 0x000fe200000100ff */
[----:B--2---:R-:W-:Y:S01]  /*1960*/  FADD.FTZ R70, -R71, 1 ;  /* 0x3f80000047467421 */ /* 0x004fe20000010100 */
[----:B------:R-:W-:-:S03]  /*1970*/  FMUL.FTZ R62, R62, R85 ;  /* 0x000000553e3e7220 */ /* 0x000fc60000410000 */
[----:B------:R-:W-:Y:S01]  /*1980*/  FFMA.FTZ R104, R81, R70, 1 ;  /* 0x3f80000051687423 */ /* 0x000fe20000010046 */
[----:B------:R-:W-:Y:S01]  /*1990*/  FMUL.FTZ R70, R89, R64 ;  /* 0x0000004059467220 */ /* 0x000fe20000410000 */
[----:B------:R-:W-:Y:S01]  /*19a0*/  FMUL.FTZ R64, R76, R65 ;  /* 0x000000414c407220 */ /* 0x000fe20000410000 */
[----:B------:R-:W-:Y:S01]  /*19b0*/  FADD.FTZ R76, R102, R57 ;  /* 0x00000039664c7221 */ /* 0x000fe20000010000 */
[----:B------:R-:W-:Y:S01]  /*19c0*/  FMUL.FTZ R66, R71, R104 ;  /* 0x0000006847427220 */ /* 0x000fe20000410000 */
[----:B------:R-:W-:Y:S01]  /*19d0*/  FADD.FTZ R57, RZ, R101 ;  /* 0x00000065ff397221 */ /* 0x000fe20000010000 */
[--C-:B------:R-:W-:Y:S02]  /*19e0*/  HADD2.F32 R89, -RZ, R72.reuse.H0_H0 ;  /* 0x20000048ff597230 */ /* 0x100fe40000004100 */
[----:B------:R-:W-:Y:S01]  /*19f0*/  FFMA.FTZ R71, R3, R68, R60 ;  /* 0x0000004403477223 */ /* 0x000fe2000001003c */
[----:B------:R-:W-:Y:S02]  /*1a00*/  HADD2.F32 R65, -RZ, R72.H1_H1 ;  /* 0x30000048ff417230 */ /* 0x000fe40000004100 */
[----:B------:R-:W-:Y:S01]  /*1a10*/  FADD.FTZ R60, R68, R61 ;  /* 0x0000003d443c7221 */ /* 0x000fe20000010000 */
        /* <DEDUP_REMOVED lines=30> */
[-C--:B------:R-:W-:Y:S01]  /*1c00*/  FFMA.FTZ R71, R84, R89.reuse, R77 ;  /* 0x0000005954477223 */ /* 0x080fe2000001004d */
[----:B------:R-:W-:Y:S01]  /*1c10*/  FADD.FTZ R58, R60, R89 ;  /* 0x000000593c3a7221 */ /* 0x000fe20000010000 */
[----:B------:R-:W-:Y:S01]  /*1c20*/  FMUL.FTZ R65, R65, R80 ;  /* 0x0000005041417220 */ /* 0x000fe20000410000 */
[----:B------:R-:W-:Y:S01]  /*1c30*/  FMUL.FTZ R89, R19, R89 ;  /* 0x0000005913597220 */ /* 0x000fe20000410000 */
[----:B------:R-:W-:Y:S01]  /*1c40*/  FADD.FTZ R68, R68, R91 ;  /* 0x0000005b44447221 */ /* 0x000fe20000010000 */
[----:B------:R-:W-:Y:S01]  /*1c50*/  FFMA.FTZ R73, R44, R91, R73 ;  /* 0x0000005b2c497223 */ /* 0x000fe20000010049 */
[----:B------:R-:W-:Y:S01]  /*1c60*/  FMUL.FTZ R87, R20, R65 ;  /* 0x0000004114577220 */ /* 0x000fe20000410000 */
[----:B------:R-:W-:-:S02]  /*1c70*/  HADD2.F32 R55, -RZ, R74.H0_H0 ;  /* 0x2000004aff377230 */ /* 0x000fc40000004100 */
[----:B------:R-:W-:Y:S01]  /*1c80*/  FADD.FTZ R68, R68, R89 ;  /* 0x0000005944447221 */ /* 0x000fe20000010000 */
[----:B------:R-:W-:Y:S01]  /*1c90*/  FFMA.FTZ R73, R84, R89, R73 ;  /* 0x0000005954497223 */ /* 0x000fe20000010049 */
[----:B------:R-:W-:Y:S01]  /*1ca0*/  FMUL.FTZ R85, R17, R62 ;  /* 0x0000003e11557220 */ /* 0x000fe20000410000 */
[----:B------:R-:W-:Y:S02]  /*1cb0*/  HADD2.F32 R74, -RZ, R74.H1_H1 ;  /* 0x3000004aff4a7230 */ /* 0x000fe40000004100 */
[----:B------:R-:W-:Y:S01]  /*1cc0*/  FADD.FTZ R68, R68, R87 ;  /* 0x0000005744447221 */ /* 0x000fe20000010000 */
[----:B------:R-:W-:Y:S01]  /*1cd0*/  FFMA.FTZ R73, R82, R87, R73 ;  /* 0x0000005752497223 */ /* 0x000fe20000010049 */
[----:B------:R-:W-:Y:S01]  /*1ce0*/  FMUL.FTZ R70, R55, R70 ;  /* 0x0000004637467220 */ /* 0x000fe20000410000 */
[--C-:B------:R-:W-:Y:S02]  /*1cf0*/  HADD2.F32 R55, -RZ, R75.reuse.H0_H0 ;  /* 0x2000004bff377230 */ /* 0x100fe40000004100 */
[----:B------:R-:W-:Y:S01]  /*1d00*/  FADD.FTZ R68, R68, R85 ;  /* 0x0000005544447221 */ /* 0x000fe20000010000 */
[----:B------:R-:W-:Y:S01]  /*1d10*/  FFMA.FTZ R73, R88, R85, R73 ;  /* 0x0000005558497223 */ /* 0x000fe20000010049 */
[----:B------:R-:W-:Y:S01]  /*1d20*/  FMUL.FTZ R67, R74, R67 ;  /* 0x000000434a437220 */ /* 0x000fe20000410000 */
[----:B------:R-:W-:Y:S01]  /*1d30*/  FMUL.FTZ R103, R19, R70 ;  /* 0x0000004613677220 */ /* 0x000fe20000410000 */
[----:B------:R-:W-:Y:S01]  /*1d40*/  FADD.FTZ R68, R68, R83 ;  /* 0x0000005344447221 */ /* 0x000fe20000010000 */
[----:B------:R-:W-:Y:S01]  /*1d50*/  FFMA.FTZ R73, R86, R83, R73 ;  /* 0x0000005356497223 */ /* 0x000fe20000010049 */
[----:B------:R-:W-:-:S02]  /*1d60*/  HADD2.F32 R75, -RZ, R75.H1_H1 ;  /* 0x3000004bff4b7230 */ /* 0x000fc40000004100 */
        /* <DEDUP_REMOVED lines=8> */
[----:B------:R-:W-:Y:S01]  /*1df0*/  FMUL.FTZ R109, R18, R66 ;  /* 0x00000042126d7220 */ /* 0x000fe20000410000 */
[----:B------:R-:W-:Y:S01]  /*1e00*/  FADD.FTZ R64, R54, R65 ;  /* 0x0000004136407221 */ /* 0x000fe20000010000 */
[----:B------:R-:W-:Y:S01]  /*1e10*/  FADD.FTZ R68, R68, R107 ;  /* 0x0000006b44447221 */ /* 0x000fe20000010000 */
[----:B------:R-:W-:Y:S01]  /*1e20*/  FFMA.FTZ R55, R94, R107, R73 ;  /* 0x0000006b5e377223 */ /* 0x000fe20000010049 */
[----:B------:R-:W-:Y:S01]  /*1e30*/  FFMA.FTZ R57, R82, R65, R57 ;  /* 0x0000004152397223 */ /* 0x000fe20000010039 */
[----:B------:R-:W-:Y:S01]  /*1e40*/  FFMA.FTZ R65, R88, R62, R59 ;  /* 0x0000003e58417223 */ /* 0x000fe2000001003b */
[----:B------:R-:W-:Y:S01]  /*1e50*/  FADD.FTZ R54, R68, R109 ;  /* 0x0000006d44367221 */ /* 0x000fe20000010000 */
[----:B------:R-:W-:Y:S01]  /*1e60*/  FFMA.FTZ R55, R96, R109, R55 ;  /* 0x0000006d60377223 */ /* 0x000fe20000010037 */
[----:B------:R-:W-:Y:S01]  /*1e70*/  FFMA.FTZ R69, R86, R63, R69 ;  /* 0x0000003f56457223 */ /* 0x000fe20000010045 */
[----:B------:R-:W-:Y:S01]  /*1e80*/  FADD.FTZ R62, R61, R62 ;  /* 0x0000003e3d3e7221 */ /* 0x000fe20000010000 */
[----:B------:R-:W-:Y:S01]  /*1e90*/  FADD.FTZ R63, R56, R63 ;  /* 0x0000003f383f7221 */ /* 0x000fe20000010000 */
[----:B------:R-:W-:Y:S01]  /*1ea0*/  FADD.FTZ R61, R58, R70 ;  /* 0x000000463a3d7221 */ /* 0x000fe20000010000 */
[----:B------:R0:W-:Y:S01]  /*1eb0*/  STS.64 [R21], R54 ;  /* 0x0000003615007388 */ /* 0x0001e20000000a00 */
[----:B------:R-:W-:Y:S01]  /*1ec0*/  FFMA.FTZ R58, R90, R67, R57 ;  /* 0x000000435a3a7223 */ /* 0x000fe20000010039 */
        /* <DEDUP_REMOVED lines=27> */
.L_x_793:
        /* <DEDUP_REMOVED lines=32> */
.L_x_795:
[----:B------:R-:W-:Y:S05]  /*2280*/  BSYNC.RECONVERGENT B0 ;  /* 0x0000000000007941 */ /* 0x000fea0003800200 */
.L_x_794:
        /* <DEDUP_REMOVED lines=24> */
.L_x_798:
[----:B------:R-:W2:Y:S04]  /*2410*/  LD.E.STRONG.GPU R63, desc[UR8][R52.64+0x20] ;  /* 0x00002008343f7980 */ /* 0x000ea8000c10f900 */
[----:B--2---:R-:W-:Y:S01]  /*2420*/  CCTL.IVALL ;  /* 0x00000000ff00798f */ /* 0x004fe20002000000 */
[----:B------:R-:W-:Y:S05]  /*2430*/  YIELD ;  /* 0x0000000000007946 */ /* 0x000fea0003800000 */
[----:B-----5:R-:W-:-:S04]  /*2440*/  LOP3.LUT R63, R63, R62, RZ, 0x3c, !PT ;  /* 0x0000003e3f3f7212 */ /* 0x020fc800078e3cff */
[----:B------:R-:W-:-:S13]  /*2450*/  ISETP.GT.AND P1, PT, R63, -0x1, PT ;  /* 0xffffffff3f00780c */ /* 0x000fda0003f24270 */
[----:B------:R-:W-:Y:S05]  /*2460*/  @P1 BRA `(.L_x_798) ;  /* 0xfffffffc00e81947 */ /* 0x000fea000383ffff */
.L_x_797:
[----:B------:R-:W-:Y:S05]  /*2470*/  WARPSYNC.ALL ;  /* 0x0000000000007948 */ /* 0x000fea0003800000 */
[----:B------:R-:W-:Y:S06]  /*2480*/  BAR.SYNC.DEFER_BLOCKING 0x0 ;  /* 0x0000000000007b1d */ /* 0x000fec0000010000 */
[----:B------:R-:W-:Y:S05]  /*2490*/  BRA `(.L_x_799) ;  /* 0x00000000003c7947 */ /* 0x000fea0003800000 */
.L_x_796:
[----:B------:R-:W-:Y:S01]  /*24a0*/  BAR.SYNC.DEFER_BLOCKING 0x0 ;  /* 0x0000000000007b1d */ /* 0x000fe20000010000 */
[----:B------:R-:W-:-:S13]  /*24b0*/  ISETP.NE.AND P1, PT, R39, RZ, PT ;  /* 0x000000ff2700720c */ /* 0x000fda0003f25270 */
[----:B------:R-:W-:Y:S05]  /*24c0*/  @P1 BRA `(.L_x_800) ;  /* 0x0000000000281947 */ /* 0x000fea0003800000 */
[----:B------:R-:W-:Y:S06]  /*24d0*/  MEMBAR.ALL.GPU ;  /* 0x0000000000007992 */ /* 0x000fec000000a000 */
[----:B------:R-:W-:-:S00]  /*24e0*/  ERRBAR ;  /* 0x00000000000079ab */ /* 0x000fc00000000000 */
[----:B------:R-:W-:Y:S06]  /*24f0*/  CGAERRBAR ;  /* 0x00000000000075ab */ /* 0x000fec0000000000 */
[----:B------:R0:W5:Y:S02]  /*2500*/  ATOM.E.ADD.STRONG.GPU PT, R62, desc[UR8][R112.64], R8 ;  /* 0x80000008703e798a */ /* 0x00016400081ef108 */
.L_x_801:
[----:B------:R-:W2:Y:S04]  /*2510*/  LD.E.STRONG.GPU R63, desc[UR8][R112.64] ;  /* 0x00000008703f7980 */ /* 0x000ea8000c10f900 */
[----:B--2---:R-:W-:Y:S01]  /*2520*/  CCTL.IVALL ;  /* 0x00000000ff00798f */ /* 0x004fe20002000000 */
[----:B------:R-:W-:Y:S05]  /*2530*/  YIELD ;  /* 0x0000000000007946 */ /* 0x000fea0003800000 */
[----:B-----5:R-:W-:-:S04]  /*2540*/  LOP3.LUT R63, R63, R62, RZ, 0x3c, !PT ;  /* 0x0000003e3f3f7212 */ /* 0x020fc800078e3cff */
[----:B------:R-:W-:-:S13]  /*2550*/  ISETP.GT.AND P1, PT, R63, -0x1, PT ;  /* 0xffffffff3f00780c */ /* 0x000fda0003f24270 */
[----:B------:R-:W-:Y:S05]  /*2560*/  @P1 BRA `(.L_x_801) ;  /* 0xfffffffc00e81947 */ /* 0x000fea000383ffff */
.L_x_800:
[----:B------:R-:W-:Y:S05]  /*2570*/  WARPSYNC.ALL ;  /* 0x0000000000007948 */ /* 0x000fea0003800000 */
[----:B------:R-:W-:Y:S06]  /*2580*/  BAR.SYNC.DEFER_BLOCKING 0x0 ;  /* 0x0000000000007b1d */ /* 0x000fec0000010000 */
.L_x_799:
        /* <DEDUP_REMOVED lines=11> */
.L_x_803:
[----:B------:R-:W-:Y:S05]  /*2640*/  BSYNC.RECONVERGENT B0 ;  /* 0x0000000000007941 */ /* 0x000fea0003800200 */
.L_x_802:
        /* <DEDUP_REMOVED lines=75> */
[----:B------:R-:W-:Y:S02]  /*2b00*/  IADD3.X R3, PT, PT, R0, UR11, RZ, P1, !PT ;  /* 0x0000000b00037c10 */ /* 0x000fe40008ffe4ff */
        /* <DEDUP_REMOVED lines=11> */
.L_x_792:
        /* <DEDUP_REMOVED lines=57> */
.L_x_816:
        /* <DEDUP_REMOVED lines=25> */
.L_x_809:
        /* <DEDUP_REMOVED lines=33> */
.L_x_808:
[----:B------:R-:W-:Y:S05]  /*32f0*/  BSYNC.RECONVERGENT B1 ;  /* 0x0000000000017941 */ /* 0x000fea0003800200 */
.L_x_807:
        /* <DEDUP_REMOVED lines=25> */
.L_x_811:
[----:B------:R-:W-:Y:S05]  /*3490*/  BSYNC.RECONVERGENT B1 ;  /* 0x0000000000017941 */ /* 0x000fea0003800200 */
.L_x_810:
        /* <DEDUP_REMOVED lines=26> */
.L_x_806:
[----:B------:R-:W-:Y:S05]  /*3640*/  BSYNC.RECONVERGENT B0 ;  /* 0x0000000000007941 */ /* 0x000fea0003800200 */
.L_x_805:
[----:B------:R0:W-:Y:S01]  /*3650*/  STS [R10], R25 ;  /* 0x000000190a007388 */ /* 0x0001e20000000800 */
[----:B------:R-:W1:Y:S01]  /*3660*/  LDC.64 R20, c[0x0][0x388] ;  /* 0x0000e200ff147b82 */ /* 0x000e620000000a00 */
[----:B------:R-:W-:Y:S02]  /*3670*/  ISETP.GT.U32.AND P1, PT, R45, 0x9, PT ;  /* 0x000000092d00780c */ /* 0x000fe40003f24070 */
[----:B------:R0:W-:Y:S01]  /*3680*/  STS [R10+0x500], R24 ;  /* 0x000500180a007388 */ /* 0x0001e20000000800 */
[----:B------:R-:W-:-:S04]  /*3690*/  MOV R26, R9 ;  /* 0x00000009001a7202 */ /* 0x000fc80000000f00 */
[----:B------:R-:W2:Y:S08]  /*36a0*/  LDC.64 R12, c[0x0][0x390] ;  /* 0x0000e400ff0c7b82 */ /* 0x000eb00000000a00 */
[----:B0-----:R-:W-:Y:S06]  /*36b0*/  BAR.SYNC.DEFER_BLOCKING 0x0 ;  /* 0x0000000000007b1d */ /* 0x001fec0000010000 */
.L_x_815:
        /* <DEDUP_REMOVED lines=31> */
.L_x_826:
        /* <DEDUP_REMOVED lines=11> */
.L_x_814:
[----:B------:R-:W-:Y:S05]  /*3960*/  BSYNC.RECONVERGENT B0 ;  /* 0x0000000000007941 */ /* 0x000fea0003800200 */
.L_x_813:
        /* <DEDUP_REMOVED lines=9> */
.L_x_812:
        /* <DEDUP_REMOVED lines=8> */
.L_x_818:
[----:B------:R-:W-:Y:S05]  /*3a80*/  BSYNC B0 ;  /* 0x0000000000007941 */ /* 0x000fea0003800000 */
.L_x_817:
        /* <DEDUP_REMOVED lines=8> */
.L_x_819:
[----:B------:R-:W-:Y:S01]  /*3b10*/  FADD.FTZ R25, R25, R22 ;  /* 0x0000001619197221 */ /* 0x000fe20000010000 */
[----:B------:R-:W-:-:S04]  /*3b20*/  HFMA2 R33, -RZ, RZ, 0, 2.384185791015625e-07 ;  /* 0x00000004ff217431 */ /* 0x000fc800000001ff */
[----:B------:R-:W-:Y:S02]  /*3b30*/  MOV R34, R25 ;  /* 0x0000001900227202 */ /* 0x000fe40000000f00 */
[----:B------:R-:W-:-:S07]  /*3b40*/  MOV R24, R32 ;  /* 0x0000002000187202 */ /* 0x000fce0000000f00 */
[----:B------:R-:W-:Y:S05]  /*3b50*/  WARPSYNC.COLLECTIVE R31, `(.L_x_820) ;  /* 0x000000001f087348 */ /* 0x000fea0003c00000 */
[----:B------:R0:W1:Y:S02]  /*3b60*/  SHFL.BFLY P3, R32, R34, R33, R36 ;  /* 0x0c00002122207389 */ /* 0x0000640000060024 */
[----:B01----:R-:W-:Y:S05]  /*3b70*/  ENDCOLLECTIVE ;  /* 0x000000000000791b */ /* 0x003fea0003800000 */
.L_x_820:
[----:B------:R-:W-:-:S05]  /*3b80*/  FADD.FTZ R24, R24, R23 ;  /* 0x0000001718187221 */ /* 0x000fca0000010000 */
[----:B------:R-:W-:Y:S02]  /*3b90*/  MOV R34, R24 ;  /* 0x0000001800227202 */ /* 0x000fe40000000f00 */
[----:B------:R-:W-:-:S07]  /*3ba0*/  MOV R28, R32 ;  /* 0x00000020001c7202 */ /* 0x000fce0000000f00 */
[----:B------:R-:W-:Y:S05]  /*3bb0*/  WARPSYNC.COLLECTIVE R31, `(.L_x_821) ;  /* 0x000000001f087348 */ /* 0x000fea0003c00000 */
[----:B------:R0:W1:Y:S02]  /*3bc0*/  SHFL.BFLY P3, R32, R34, R33, R36 ;  /* 0x0c00002122207389 */ /* 0x0000640000060024 */
[----:B01----:R-:W-:Y:S05]  /*3bd0*/  ENDCOLLECTIVE ;  /* 0x000000000000791b */ /* 0x003fea0003800000 */
.L_x_821:
[----:B------:R-:W-:Y:S01]  /*3be0*/  FADD.FTZ R28, R25, R28 ;  /* 0x0000001c191c7221 */ /* 0x000fe20000010000 */
[----:B------:R-:W-:-:S04]  /*3bf0*/  HFMA2 R33, -RZ, RZ, 0, 1.1920928955078125e-07 ;  /* 0x00000002ff217431 */ /* 0x000fc800000001ff */
[----:B------:R-:W-:Y:S02]  /*3c00*/  MOV R34, R28 ;  /* 0x0000001c00227202 */ /* 0x000fe40000000f00 */
[----:B------:R-:W-:-:S07]  /*3c10*/  MOV R27, R32 ;  /* 0x00000020001b7202 */ /* 0x000fce0000000f00 */
[----:B------:R-:W-:Y:S05]  /*3c20*/  WARPSYNC.COLLECTIVE R31, `(.L_x_822) ;  /* 0x000000001f087348 */ /* 0x000fea0003c00000 */
[----:B------:R0:W1:Y:S02]  /*3c30*/  SHFL.BFLY P3, R32, R34, R33, R36 ;  /* 0x0c00002122207389 */ /* 0x0000640000060024 */
[----:B01----:R-:W-:Y:S05]  /*3c40*/  ENDCOLLECTIVE ;  /* 0x000000000000791b */ /* 0x003fea0003800000 */
.L_x_822:
[----:B------:R-:W-:-:S05]  /*3c50*/  FADD.FTZ R27, R24, R27 ;  /* 0x0000001b181b7221 */ /* 0x000fca0000010000 */
[----:B------:R-:W-:Y:S02]  /*3c60*/  MOV R34, R27 ;  /* 0x0000001b00227202 */ /* 0x000fe40000000f00 */
[----:B------:R-:W-:-:S07]  /*3c70*/  MOV R29, R32 ;  /* 0x00000020001d7202 */ /* 0x000fce0000000f00 */
[----:B------:R-:W-:Y:S05]  /*3c80*/  WARPSYNC.COLLECTIVE R31, `(.L_x_823) ;  /* 0x000000001f087348 */ /* 0x000fea0003c00000 */
[----:B------:R0:W1:Y:S02]  /*3c90*/  SHFL.BFLY P3, R32, R34, R33, R36 ;  /* 0x0c00002122207389 */ /* 0x0000640000060024 */
[----:B01----:R-:W-:Y:S05]  /*3ca0*/  ENDCOLLECTIVE ;  /* 0x000000000000791b */ /* 0x003fea0003800000 */
.L_x_823:
[----:B------:R-:W-:Y:S01]  /*3cb0*/  FADD.FTZ R29, R28, R29 ;  /* 0x0000001d1c1d7221 */ /* 0x000fe20000010000 */
[----:B------:R-:W-:-:S04]  /*3cc0*/  HFMA2 R33, -RZ, RZ, 0, 5.9604644775390625e-08 ;  /* 0x00000001ff217431 */ /* 0x000fc800000001ff */
[----:B------:R-:W-:Y:S02]  /*3cd0*/  MOV R34, R29 ;  /* 0x0000001d00227202 */ /* 0x000fe40000000f00 */
[----:B------:R-:W-:-:S07]  /*3ce0*/  MOV R22, R32 ;  /* 0x0000002000167202 */ /* 0x000fce0000000f00 */
[----:B------:R-:W-:Y:S05]  /*3cf0*/  WARPSYNC.COLLECTIVE R31, `(.L_x_824) ;  /* 0x000000001f087348 */ /* 0x000fea0003c00000 */
[----:B------:R0:W1:Y:S02]  /*3d00*/  SHFL.BFLY P3, R32, R34, R33, R36 ;  /* 0x0c00002122207389 */ /* 0x0000640000060024 */
[----:B01----:R-:W-:Y:S05]  /*3d10*/  ENDCOLLECTIVE ;  /* 0x000000000000791b */ /* 0x003fea0003800000 */
.L_x_824:
[----:B------:R-:W-:-:S05]  /*3d20*/  FADD.FTZ R22, R27, R22 ;  /* 0x000000161b167221 */ /* 0x000fca0000010000 */
[----:B------:R-:W-:Y:S02]  /*3d30*/  MOV R34, R22 ;  /* 0x0000001600227202 */ /* 0x000fe40000000f00 */
[----:B------:R-:W-:-:S07]  /*3d40*/  MOV R30, R32 ;  /* 0x00000020001e7202 */ /* 0x000fce0000000f00 */
[----:B------:R-:W-:Y:S05]  /*3d50*/  WARPSYNC.COLLECTIVE R31, `(.L_x_825) ;  /* 0x000000001f087348 */ /* 0x000fea0003c00000 */
[----:B------:R0:W1:Y:S02]  /*3d60*/  SHFL.BFLY P3, R32, R34, R33, R36 ;  /* 0x0c00002122207389 */ /* 0x0000640000060024 */
[----:B01----:R-:W-:Y:S05]  /*3d70*/  ENDCOLLECTIVE ;  /* 0x000000000000791b */ /* 0x003fea0003800000 */
.L_x_825:
[----:B------:R-:W-:Y:S01]  /*3d80*/  FADD.FTZ R30, R29, R30 ;  /* 0x0000001e1d1e7221 */ /* 0x000fe20000010000 */
[----:B------:R-:W-:Y:S01]  /*3d90*/  MOV R23, R32 ;  /* 0x0000002000177202 */ /* 0x000fe20000000f00 */
[----:B------:R-:W-:Y:S06]  /*3da0*/  BRA `(.L_x_826) ;  /* 0xfffffff800c07947 */ /* 0x000fec000383ffff */
.L_x_827:
        /* <DEDUP_REMOVED lines=13> */
.L_x_1061:


//--------------------- .text._ZN13group_norm_v218gn_bwd_cuda_kernelI6__halfLi320ELi3ELi16ELi40ELi256ELb1ELb1ELi16ELi320ELi320ELi4ELb1ELi20ELb0ELb0ELNS_15WgradSyncMethodE3ENS_16CompileConditionILi1000EEEEEvPT_S6_S6_PKS5_S8_S8_S8_PKfflPfPj --------------------------
	.section	.text._ZN13group_norm_v218gn_bwd_cuda_kernelI6__halfLi320ELi3ELi16ELi40ELi256ELb1ELb1ELi16ELi320ELi320ELi4ELb1ELi20ELb0ELb0ELNS_15WgradSyncMethodE3ENS_16CompileConditionILi1000EEEEEvPT_S6_S6_PKS5_S8_S8_S8_PKfflPfPj,"ax",@progbits
	.align	128
        .global         _ZN13group_norm_v218gn_bwd_cuda_kernelI6__halfLi320ELi3ELi16ELi40ELi256ELb1ELb1ELi16ELi320ELi320ELi4ELb1ELi20ELb0ELb0ELNS_15WgradSyncMethodE3ENS_16CompileConditionILi1000EEEEEvPT_S6_S6_PKS5_S8_S8_S8_PKfflPfPj
        .type           _ZN13group_norm_v218gn_bwd_cuda_kernelI6__halfLi320ELi3ELi16ELi40ELi256ELb1ELb1ELi16ELi320ELi320ELi4ELb1ELi20ELb0ELb0ELNS_15WgradSyncMethodE3ENS_16CompileConditionILi1000EEEEEvPT_S6_S6_PKS5_S8_S8_S8_PKfflPfPj,@function
        .size           _ZN13group_norm_v218gn_bwd_cuda_kernelI6__halfLi320ELi3ELi16ELi40ELi256ELb1ELb1ELi16ELi320ELi320ELi4ELb1ELi20ELb0ELb0ELNS_15WgradSyncMethodE3ENS_16CompileConditionILi1000EEEEEvPT_S6_S6_PKS5_S8_S8_S8_PKfflPfPj,(.L_x_1062 - _ZN13group_norm_v218gn_bwd_cuda_kernelI6__halfLi320ELi3ELi16ELi40ELi256ELb1ELb1ELi16ELi320ELi320ELi4ELb1ELi20ELb0ELb0ELNS_15WgradSyncMethodE3ENS_16CompileConditionILi1000EEEEEvPT_S6_S6_PKS5_S8_S8_S8_PKfflPfPj)
        .other          _ZN13group_norm_v218gn_bwd_cuda_kernelI6__halfLi320ELi3ELi16ELi40ELi256ELb1ELb1ELi16ELi320ELi320ELi4ELb1ELi20ELb0ELb0ELNS_15WgradSyncMethodE3ENS_16CompileConditionILi1000EEEEEvPT_S6_S6_PKS5_S8_S8_S8_PKfflPfPj,@"STO_CUDA_ENTRY STV_DEFAULT"
_ZN13group_norm_v218gn_bwd_cuda_kernelI6__halfLi320ELi3ELi16ELi40ELi256ELb1ELb1ELi16ELi320ELi320ELi4ELb1ELi20ELb0ELb0ELNS_15WgradSyncMethodE3ENS_16CompileConditionILi1000EEEEEvPT_S6_S6_PKS5_S8_S8_S8_PKfflPfPj:
.text._ZN13group_norm_v218gn_bwd_cuda_kernelI6__halfLi320ELi3ELi16ELi40ELi256ELb1ELb1ELi16ELi320ELi320ELi4ELb1ELi20ELb0ELb0ELNS_15WgradSyncMethodE3ENS_16CompileConditionILi1000EEEEEvPT_S6_S6_PKS5_S8_S8_S8_PKfflPfPj:
        /* <DEDUP_REMOVED lines=29> */
.L_x_830:
[----:B0-----:R-:W2:Y:S04]  /*01d0*/  LD.E.STRONG.GPU R5, desc[UR14][R2.64+0x50] ;  /* 0x0000500e02057980 */ /* 0x001ea8000c10f900 */
[----:B--2---:R-:W-:Y:S01]  /*01e0*/  CCTL.IVALL ;  /* 0x00000000ff00798f */ /* 0x004fe20002000000 */
[----:B------:R-:W-:Y:S05]  /*01f0*/  YIELD ;  /* 0x0000000000007946 */ /* 0x000fea0003800000 */
[----:B-----5:R-:W-:-:S04]  /*0200*/  LOP3.LUT R5, R5, R0, RZ, 0x3c, !PT ;  /* 0x0000000005057212 */ /* 0x020fc800078e3cff */
[----:B------:R-:W-:-:S13]  /*0210*/  ISETP.GT.AND P0, PT, R5, -0x1, PT ;  /* 0xffffffff0500780c */ /* 0x000fda0003f04270 */
[----:B------:R-:W-:Y:S05]  /*0220*/  @P0 BRA `(.L_x_830) ;  /* 0xfffffffc00e80947 */ /* 0x000fea000383ffff */
.L_x_829:
[----:B------:R-:W-:Y:S05]  /*0230*/  WARPSYNC.ALL ;  /* 0x0000000000007948 */ /* 0x000fea0003800000 */
[----:B------:R-:W-:Y:S06]  /*0240*/  BAR.SYNC.DEFER_BLOCKING 0x0 ;  /* 0x0000000000007b1d */ /* 0x000fec0000010000 */
[----:B------:R-:W-:Y:S05]  /*0250*/  BRA `(.L_x_831) ;  /* 0x0000002c002c7947 */ /* 0x000fea0003800000 */
.L_x_828:
        /* <DEDUP_REMOVED lines=26> */
[----:B------:R-:W-:Y:S01]  /*0400*/  SHF.R.U32.HI R8, RZ, 0x10, R3 ;  /* 0x00000010ff087819 */ /* 0x000fe20000011603 */
[--C-:B--2---:R-:W-:Y:S02]  /*0410*/  HADD2.F32 R0, -RZ, R12.reuse.H0_H0 ;  /* 0x2000000cff007230 */ /* 0x104fe40000004100 */
[----:B------:R-:W-:Y:S02]  /*0420*/  HADD2.F32 R2, -RZ, R12.H1_H1 ;  /* 0x3000000cff027230 */ /* 0x000fe40000004100 */
[--C-:B------:R-:W-:Y:S02]  /*0430*/  HADD2.F32 R4, -RZ, R13.reuse.H0_H0 ;  /* 0x2000000dff047230 */ /* 0x100fe40000004100 */
[----:B------:R-:W-:Y:S02]  /*0440*/  HADD2.F32 R5, -RZ, R13.H1_H1 ;  /* 0x3000000dff057230 */ /* 0x000fe40000004100 */
[--C-:B---3--:R-:W-:Y:S02]  /*0450*/  HADD2.F32 R7, -RZ, R14.reuse.H0_H0 ;  /* 0x2000000eff077230 */ /* 0x108fe40000004100 */
[----:B------:R-:W-:-:S02]  /*0460*/  HADD2.F32 R9, -RZ, R14.H1_H1 ;  /* 0x3000000eff097230 */ /* 0x000fc40000004100 */
[--C-:B------:R-:W-:Y:S02]  /*0470*/  HADD2.F32 R11, -RZ, R15.reuse.H0_H0 ;  /* 0x2000000fff0b7230 */ /* 0x100fe40000004100 */
[----:B------:R-:W-:-:S07]  /*0480*/  HADD2.F32 R6, -RZ, R15.H1_H1 ;  /* 0x3000000fff067230 */ /* 0x000fce0000004100 */
.L_x_843:
[----:B0-----:R-:W0:Y:S01]  /*0490*/  S2R R16, SR_TID.X ;  /* 0x0000000000107919 */ /* 0x001e220000002100 */
[----:B------:R-:W1:Y:S01]  /*04a0*/  S2UR UR8, SR_CTAID.Y ;  /* 0x00000000000879c3 */ /* 0x000e620000002600 */
[----:B------:R-:W-:Y:S01]  /*04b0*/  USHF.R.U64 UR13, UR10, 0x1, UR5 ;  /* 0x000000010a0d7899 */ /* 0x000fe20008001205 */
[----:B------:R-:W-:Y:S01]  /*04c0*/  HFMA2 R19, -RZ, RZ, 0, 0 ;  /* 0x00000000ff137431 */ /* 0x000fe200000001ff */
        /* <DEDUP_REMOVED lines=30> */
[----:B------:R-:W-:-:S03]  /*06b0*/  LOP3.LUT R3, R14, 0xf0, R17, 0xf8, !PT ;  /* 0x000000f00e037812 */ /* 0x000fc600078ef811 */
[----:B------:R-:W-:-:S04]  /*06c0*/  IMAD.WIDE.U32 R18, R15, 0x28000, R18 ;  /* 0x000280000f127825 */ /* 0x000fc800078e0012 */
[----:B------:R-:W-:-:S05]  /*06d0*/  IMAD R3, R3, 0x280, RZ ;  /* 0x0000028003037824 */ /* 0x000fca00078e02ff */
        /* <DEDUP_REMOVED lines=17> */
[----:B------:R-:W-:Y:S01]  /*07f0*/  IADD3 R54, PT, PT, R54, 0x2800, RZ ;  /* 0x0000280036367810 */ /* 0x000fe20007ffe0ff */
[----:B--2---:R-:W-:-:S06]  /*0800*/  FADD.FTZ R19, R29, UR6 ;  /* 0x000000061d137e21 */ /* 0x004fcc0008010000 */
[----:B------:R-:W2:Y:S01]  /*0810*/  MUFU.RSQ R19, R19 ;  /* 0x0000001300137308 */ /* 0x000ea20000001400 */
[----:B------:R-:W0:Y:S01]  /*0820*/  S2R R29, SR_CgaCtaId ;  /* 0x00000000001d7919 */ /* 0x000e220000008800 */
[--C-:B---3--:R-:W-:Y:S02]  /*0830*/  HADD2.F32 R3, -RZ, R38.reuse.H0_H0 ;  /* 0x20000026ff037230 */ /* 0x108fe40000004100 */
[----:B------:R-:W-:-:S03]  /*0840*/  HADD2.F32 R13, -RZ, R38.H1_H1 ;  /* 0x30000026ff0d7230 */ /* 0x000fc60000004100 */
[----:B------:R-:W-:-:S04]  /*0850*/  FADD.FTZ R18, -R28, R3 ;  /* 0x000000031c127221 */ /* 0x000fc80000010100 */
[C---:B--2---:R-:W-:Y:S01]  /*0860*/  FMUL.FTZ R3, R19.reuse, R18 ;  /* 0x0000001213037220 */ /* 0x044fe20000410000 */
[----:B------:R-:W-:Y:S01]  /*0870*/  FADD.FTZ R18, -R28, R13 ;  /* 0x0000000d1c127221 */ /* 0x000fe20000010100 */
[--C-:B------:R-:W-:Y:S02]  /*0880*/  HADD2.F32 R13, -RZ, R39.reuse.H0_H0 ;  /* 0x20000027ff0d7230 */ /* 0x100fe40000004100 */
[----:B------:R-:W-:Y:S01]  /*0890*/  FFMA.FTZ R44, R0, R3, R7 ;  /* 0x00000003002c7223 */ /* 0x000fe20000010007 */
[----:B------:R-:W-:Y:S01]  /*08a0*/  FMUL.FTZ R17, R19, R18 ;  /* 0x0000001213117220 */ /* 0x000fe20000410000 */
[----:B------:R-:W-:Y:S02]  /*08b0*/  HADD2.F32 R39, -RZ, R39.H1_H1 ;  /* 0x30000027ff277230 */ /* 0x000fe40000004100 */
[----:B------:R-:W-:Y:S01]  /*08c0*/  FADD.FTZ R18, -R28, R13 ;  /* 0x0000000d1c127221 */ /* 0x000fe20000010100 */
[----:B------:R-:W-:Y:S01]  /*08d0*/  FMUL.FTZ R45, R44, -1.4426950216293334961 ;  /* 0xbfb8aa3b2c2d7820 */ /* 0x000fe20000410000 */
[----:B------:R-:W-:-:S02]  /*08e0*/  FFMA.FTZ R51, R2, R17, R9 ;  /* 0x0000001102337223 */ /* 0x000fc40000010009 */
[----:B------:R-:W-:Y:S01]  /*08f0*/  FMUL.FTZ R15, R19, R18 ;  /* 0x00000012130f7220 */ /* 0x000fe20000410000 */
[----:B------:R-:W-:Y:S01]  /*0900*/  FADD.FTZ R18, -R28, R39 ;  /* 0x000000271c127221 */ /* 0x000fe20000010100 */
[----:B------:R-:W-:Y:S01]  /*0910*/  FMUL.FTZ R52, R51, -1.4426950216293334961 ;  /* 0xbfb8aa3b33347820 */ /* 0x000fe20000410000 */
[----:B------:R-:W2:Y:S01]  /*0920*/  LDG.E.64.CONSTANT R38, desc[UR14][R42.64+0x2800] ;  /* 0x0028000e2a267981 */ /* 0x000ea2000c1e9b00 */
[----:B------:R-:W3:Y:S01]  /*0930*/  MUFU.EX2 R45, R45 ;  /* 0x0000002d002d7308 */ /* 0x000ee20000000800 */
[----:B------:R-:W-:Y:S01]  /*0940*/  FFMA.FTZ R48, R4, R15, R11 ;  /* 0x0000000f04307223 */ /* 0x000fe2000001000b */
[----:B------:R-:W-:-:S03]  /*0950*/  FMUL.FTZ R13, R19, R18 ;  /* 0x00000012130d7220 */ /* 0x000fc60000410000 */
[----:B------:R-:W-:-:S03]  /*0960*/  FMUL.FTZ R53, R48, -1.4426950216293334961 ;  /* 0xbfb8aa3b30357820 */ /* 0x000fc60000410000 */
[----:B------:R-:W0:Y:S01]  /*0970*/  MUFU.EX2 R52, R52 ;  /* 0x0000003400347308 */ /* 0x000e220000000800 */
[----:B------:R-:W-:-:S04]  /*0980*/  FFMA.FTZ R49, R5, R13, R6 ;  /* 0x0000000d05317223 */ /* 0x000fc80000010006 */
[----:B-1----:R-:W-:-:S03]  /*0990*/  FMUL.FTZ R46, R49, -1.4426950216293334961 ;  /* 0xbfb8aa3b312e7820 */ /* 0x002fc60000410000 */
[----:B------:R-:W1:Y:S01]  /*09a0*/  MUFU.EX2 R53, R53 ;  /* 0x0000003500357308 */ /* 0x000e620000000800 */
[----:B---3--:R-:W-:-:S07]  /*09b0*/  FADD.FTZ R45, R45, 1 ;  /* 0x3f8000002d2d7421 */ /* 0x008fce0000010000 */
[----:B------:R-:W3:Y:S01]  /*09c0*/  MUFU.EX2 R46, R46 ;  /* 0x0000002e002e7308 */ /* 0x000ee20000000800 */
[----:B0-----:R-:W-:Y:S01]  /*09d0*/  FADD.FTZ R52, R52, 1 ;  /* 0x3f80000034347421 */ /* 0x001fe20000010000 */
[----:B------:R-:W-:-:S06]  /*09e0*/  LEA R55, R29, R54, 0x18 ;  /* 0x000000361d377211 */ /* 0x000fcc00078ec0ff */
[----:B------:R-:W0:Y:S01]  /*09f0*/  MUFU.RCP R45, R45 ;  /* 0x0000002d002d7308 */ /* 0x000e220000001000 */
[--C-:B----4-:R-:W-:Y:S02]  /*0a00*/  HADD2.F32 R47, -RZ, R40.reuse.H0_H0 ;  /* 0x20000028ff2f7230 */ /* 0x110fe40000004100 */
[----:B------:R-:W-:Y:S01]  /*0a10*/  HADD2.F32 R29, -RZ, R40.H1_H1 ;  /* 0x30000028ff1d7230 */ /* 0x000fe20000004100 */
[----:B------:R-:W-:Y:S01]  /*0a20*/  LOP3.LUT R40, R16, 0xffff, RZ, 0xc0, !PT ;  /* 0x0000ffff10287812 */ /* 0x000fe200078ec0ff */
[----:B-1----:R-:W-:-:S03]  /*0a30*/  FADD.FTZ R53, R53, 1 ;  /* 0x3f80000035357421 */ /* 0x002fc60000010000 */
[----:B------:R-:W1:Y:S01]  /*0a40*/  MUFU.RCP R52, R52 ;  /* 0x0000003400347308 */ /* 0x000e620000001000 */
[----:B------:R-:W-:Y:S01]  /*0a50*/  FADD.FTZ R16, -R28, R29 ;  /* 0x0000001d1c107221 */ /* 0x000fe20000010100 */
[----:B------:R-:W-:Y:S02]  /*0a60*/  IMAD R29, R40, 0x28, R55 ;  /* 0x00000028281d7824 */ /* 0x000fe400078e0237 */
[----:B---3--:R-:W-:Y:S01]  /*0a70*/  FADD.FTZ R40, R46, 1 ;  /* 0x3f8000002e287421 */ /* 0x008fe20000010000 */
[----:B------:R-:W-:Y:S01]  /*0a80*/  FADD.FTZ R18, -R28, R47 ;  /* 0x0000002f1c127221 */ /* 0x000fe20000010100 */
[----:B------:R-:W-:Y:S02]  /*0a90*/  HADD2.F32 R57, -RZ, R41.H0_H0 ;  /* 0x20000029ff397230 */ /* 0x000fe40000004100 */
[----:B------:R-:W3:Y:S01]  /*0aa0*/  MUFU.RCP R53, R53 ;  /* 0x0000003500357308 */ /* 0x000ee20000001000 */
[----:B0-----:R-:W-:Y:S01]  /*0ab0*/  FADD.FTZ R55, -R45, 1 ;  /* 0x3f8000002d377421 */ /* 0x001fe20000010100 */
[----:B------:R-:W-:Y:S01]  /*0ac0*/  FMUL.FTZ R18, R19, R18 ;  /* 0x0000001213127220 */ /* 0x000fe20000410000 */
[----:B------:R-:W-:Y:S01]  /*0ad0*/  LEA R29, R14, R29, 0x3 ;  /* 0x0000001d0e1d7211 */ /* 0x000fe200078e18ff */
[----:B------:R-:W-:Y:S01]  /*0ae0*/  FADD.FTZ R14, -R28, R57 ;  /* 0x000000391c0e7221 */ /* 0x000fe20000010100 */
[----:B------:R-:W-:-:S03]  /*0af0*/  FFMA.FTZ R56, R44, R55, 1 ;  /* 0x3f8000002c387423 */ /* 0x000fc60000010037 */
[----:B------:R-:W0:Y:S01]  /*0b00*/  MUFU.RCP R40, R40 ;  /* 0x0000002800287308 */ /* 0x000e220000001000 */
[----:B------:R-:W-:Y:S01]  /*0b10*/  FFMA.FTZ R47, R0, R18, R7 ;  /* 0x00000012002f7223 */ /* 0x000fe20000010007 */
[----:B-1----:R-:W-:Y:S01]  /*0b20*/  FADD.FTZ R44, -R52, 1 ;  /* 0x3f800000342c7421 */ /* 0x002fe20000010100 */
[C---:B------:R-:W-:Y:S01]  /*0b30*/  FMUL.FTZ R14, R19.reuse, R14 ;  /* 0x0000000e130e7220 */ /* 0x040fe20000410000 */
[----:B------:R-:W-:Y:S01]  /*0b40*/  FMUL.FTZ R16, R19, R16 ;  /* 0x0000001013107220 */ /* 0x000fe20000410000 */
[----:B------:R-:W-:Y:S01]  /*0b50*/  FMUL.FTZ R50, R47, -1.4426950216293334961 ;  /* 0xbfb8aa3b2f327820 */ /* 0x000fe20000410000 */
[----:B------:R-:W-:Y:S01]  /*0b60*/  FFMA.FTZ R55, R51, R44, 1 ;  /* 0x3f80000033377423 */ /* 0x000fe2000001002c */
[----:B------:R-:W-:Y:S01]  /*0b70*/  FFMA.FTZ R44, R4, R14, R11 ;  /* 0x0000000e042c7223 */ /* 0x000fe2000001000b */
[----:B------:R-:W-:Y:S02]  /*0b80*/  FFMA.FTZ R46, R2, R16, R9 ;  /* 0x00000010022e7223 */ /* 0x000fe40000010009 */
[----:B------:R-:W-:Y:S01]  /*0b90*/  FMUL.FTZ R54, R52, R55 ;  /* 0x0000003734367220 */ /* 0x000fe20000410000 */
[----:B---3--:R-:W-:Y:S01]  /*0ba0*/  FADD.FTZ R55, -R53, 1 ;  /* 0x3f80000035377421 */ /* 0x008fe20000010100 */
[----:B------:R-:W1:Y:S01]  /*0bb0*/  MUFU.EX2 R50, R50 ;  /* 0x0000003200327308 */ /* 0x000e620000000800 */
[----:B------:R-:W-:Y:S01]  /*0bc0*/  FMUL.FTZ R56, R45, R56 ;  /* 0x000000382d387220 */ /* 0x000fe20000410000 */
[----:B------:R-:W-:Y:S01]  /*0bd0*/  FMUL.FTZ R45, R44, -1.4426950216293334961 ;  /* 0xbfb8aa3b2c2d7820 */ /* 0x000fe20000410000 */
[----:B------:R-:W-:Y:S01]  /*0be0*/  FMUL.FTZ R58, R46, -1.4426950216293334961 ;  /* 0xbfb8aa3b2e3a7820 */ /* 0x000fe20000410000 */
[----:B------:R-:W-:Y:S01]  /*0bf0*/  FFMA.FTZ R52, R48, R55, 1 ;  /* 0x3f80000030347423 */ /* 0x000fe20000010037 */
[----:B0-----:R-:W-:Y:S01]  /*0c00*/  FADD.FTZ R48, -R40, 1 ;  /* 0x3f80000028307421 */ /* 0x001fe20000010100 */
[----:B------:R-:W-:-:S02]  /*0c10*/  HADD2.F32 R59, -RZ, R41.H1_H1 ;  /* 0x30000029ff3b7230 */ /* 0x000fc40000004100 */
[----:B------:R0:W3:Y:S01]  /*0c20*/  MUFU.EX2 R51, R58 ;  /* 0x0000003a00337308 */ /* 0x0000e20000000800 */
[----:B-----5:R-:W-:Y:S02]  /*0c30*/  HADD2.F32 R41, -RZ, R30.H1_H1 ;  /* 0x3000001eff297230 */ /* 0x020fe40000004100 */
[----:B------:R-:W-:-:S05]  /*0c40*/  FFMA.FTZ R55, R49, R48, 1 ;  /* 0x3f80000031377423 */ /* 0x000fca0000010030 */
[----:B------:R-:W4:Y:S01]  /*0c50*/  MUFU.EX2 R45, R45 ;  /* 0x0000002d002d7308 */ /* 0x000f220000000800 */
[----:B0-----:R-:W-:Y:S01]  /*0c60*/  FMUL.FTZ R58, R40, R55 ;  /* 0x00000037283a7220 */ /* 0x001fe20000410000 */
[----:B------:R-:W-:Y:S01]  /*0c70*/  FMUL.FTZ R54, R41, R54 ;  /* 0x0000003629367220 */ /* 0x000fe20000410000 */
[----:B------:R-:W-:Y:S01]  /*0c80*/  FMUL.FTZ R52, R53, R52 ;  /* 0x0000003435347220 */ /* 0x000fe20000410000 */
[----:B------:R0:W5:Y:S01]  /*0c90*/  LDG.E.64.CONSTANT R40, desc[UR14][R42.64+0x3c00] ;  /* 0x003c000e2a287981 */ /* 0x000162000c1e9b00 */
[----:B------:R-:W-:Y:S02]  /*0ca0*/  HADD2.F32 R53, -RZ, R30.H0_H0 ;  /* 0x2000001eff357230 */ /* 0x000fe40000004100 */
[----:B------:R-:W-:Y:S01]  /*0cb0*/  FADD.FTZ R30, -R28, R59 ;  /* 0x0000003b1c1e7221 */ /* 0x000fe20000010100 */
[----:B-1----:R-:W-:-:S03]  /*0cc0*/  FADD.FTZ R57, R50, 1 ;  /* 0x3f80000032397421 */ /* 0x002fc60000010000 */
[----:B------:R-:W-:Y:S01]  /*0cd0*/  FMUL.FTZ R30, R19, R30 ;  /* 0x0000001e131e7220 */ /* 0x000fe20000410000 */
[----:B------:R1:W0:Y:S01]  /*0ce0*/  MUFU.RCP R49, R57 ;  /* 0x0000003900317308 */ /* 0x0002220000001000 */
[----:B---3--:R-:W-:Y:S02]  /*0cf0*/  FADD.FTZ R50, R51, 1 ;  /* 0x3f80000033327421 */ /* 0x008fe40000010000 */
[----:B------:R-:W-:Y:S01]  /*0d00*/  FFMA.FTZ R48, R5, R30, R6 ;  /* 0x0000001e05307223 */ /* 0x000fe20000010006 */
[----:B----4-:R-:W-:Y:S01]  /*0d10*/  FADD.FTZ R51, R45, 1 ;  /* 0x3f8000002d337421 */ /* 0x010fe20000010000 */
[--C-:B------:R-:W-:Y:S02]  /*0d20*/  HADD2.F32 R45, -RZ, R31.reuse.H0_H0 ;  /* 0x2000001fff2d7230 */ /* 0x100fe40000004100 */
[----:B------:R-:W-:Y:S02]  /*0d30*/  HADD2.F32 R31, -RZ, R31.H1_H1 ;  /* 0x3000001fff1f7230 */ /* 0x000fe40000004100 */
[----:B-1----:R-:W-:Y:S01]  /*0d40*/  FMUL.FTZ R57, R48, -1.4426950216293334961 ;  /* 0xbfb8aa3b30397820 */ /* 0x002fe20000410000 */
[----:B------:R-:W1:Y:S02]  /*0d50*/  MUFU.RCP R51, R51 ;  /* 0x0000003300337308 */ /* 0x000e640000001000 */
[----:B------:R-:W-:Y:S01]  /*0d60*/  FMUL.FTZ R58, R31, R58 ;  /* 0x0000003a1f3a7220 */ /* 0x000fe20000410000 */
[----:B------:R-:W-:Y:S01]  /*0d70*/  FMUL.FTZ R56, R53, R56 ;  /* 0x0000003835387220 */ /* 0x000fe20000410000 */
[----:B------:R-:W-:-:S04]  /*0d80*/  HADD2.F32 R53, -RZ, R32.H0_H0 ;  /* 0x20000020ff357230 */ /* 0x000fc80000004100 */
[----:B------:R-:W3:Y:S01]  /*0d90*/  MUFU.EX2 R31, R57 ;  /* 0x00000039001f7308 */ /* 0x000ee20000000800 */
[----:B------:R-:W-:Y:S01]  /*0da0*/  FMUL.FTZ R45, R45, R52 ;  /* 0x000000342d2d7220 */ /* 0x000fe20000410000 */
[----:B0-----:R-:W-:-:S06]  /*0db0*/  FADD.FTZ R52, -R49, 1 ;  /* 0x3f80000031347421 */ /* 0x001fcc0000010100 */
[----:B------:R-:W0:Y:S01]  /*0dc0*/  MUFU.RCP R50, R50 ;  /* 0x0000003200327308 */ /* 0x000e220000001000 */
[C---:B------:R-:W-:Y:S01]  /*0dd0*/  FADD.FTZ R60, -R28.reuse, R53 ;  /* 0x000000351c3c7221 */ /* 0x040fe20000010100 */
[----:B------:R-:W-:Y:S01]  /*0de0*/  FFMA.FTZ R52, R47, R52, 1 ;  /* 0x3f8000002f347423 */ /* 0x000fe20000010034 */
[----:B------:R-:W-:Y:S02]  /*0df0*/  HADD2.F32 R59, -RZ, R32.H1_H1 ;  /* 0x30000020ff3b7230 */ /* 0x000fe40000004100 */
[----:B------:R-:W-:Y:S01]  /*0e00*/  FMUL.FTZ R42, R19, R60 ;  /* 0x0000003c132a7220 */ /* 0x000fe20000410000 */
[----:B------:R-:W-:Y:S01]  /*0e10*/  FMUL.FTZ R55, R49, R52 ;  /* 0x0000003431377220 */ /* 0x000fe20000410000 */
[----:B-1----:R-:W-:Y:S01]  /*0e20*/  FADD.FTZ R49, -R51, 1 ;  /* 0x3f80000033317421 */ /* 0x002fe20000010100 */
[----:B------:R-:W-:Y:S01]  /*0e30*/  FADD.FTZ R32, -R28, R59 ;  /* 0x0000003b1c207221 */ /* 0x000fe20000010100 */
[----:B------:R-:W-:Y:S01]  /*0e40*/  FFMA.FTZ R43, R0, R42, R7 ;  /* 0x0000002a002b7223 */ /* 0x000fe20000010007 */
[----:B---3--:R-:W-:Y:S01]  /*0e50*/  FADD.FTZ R57, R31, 1 ;  /* 0x3f8000001f397421 */ /* 0x008fe20000010000 */
[----:B------:R-:W-:Y:S01]  /*0e60*/  FFMA.FTZ R44, R44, R49, 1 ;  /* 0x3f8000002c2c7423 */ /* 0x000fe20000010031 */
[----:B------:R-:W-:Y:S01]  /*0e70*/  FMUL.FTZ R32, R19, R32 ;  /* 0x0000002013207220 */ /* 0x000fe20000410000 */
[----:B------:R-:W-:Y:S01]  /*0e80*/  FMUL.FTZ R52, R43, -1.4426950216293334961 ;  /* 0xbfb8aa3b2b347820 */ /* 0x000fe20000410000 */
[----:B------:R-:W1:Y:S01]  /*0e90*/  MUFU.RCP R49, R57 ;  /* 0x0000003900317308 */ /* 0x000e620000001000 */
[----:B0-----:R-:W-:Y:S01]  /*0ea0*/  FADD.FTZ R47, -R50, 1 ;  /* 0x3f800000322f7421 */ /* 0x001fe20000010100 */
[----:B------:R-:W-:-:S03]  /*0eb0*/  HADD2.F32 R31, -RZ, R33.H0_H0 ;  /* 0x20000021ff1f7230 */ /* 0x000fc60000004100 */
[----:B------:R-:W-:Y:S01]  /*0ec0*/  FFMA.FTZ R53, R46, R47, 1 ;  /* 0x3f8000002e357423 */ /* 0x000fe2000001002f */
[----:B------:R-:W-:Y:S02]  /*0ed0*/  FFMA.FTZ R46, R2, R32, R9 ;  /* 0x00000020022e7223 */ /* 0x000fe40000010009 */
[----:B------:R0:W3:Y:S01]  /*0ee0*/  MUFU.EX2 R47, R52 ;  /* 0x00000034002f7308 */ /* 0x0000e20000000800 */
[----:B------:R-:W-:Y:S01]  /*0ef0*/  FMUL.FTZ R53, R50, R53 ;  /* 0x0000003532357220 */ /* 0x000fe20000410000 */
[----:B------:R-:W-:Y:S01]  /*0f00*/  FADD.FTZ R50, -R28, R31 ;  /* 0x0000001f1c327221 */ /* 0x000fe20000010100 */
[----:B------:R-:W-:Y:S01]  /*0f10*/  FMUL.FTZ R51, R51, R44 ;  /* 0x0000002c33337220 */ /* 0x000fe20000410000 */
[----:B0-----:R-:W-:Y:S02]  /*0f20*/  FMUL.FTZ R52, R46, -1.4426950216293334961 ;  /* 0xbfb8aa3b2e347820 */ /* 0x001fe40000410000 */
[----:B------:R-:W-:Y:S01]  /*0f30*/  FMUL.FTZ R44, R19, R50 ;  /* 0x00000032132c7220 */ /* 0x000fe20000410000 */
[----:B-1----:R-:W-:-:S03]  /*0f40*/  FADD.FTZ R59, -R49, 1 ;  /* 0x3f800000313b7421 */ /* 0x002fc60000010100 */
[----:B------:R-:W0:Y:S01]  /*0f50*/  MUFU.EX2 R52, R52 ;  /* 0x0000003400347308 */ /* 0x000e220000000800 */
[----:B------:R-:W-:Y:S01]  /*0f60*/  FFMA.FTZ R31, R4, R44, R11 ;  /* 0x0000002c041f7223 */ /* 0x000fe2000001000b */
[----:B------:R-:W-:Y:S01]  /*0f70*/  FFMA.FTZ R48, R48, R59, 1 ;  /* 0x3f80000030307423 */ /* 0x000fe2000001003b */
[----:B---3--:R-:W-:Y:S02]  /*0f80*/  FADD.FTZ R47, R47, 1 ;  /* 0x3f8000002f2f7421 */ /* 0x008fe40000010000 */
[----:B------:R-:W-:Y:S01]  /*0f90*/  FMUL.FTZ R50, R31, -1.4426950216293334961 ;  /* 0xbfb8aa3b1f327820 */ /* 0x000fe20000410000 */
[----:B------:R-:W-:Y:S01]  /*0fa0*/  FMUL.FTZ R49, R49, R48 ;  /* 0x0000003031317220 */ /* 0x000fe20000410000 */
[--C-:B------:R-:W-:Y:S02]  /*0fb0*/  HADD2.F32 R48, -RZ, R34.reuse.H0_H0 ;  /* 0x20000022ff307230 */ /* 0x100fe40000004100 */
[----:B------:R-:W1:Y:S01]  /*0fc0*/  MUFU.RCP R47, R47 ;  /* 0x0000002f002f7308 */ /* 0x000e620000001000 */
[----:B------:R-:W-:-:S02]  /*0fd0*/  HADD2.F32 R34, -RZ, R34.H1_H1 ;  /* 0x30000022ff227230 */ /* 0x000fc40000004100 */
[----:B------:R-:W-:Y:S02]  /*0fe0*/  HADD2.F32 R33, -RZ, R33.H1_H1 ;  /* 0x30000021ff217230 */ /* 0x000fe40000004100 */
[----:B------:R-:W-:-:S03]  /*0ff0*/  FMUL.FTZ R55, R48, R55 ;  /* 0x0000003730377220 */ /* 0x000fc60000410000 */
[----:B------:R-:W3:Y:S01]  /*1000*/  MUFU.EX2 R50, R50 ;  /* 0x0000003200327308 */ /* 0x000ee20000000800 */
[----:B0-----:R-:W-:Y:S01]  /*1010*/  FADD.FTZ R48, R52, 1 ;  /* 0x3f80000034307421 */ /* 0x001fe20000010000 */
[----:B------:R-:W-:Y:S01]  /*1020*/  FMUL.FTZ R53, R34, R53 ;  /* 0x0000003522357220 */ /* 0x000fe20000410000 */
[----:B------:R-:W-:-:S04]  /*1030*/  FADD.FTZ R34, -R28, R33 ;  /* 0x000000211c227221 */ /* 0x000fc80000010100 */
[----:B------:R-:W-:Y:S01]  /*1040*/  FMUL.FTZ R34, R19, R34 ;  /* 0x0000002213227220 */ /* 0x000fe20000410000 */
[----:B------:R-:W0:Y:S01]  /*1050*/  MUFU.RCP R48, R48 ;  /* 0x0000003000307308 */ /* 0x000e220000001000 */
[----:B-1----:R-:W-:Y:S02]  /*1060*/  FADD.FTZ R52, -R47, 1 ;  /* 0x3f8000002f347421 */ /* 0x002fe40000010100 */
[----:B------:R-:W-:Y:S02]  /*1070*/  FFMA.FTZ R33, R5, R34, R6 ;  /* 0x0000002205217223 */ /* 0x000fe40000010006 */
[----:B------:R-:W-:Y:S01]  /*1080*/  FFMA.FTZ R52, R43, R52, 1 ;  /* 0x3f8000002b347423 */ /* 0x000fe20000010034 */
[----:B---3--:R-:W-:Y:S01]  /*1090*/  FADD.FTZ R59, R50, 1 ;  /* 0x3f800000323b7421 */ /* 0x008fe20000010000 */
[----:B------:R-:W-:-:S03]  /*10a0*/  FMUL.FTZ R50, R33, -1.4426950216293334961 ;  /* 0xbfb8aa3b21327820 */ /* 0x000fc60000410000 */
[----:B------:R-:W1:Y:S01]  /*10b0*/  MUFU.RCP R43, R59 ;  /* 0x0000003b002b7308 */ /* 0x000e620000001000 */
[----:B0-----:R-:W-:-:S07]  /*10c0*/  FADD.FTZ R57, -R48, 1 ;  /* 0x3f80000030397421 */ /* 0x001fce0000010100 */
[----:B------:R-:W0:Y:S01]  /*10d0*/  MUFU.EX2 R50, R50 ;  /* 0x0000003200327308 */ /* 0x000e220000000800 */
[----:B------:R-:W-:Y:S01]  /*10e0*/  FFMA.FTZ R57, R46, R57, 1 ;  /* 0x3f8000002e397423 */ /* 0x000fe20000010039 */
[--C-:B------:R-:W-:Y:S02]  /*10f0*/  HADD2.F32 R46, -RZ, R35.reuse.H0_H0 ;  /* 0x20000023ff2e7230 */ /* 0x100fe40000004100 */
[----:B------:R-:W-:Y:S02]  /*1100*/  HADD2.F32 R60, -RZ, R35.H1_H1 ;  /* 0x30000023ff3c7230 */ /* 0x000fe40000004100 */
[----:B------:R-:W-:Y:S01]  /*1110*/  FMUL.FTZ R35, R48, R57 ;  /* 0x0000003930237220 */ /* 0x000fe20000410000 */
[----:B------:R-:W-:Y:S02]  /*1120*/  HADD2.F32 R57, -RZ, R36.H0_H0 ;  /* 0x20000024ff397230 */ /* 0x000fe40000004100 */
[----:B------:R-:W-:Y:S01]  /*1130*/  FMUL.FTZ R51, R46, R51 ;  /* 0x000000332e337220 */ /* 0x000fe20000410000 */
[----:B-1----:R-:W-:Y:S01]  /*1140*/  FADD.FTZ R46, -R43, 1 ;  /* 0x3f8000002b2e7421 */ /* 0x002fe20000010100 */
[----:B------:R-:W-:Y:S01]  /*1150*/  FMUL.FTZ R47, R47, R52 ;  /* 0x000000342f2f7220 */ /* 0x000fe20000410000 */
[----:B------:R-:W-:-:S02]  /*1160*/  FADD.FTZ R48, -R28, R57 ;  /* 0x000000391c307221 */ /* 0x000fc40000010100 */
[----:B------:R-:W-:Y:S01]  /*1170*/  FFMA.FTZ R46, R31, R46, 1 ;  /* 0x3f8000001f2e7423 */ /* 0x000fe2000001002e */
[----:B0-----:R-:W-:-:S03]  /*1180*/  FADD.FTZ R52, R50, 1 ;  /* 0x3f80000032347421 */ /* 0x001fc60000010000 */
[----:B------:R-:W-:Y:S01]  /*1190*/  FMUL.FTZ R43, R43, R46 ;  /* 0x0000002e2b2b7220 */ /* 0x000fe20000410000 */
[----:B------:R-:W-:Y:S01]  /*11a0*/  FMUL.FTZ R46, R19, R48 ;  /* 0x00000030132e7220 */ /* 0x000fe20000410000 */
[----:B------:R-:W0:Y:S03]  /*11b0*/  MUFU.RCP R31, R52 ;  /* 0x00000034001f7308 */ /* 0x000e260000001000 */
[----:B------:R-:W-:Y:S01]  /*11c0*/  FFMA.FTZ R50, R0, R46, R7 ;  /* 0x0000002e00327223 */ /* 0x000fe20000010007 */
[----:B------:R-:W-:-:S03]  /*11d0*/  HADD2.F32 R57, -RZ, R36.H1_H1 ;  /* 0x30000024ff397230 */ /* 0x000fc60000004100 */
[----:B------:R-:W-:Y:S02]  /*11e0*/  FMUL.FTZ R36, R50, -1.4426950216293334961 ;  /* 0xbfb8aa3b32247820 */ /* 0x000fe40000410000 */
[----:B------:R-:W-:Y:S01]  /*11f0*/  FADD.FTZ R48, -R28, R57 ;  /* 0x000000391c307221 */ /* 0x000fe20000010100 */
[----:B------:R-:W-:-:S03]  /*1200*/  FMUL.FTZ R49, R60, R49 ;  /* 0x000000313c317220 */ /* 0x000fc60000410000 */
[----:B------:R-:W1:Y:S01]  /*1210*/  MUFU.EX2 R36, R36 ;  /* 0x0000002400247308 */ /* 0x000e620000000800 */
[----:B------:R-:W-:Y:S01]  /*1220*/  FMUL.FTZ R48, R19, R48 ;  /* 0x0000003013307220 */ /* 0x000fe20000410000 */
[----:B0-----:R-:W-:-:S04]  /*1230*/  FADD.FTZ R60, -R31, 1 ;  /* 0x3f8000001f3c7421 */ /* 0x001fc80000010100 */
[----:B------:R-:W-:Y:S01]  /*1240*/  FFMA.FTZ R60, R33, R60, 1 ;  /* 0x3f800000213c7423 */ /* 0x000fe2000001003c */
[----:B------:R-:W-:-:S04]  /*1250*/  FFMA.FTZ R33, R2, R48, R9 ;  /* 0x0000003002217223 */ /* 0x000fc80000010009 */
[----:B------:R-:W-:Y:S01]  /*1260*/  FMUL.FTZ R59, R33, -1.4426950216293334961 ;  /* 0xbfb8aa3b213b7820 */ /* 0x000fe20000410000 */
[----:B-1----:R-:W-:-:S05]  /*1270*/  FADD.FTZ R52, R36, 1 ;  /* 0x3f80000024347421 */ /* 0x002fca0000010000 */
[----:B------:R-:W0:Y:S08]  /*1280*/  MUFU.EX2 R59, R59 ;  /* 0x0000003b003b7308 */ /* 0x000e300000000800 */
[----:B------:R-:W1:Y:S01]  /*1290*/  MUFU.RCP R52, R52 ;  /* 0x0000003400347308 */ /* 0x000e620000001000 */
[----:B0-----:R-:W-:-:S07]  /*12a0*/  FADD.FTZ R61, R59, 1 ;  /* 0x3f8000003b3d7421 */ /* 0x001fce0000010000 */
[----:B------:R-:W0:Y:S01]  /*12b0*/  MUFU.RCP R36, R61 ;  /* 0x0000003d00247308 */ /* 0x000e220000001000 */
[----:B-1----:R-:W-:-:S04]  /*12c0*/  FADD.FTZ R57, -R52, 1 ;  /* 0x3f80000034397421 */ /* 0x002fc80000010100 */
[----:B------:R-:W-:Y:S01]  /*12d0*/  FFMA.FTZ R57, R50, R57, 1 ;  /* 0x3f80000032397423 */ /* 0x000fe20000010039 */
[--C-:B------:R-:W-:Y:S02]  /*12e0*/  HADD2.F32 R50, -RZ, R37.reuse.H0_H0 ;  /* 0x20000025ff327230 */ /* 0x100fe40000004100 */
[----:B------:R-:W-:Y:S02]  /*12f0*/  HADD2.F32 R37, -RZ, R37.H1_H1 ;  /* 0x30000025ff257230 */ /* 0x000fe40000004100 */
[----:B------:R-:W-:Y:S01]  /*1300*/  FMUL.FTZ R31, R31, R60 ;  /* 0x0000003c1f1f7220 */ /* 0x000fe20000410000 */
[C---:B------:R-:W-:Y:S02]  /*1310*/  FADD.FTZ R60, -R28.reuse, R50 ;  /* 0x000000321c3c7221 */ /* 0x040fe40000010100 */
[----:B------:R-:W-:Y:S01]  /*1320*/  FADD.FTZ R50, -R28, R37 ;  /* 0x000000251c327221 */ /* 0x000fe20000010100 */
[----:B------:R-:W-:Y:S01]  /*1330*/  FMUL.FTZ R28, R52, R57 ;  /* 0x00000039341c7220 */ /* 0x000fe20000410000 */
[----:B------:R-:W-:Y:S01]  /*1340*/  FMUL.FTZ R52, R19, R60 ;  /* 0x0000003c13347220 */ /* 0x000fe20000410000 */
[----:B0-----:R-:W-:-:S04]  /*1350*/  FADD.FTZ R60, -R36, 1 ;  /* 0x3f800000243c7421 */ /* 0x001fc80000010100 */
[----:B------:R-:W-:Y:S01]  /*1360*/  FFMA.FTZ R37, R33, R60, 1 ;  /* 0x3f80000021257423 */ /* 0x000fe2000001003c */
[----:B------:R-:W-:-:S04]  /*1370*/  FFMA.FTZ R33, R4, R52, R11 ;  /* 0x0000003404217223 */ /* 0x000fc8000001000b */
[----:B------:R-:W-:-:S06]  /*1380*/  FMUL.FTZ R59, R33, -1.4426950216293334961 ;  /* 0xbfb8aa3b213b7820 */ /* 0x000fcc0000410000 */
[----:B------:R-:W0:Y:S01]  /*1390*/  MUFU.EX2 R59, R59 ;  /* 0x0000003b003b7308 */ /* 0x000e220000000800 */
[----:B------:R-:W-:Y:S01]  /*13a0*/  FMUL.FTZ R37, R36, R37 ;  /* 0x0000002524257220 */ /* 0x000fe20000410000 */
[----:B--2---:R-:W-:Y:S02]  /*13b0*/  HADD2.F32 R36, -RZ, R38.H0_H0 ;  /* 0x20000026ff247230 */ /* 0x004fe40000004100 */
[----:B0-----:R-:W-:-:S04]  /*13c0*/  FADD.FTZ R60, R59, 1 ;  /* 0x3f8000003b3c7421 */ /* 0x001fc80000010000 */
[----:B------:R-:W0:Y:S01]  /*13d0*/  MUFU.RCP R57, R60 ;  /* 0x0000003c00397308 */ /* 0x000e220000001000 */
[----:B------:R-:W-:Y:S01]  /*13e0*/  FMUL.FTZ R47, R36, R47 ;  /* 0x0000002f242f7220 */ /* 0x000fe20000410000 */
[----:B------:R-:W-:Y:S01]  /*13f0*/  FMUL.FTZ R50, R19, R50 ;  /* 0x0000003213327220 */ /* 0x000fe20000410000 */
[----:B0-----:R-:W-:-:S04]  /*1400*/  FADD.FTZ R36, -R57, 1 ;  /* 0x3f80000039247421 */ /* 0x001fc80000010100 */
[----:B------:R-:W-:-:S04]  /*1410*/  FFMA.FTZ R36, R33, R36, 1 ;  /* 0x3f80000021247423 */ /* 0x000fc80000010024 */
[----:B------:R-:W-:Y:S01]  /*1420*/  FMUL.FTZ R57, R57, R36 ;  /* 0x0000002439397220 */ /* 0x000fe20000410000 */
[----:B------:R-:W-:-:S04]  /*1430*/  FFMA.FTZ R36, R5, R50, R6 ;  /* 0x0000003205247223 */ /* 0x000fc80000010006 */
[----:B------:R-:W-:-:S06]  /*1440*/  FMUL.FTZ R61, R36, -1.4426950216293334961 ;  /* 0xbfb8aa3b243d7820 */ /* 0x000fcc0000410000 */
[----:B------:R-:W0:Y:S01]  /*1450*/  MUFU.EX2 R61, R61 ;  /* 0x0000003d003d7308 */ /* 0x000e220000000800 */
[----:B------:R-:W-:Y:S02]  /*1460*/  HADD2.F32 R38, -RZ, R38.H1_H1 ;  /* 0x30000026ff267230 */ /* 0x000fe40000004100 */
[----:B0-----:R-:W-:-:S05]  /*1470*/  FADD.FTZ R60, R61, 1 ;  /* 0x3f8000003d3c7421 */ /* 0x001fca0000010000 */
[----:B------:R-:W0:Y:S01]  /*1480*/  MUFU.RCP R59, R60 ;  /* 0x0000003c003b7308 */ /* 0x000e220000001000 */
[----:B------:R-:W-:Y:S01]  /*1490*/  FMUL.FTZ R33, R38, R35 ;  /* 0x0000002326217220 */ /* 0x000fe20000410000 */
[----:B------:R-:W-:-:S05]  /*14a0*/  HADD2.F32 R38, -RZ, R39.H0_H0 ;  /* 0x20000027ff267230 */ /* 0x000fca0000004100 */
[----:B------:R-:W-:Y:S01]  /*14b0*/  FMUL.FTZ R43, R38, R43 ;  /* 0x0000002b262b7220 */ /* 0x000fe20000410000 */
[----:B0-----:R-:W-:-:S04]  /*14c0*/  FADD.FTZ R35, -R59, 1 ;  /* 0x3f8000003b237421 */ /* 0x001fc80000010100 */
[----:B------:R-:W-:Y:S01]  /*14d0*/  FFMA.FTZ R38, R36, R35, 1 ;  /* 0x3f80000024267423 */ /* 0x000fe20000010023 */
[----:B------:R-:W-:Y:S02]  /*14e0*/  HADD2.F32 R36, -RZ, R39.H1_H1 ;  /* 0x30000027ff247230 */ /* 0x000fe40000004100 */
[----:B-----5:R-:W-:-:S03]  /*14f0*/  HADD2.F32 R39, -RZ, R40.H0_H0 ;  /* 0x20000028ff277230 */ /* 0x020fc60000004100 */
[----:B------:R-:W-:Y:S01]  /*1500*/  FMUL.FTZ R31, R36, R31 ;  /* 0x0000001f241f7220 */ /* 0x000fe20000410000 */
[--C-:B------:R-:W-:Y:S02]  /*1510*/  HADD2.F32 R36, -RZ, R41.reuse.H1_H1 ;  /* 0x30000029ff247230 */ /* 0x100fe40000004100 */
[----:B------:R-:W-:Y:S01]  /*1520*/  FMUL.FTZ R39, R39, R28 ;  /* 0x0000001c27277220 */ /* 0x000fe20000410000 */
[----:B------:R-:W-:Y:S02]  /*1530*/  HADD2.F32 R28, -RZ, R41.H0_H0 ;  /* 0x20000029ff1c7230 */ /* 0x000fe40000004100 */
[-C--:B------:R-:W-:Y:S01]  /*1540*/  FFMA.FTZ R41, R3, R56.reuse, R26 ;  /* 0x0000003803297223 */ /* 0x080fe2000001001a */
[----:B------:R-:W-:Y:S01]  /*1550*/  FADD.FTZ R60, R56, R27 ;  /* 0x0000001b383c7221 */ /* 0x000fe20000010000 */
[----:B------:R-:W-:Y:S01]  /*1560*/  FADD.FTZ R26, R54, R25 ;  /* 0x00000019361a7221 */ /* 0x000fe20000010000 */
[----:B------:R-:W-:Y:S01]  /*1570*/  FMUL.FTZ R56, R0, R56 ;  /* 0x0000003800387220 */ /* 0x000fe20000410000 */
[----:B------:R-:W-:Y:S01]  /*1580*/  FFMA.FTZ R35, R17, R54, R24 ;  /* 0x0000003611237223 */ /* 0x000fe20000010018 */
[----:B------:R-:W-:-:S02]  /*1590*/  HADD2.F32 R40, -RZ, R40.H1_H1 ;  /* 0x30000028ff287230 */ /* 0x000fc40000004100 */
        /* <DEDUP_REMOVED lines=66> */
[----:B------:R-:W-:Y:S01]  /*19c0*/  FFMA.FTZ R61, R34, R31, R61 ;  /* 0x0000001f223d7223 */ /* 0x000fe2000001003d */
[----:B------:R-:W-:Y:S01]  /*19d0*/  FADD.FTZ R59, R24, R31 ;  /* 0x0000001f183b7221 */ /* 0x000fe20000010000 */
[----:B------:R-:W-:Y:S01]  /*19e0*/  FMUL.FTZ R31, R5, R28 ;  /* 0x0000001c051f7220 */ /* 0x000fe20000410000 */
        /* <DEDUP_REMOVED lines=68> */
.L_x_832:
        /* <DEDUP_REMOVED lines=86> */
.L_x_834:
[----:B------:R-:W-:Y:S05]  /*2390*/  BSYNC.RECONVERGENT B0 ;  /* 0x0000000000007941 */ /* 0x000fea0003800200 */
.L_x_833:
        /* <DEDUP_REMOVED lines=21> */
.L_x_836:
[----:B------:R-:W-:Y:S05]  /*24f0*/  BSYNC.RECONVERGENT B0 ;  /* 0x0000000000007941 */ /* 0x000fea0003800200 */
.L_x_835:
        /* <DEDUP_REMOVED lines=22> */
.L_x_839:
[----:B0-----:R-:W2:Y:S04]  /*2660*/  LD.E.STRONG.GPU R37, desc[UR14][R28.64+0x50] ;  /* 0x0000500e1c257980 */ /* 0x001ea8000c10f900 */
[----:B--2---:R-:W-:Y:S01]  /*2670*/  CCTL.IVALL ;  /* 0x00000000ff00798f */ /* 0x004fe20002000000 */
[----:B------:R-:W-:Y:S05]  /*2680*/  YIELD ;  /* 0x0000000000007946 */ /* 0x000fea0003800000 */
[----:B-----5:R-:W-:-:S04]  /*2690*/  LOP3.LUT R37, R37, R36, RZ, 0x3c, !PT ;  /* 0x0000002425257212 */ /* 0x020fc800078e3cff */
[----:B------:R-:W-:-:S13]  /*26a0*/  ISETP.GT.AND P0, PT, R37, -0x1, PT ;  /* 0xffffffff2500780c */ /* 0x000fda0003f04270 */
[----:B------:R-:W-:Y:S05]  /*26b0*/  @P0 BRA `(.L_x_839) ;  /* 0xfffffffc00e80947 */ /* 0x000fea000383ffff */
.L_x_838:
[----:B------:R-:W-:Y:S05]  /*26c0*/  WARPSYNC.ALL ;  /* 0x0000000000007948 */ /* 0x000fea0003800000 */
[----:B------:R-:W-:Y:S06]  /*26d0*/  BAR.SYNC.DEFER_BLOCKING 0x0 ;  /* 0x0000000000007b1d */ /* 0x000fec0000010000 */
[----:B------:R-:W-:Y:S05]  /*26e0*/  BRA `(.L_x_840) ;  /* 0x0000000000547947 */ /* 0x000fea0003800000 */
.L_x_837:
        /* <DEDUP_REMOVED lines=13> */
.L_x_842:
[----:B------:R-:W2:Y:S04]  /*27c0*/  LD.E.STRONG.GPU R36, desc[UR14][R28.64] ;  /* 0x0000000e1c247980 */ /* 0x000ea8000c10f900 */
[----:B--2---:R-:W-:Y:S01]  /*27d0*/  CCTL.IVALL ;  /* 0x00000000ff00798f */ /* 0x004fe20002000000 */
[----:B------:R-:W-:Y:S05]  /*27e0*/  YIELD ;  /* 0x0000000000007946 */ /* 0x000fea0003800000 */
[----:B-----5:R-:W-:-:S04]  /*27f0*/  LOP3.LUT R36, R36, R37, RZ, 0x3c, !PT ;  /* 0x0000002524247212 */ /* 0x020fc800078e3cff */
[----:B------:R-:W-:-:S13]  /*2800*/  ISETP.GT.AND P0, PT, R36, -0x1, PT ;  /* 0xffffffff2400780c */ /* 0x000fda0003f04270 */
[----:B------:R-:W-:Y:S05]  /*2810*/  @P0 BRA `(.L_x_842) ;  /* 0xfffffffc00e80947 */ /* 0x000fea000383ffff */
.L_x_841:
[----:B------:R-:W-:Y:S05]  /*2820*/  WARPSYNC.ALL ;  /* 0x0000000000007948 */ /* 0x000fea0003800000 */
[----:B------:R-:W-:Y:S06]  /*2830*/  BAR.SYNC.DEFER_BLOCKING 0x0 ;  /* 0x0000000000007b1d */ /* 0x000fec0000010000 */
.L_x_840:
        /* <DEDUP_REMOVED lines=95> */
[----:B------:R-:W-:-:S02]  /*2e30*/  F2FP.F16.F32.PACK_AB R16, R17, R18 ;  /* 0x000000121110723e */ /* 0x000fc400000000ff */
[----:B------:R-:W-:Y:S02]  /*2e40*/  IADD3.X R15, PT, PT, R12, UR7, RZ, P0, !PT ;  /* 0x000000070c0f7c10 */ /* 0x000fe400087fe4ff */
        /* <DEDUP_REMOVED lines=11> */
[----:B------:R-:W-:Y:S05]  /*2f00*/  BRA.U !UP0, `(.L_x_843) ;  /* 0xffffffd508607547 */ /* 0x000fea000b83ffff */
.L_x_831:
        /* <DEDUP_REMOVED lines=12> */
[----:B------:R-:W-:Y:S01]  /*2fd0*/  SHF.R.U32.HI R28, RZ, 0x4, R57 ;  /* 0x00000004ff1c7819 */ /* 0x000fe20000011639 */
        /* <DEDUP_REMOVED lines=14> */
[----:B------:R-:W2:Y:S03]  /*30c0*/  LDCU.64 UR4, c[0x0][0x3d0] ;  /* 0x00007a00ff0477ac */ /* 0x000ea60008000a00 */
[----:B------:R-:W-:Y:S01]  /*30d0*/  IADD3.X R29, PT, PT, R29, -0x1, RZ, P0, !PT ;  /* 0xffffffff1d1d7810 */ /* 0x000fe200007fe4ff */
[----:B-1----:R-:W-:-:S04]  /*30e0*/  ULEA UR8, UR9, UR8, 0x18 ;  /* 0x0000000809087291 */ /* 0x002fc8000f8ec0ff */
[----:B------:R-:W-:Y:S02]  /*30f0*/  IMAD.WIDE.U32 R2, R29, -0x33333333, RZ ;  /* 0xcccccccd1d027825 */ /* 0x000fe400078e00ff */
[----:B------:R-:W-:Y:S02]  /*3100*/  LEA R26, R31, UR8, 0x7 ;  /* 0x000000081f1a7c11 */ /* 0x000fe4000f8e38ff */
[----:B------:R-:W-:-:S04]  /*3110*/  IMAD.WIDE.U32 R4, P0, R30, -0x33333334, R2 ;  /* 0xcccccccc1e047825 */ /* 0x000fc80007800002 */
[----:B------:R-:W-:Y:S01]  /*3120*/  IMAD.WIDE.U32 R2, R30, -0x33333333, RZ ;  /* 0xcccccccd1e027825 */ /* 0x000fe200078e00ff */
[----:B------:R-:W-:Y:S01]  /*3130*/  IADD3.X R7, PT, PT, RZ, RZ, RZ, P0, !PT ;  /* 0x000000ffff077210 */ /* 0x000fe200007fe4ff */
[----:B--2---:R-:W-:Y:S01]  /*3140*/  UIADD3 UR4, UP0, UPT, UR4, 0x3c000, URZ ;  /* 0x0003c00004047890 */ /* 0x004fe2000ff1e0ff */
        /* <DEDUP_REMOVED lines=9> */
[----:B0-----:R-:W-:Y:S02]  /*31e0*/  LEA.HI.X R33, R3, RZ, RZ, 0x1d, P1 ;  /* 0x000000ff03217211 */ /* 0x001fe400008fecff */
        /* <DEDUP_REMOVED lines=11> */
.L_x_855:
        /* <DEDUP_REMOVED lines=26> */
.L_x_848:
        /* <DEDUP_REMOVED lines=33> */
.L_x_847:
[----:B------:R-:W-:Y:S05]  /*3650*/  BSYNC.RECONVERGENT B1 ;  /* 0x0000000000017941 */ /* 0x000fea0003800200 */
.L_x_846:
        /* <DEDUP_REMOVED lines=25> */
.L_x_850:
[----:B------:R-:W-:Y:S05]  /*37f0*/  BSYNC.RECONVERGENT B1 ;  /* 0x0000000000017941 */ /* 0x000fea0003800200 */
.L_x_849:
        /* <DEDUP_REMOVED lines=28> */
.L_x_845:
[----:B------:R-:W-:Y:S05]  /*39c0*/  BSYNC.RECONVERGENT B0 ;  /* 0x0000000000007941 */ /* 0x000fea0003800200 */
.L_x_844:
[----:B------:R0:W-:Y:S01]  /*39d0*/  STS [R26], R35 ;  /* 0x000000231a007388 */ /* 0x0001e20000000800 */
[----:B------:R-:W1:Y:S01]  /*39e0*/  LDC.64 R6, c[0x0][0x388] ;  /* 0x0000e200ff067b82 */ /* 0x000e620000000a00 */
[----:B------:R-:W-:Y:S02]  /*39f0*/  ISETP.GT.U32.AND P1, PT, R40, 0x9, PT ;  /* 0x000000092800780c */ /* 0x000fe40003f24070 */
[----:B------:R0:W-:Y:S01]  /*3a00*/  STS [R26+0x500], R34 ;  /* 0x000500221a007388 */ /* 0x0001e20000000800 */
[----:B------:R-:W-:-:S04]  /*3a10*/  MOV R8, R28 ;  /* 0x0000001c00087202 */ /* 0x000fc80000000f00 */
[----:B------:R-:W2:Y:S08]  /*3a20*/  LDC.64 R4, c[0x0][0x390] ;  /* 0x0000e400ff047b82 */ /* 0x000eb00000000a00 */
[----:B0-----:R-:W-:Y:S06]  /*3a30*/  BAR.SYNC.DEFER_BLOCKING 0x0 ;  /* 0x0000000000007b1d */ /* 0x001fec0000010000 */
.L_x_854:
        /* <DEDUP_REMOVED lines=32> */
.L_x_865:
        /* <DEDUP_REMOVED lines=10> */
.L_x_853:
[----:B------:R-:W-:Y:S05]  /*3ce0*/  BSYNC.RECONVERGENT B0 ;  /* 0x0000000000007941 */ /* 0x000fea0003800200 */
.L_x_852:
        /* <DEDUP_REMOVED lines=9> */
.L_x_851:
        /* <DEDUP_REMOVED lines=8> */
.L_x_857:
[----:B------:R-:W-:Y:S05]  /*3e00*/  BSYNC B0 ;  /* 0x0000000000007941 */ /* 0x000fea0003800000 */
.L_x_856:
        /* <DEDUP_REMOVED lines=8> */
.L_x_858:
[----:B------:R-:W-:Y:S01]  /*3e90*/  FADD.FTZ R12, R12, R9 ;  /* 0x000000090c0c7221 */ /* 0x000fe20000010000 */
[----:B------:R-:W-:-:S04]  /*3ea0*/  HFMA2 R19, -RZ, RZ, 0, 2.384185791015625e-07 ;  /* 0x00000004ff137431 */ /* 0x000fc800000001ff */
[----:B------:R-:W-:Y:S02]  /*3eb0*/  MOV R20, R12 ;  /* 0x0000000c00147202 */ /* 0x000fe40000000f00 */
[----:B------:R-:W-:-:S07]  /*3ec0*/  MOV R11, R18 ;  /* 0x00000012000b7202 */ /* 0x000fce0000000f00 */
[----:B------:R-:W-:Y:S05]  /*3ed0*/  WARPSYNC.COLLECTIVE R17, `(.L_x_859) ;  /* 0x0000000011087348 */ /* 0x000fea0003c00000 */
[----:B------:R0:W1:Y:S02]  /*3ee0*/  SHFL.BFLY P3, R18, R20, R19, R22 ;  /* 0x0c00001314127389 */ /* 0x0000640000060016 */
[----:B01----:R-:W-:Y:S05]  /*3ef0*/  ENDCOLLECTIVE ;  /* 0x000000000000791b */ /* 0x003fea0003800000 */
.L_x_859:
[----:B------:R-:W-:-:S05]  /*3f00*/  FADD.FTZ R11, R11, R10 ;  /* 0x0000000a0b0b7221 */ /* 0x000fca0000010000 */
[----:B------:R-:W-:Y:S02]  /*3f10*/  MOV R20, R11 ;  /* 0x0000000b00147202 */ /* 0x000fe40000000f00 */
[----:B------:R-:W-:-:S07]  /*3f20*/  MOV R13, R18 ;  /* 0x00000012000d7202 */ /* 0x000fce0000000f00 */
[----:B------:R-:W-:Y:S05]  /*3f30*/  WARPSYNC.COLLECTIVE R17, `(.L_x_860) ;  /* 0x0000000011087348 */ /* 0x000fea0003c00000 */
[----:B------:R0:W1:Y:S02]  /*3f40*/  SHFL.BFLY P3, R18, R20, R19, R22 ;  /* 0x0c00001314127389 */ /* 0x0000640000060016 */
[----:B01----:R-:W-:Y:S05]  /*3f50*/  ENDCOLLECTIVE ;  /* 0x000000000000791b */ /* 0x003fea0003800000 */
.L_x_860:
[----:B------:R-:W-:Y:S01]  /*3f60*/  FADD.FTZ R13, R12, R13 ;  /* 0x0000000d0c0d7221 */ /* 0x000fe20000010000 */
[----:B------:R-:W-:-:S04]  /*3f70*/  HFMA2 R19, -RZ, RZ, 0, 1.1920928955078125e-07 ;  /* 0x00000002ff137431 */ /* 0x000fc800000001ff */
[----:B------:R-:W-:Y:S02]  /*3f80*/  MOV R20, R13 ;  /* 0x0000000d00147202 */ /* 0x000fe40000000f00 */
[----:B------:R-:W-:-:S07]  /*3f90*/  MOV R14, R18 ;  /* 0x00000012000e7202 */ /* 0x000fce0000000f00 */
[----:B------:R-:W-:Y:S05]  /*3fa0*/  WARPSYNC.COLLECTIVE R17, `(.L_x_861) ;  /* 0x0000000011087348 */ /* 0x000fea0003c00000 */
[----:B------:R0:W1:Y:S02]  /*3fb0*/  SHFL.BFLY P3, R18, R20, R19, R22 ;  /* 0x0c00001314127389 */ /* 0x0000640000060016 */
[----:B01----:R-:W-:Y:S05]  /*3fc0*/  ENDCOLLECTIVE ;  /* 0x000000000000791b */ /* 0x003fea0003800000 */
.L_x_861:
[----:B------:R-:W-:-:S05]  /*3fd0*/  FADD.FTZ R14, R11, R14 ;  /* 0x0000000e0b0e7221 */ /* 0x000fca0000010000 */
[----:B------:R-:W-:Y:S02]  /*3fe0*/  MOV R20, R14 ;  /* 0x0000000e00147202 */ /* 0x000fe40000000f00 */
[----:B------:R-:W-:-:S07]  /*3ff0*/  MOV R16, R18 ;  /* 0x0000001200107202 */ /* 0x000fce0000000f00 */
[----:B------:R-:W-:Y:S05]  /*4000*/  WARPSYNC.COLLECTIVE R17, `(.L_x_862) ;  /* 0x0000000011087348 */ /* 0x000fea0003c00000 */
[----:B------:R0:W1:Y:S02]  /*4010*/  SHFL.BFLY P3, R18, R20, R19, R22 ;  /* 0x0c00001314127389 */ /* 0x0000640000060016 */
[----:B01----:R-:W-:Y:S05]  /*4020*/  ENDCOLLECTIVE ;  /* 0x000000000000791b */ /* 0x003fea0003800000 */
.L_x_862:
[----:B------:R-:W-:Y:S01]  /*4030*/  FADD.FTZ R16, R13, R16 ;  /* 0x000000100d107221 */ /* 0x000fe20000010000 */
[----:B------:R-:W-:-:S04]  /*4040*/  HFMA2 R19, -RZ, RZ, 0, 5.9604644775390625e-08 ;  /* 0x00000001ff137431 */ /* 0x000fc800000001ff */
[----:B------:R-:W-:Y:S02]  /*4050*/  MOV R20, R16 ;  /* 0x0000001000147202 */ /* 0x000fe40000000f00 */
[----:B------:R-:W-:-:S07]  /*4060*/  MOV R9, R18 ;  /* 0x0000001200097202 */ /* 0x000fce0000000f00 */
[----:B------:R-:W-:Y:S05]  /*4070*/  WARPSYNC.COLLECTIVE R17, `(.L_x_863) ;  /* 0x0000000011087348 */ /* 0x000fea0003c00000 */
[----:B------:R0:W1:Y:S02]  /*4080*/  SHFL.BFLY P3, R18, R20, R19, R22 ;  /* 0x0c00001314127389 */ /* 0x0000640000060016 */
[----:B01----:R-:W-:Y:S05]  /*4090*/  ENDCOLLECTIVE ;  /* 0x000000000000791b */ /* 0x003fea0003800000 */
.L_x_863:
[----:B------:R-:W-:-:S05]  /*40a0*/  FADD.FTZ R9, R14, R9 ;  /* 0x000000090e097221 */ /* 0x000fca0000010000 */
[----:B------:R-:W-:Y:S02]  /*40b0*/  MOV R20, R9 ;  /* 0x0000000900147202 */ /* 0x000fe40000000f00 */
[----:B------:R-:W-:-:S07]  /*40c0*/  MOV R15, R18 ;  /* 0x00000012000f7202 */ /* 0x000fce0000000f00 */
[----:B------:R-:W-:Y:S05]  /*40d0*/  WARPSYNC.COLLECTIVE R17, `(.L_x_864) ;  /* 0x0000000011087348 */ /* 0x000fea0003c00000 */
[----:B------:R0:W1:Y:S02]  /*40e0*/  SHFL.BFLY P3, R18, R20, R19, R22 ;  /* 0x0c00001314127389 */ /* 0x0000640000060016 */
[----:B01----:R-:W-:Y:S05]  /*40f0*/  ENDCOLLECTIVE ;  /* 0x000000000000791b */ /* 0x003fea0003800000 */
.L_x_864:
[----:B------:R-:W-:Y:S01]  /*4100*/  FADD.FTZ R15, R16, R15 ;  /* 0x0000000f100f7221 */ /* 0x000fe20000010000 */
[----:B------:R-:W-:Y:S01]  /*4110*/  MOV R10, R18 ;  /* 0x00000012000a7202 */ /* 0x000fe20000000f00 */
[----:B------:R-:W-:Y:S06]  /*4120*/  BRA `(.L_x_865) ;  /* 0xfffffff800c47947 */ /* 0x000fec000383ffff */
.L_x_866:
        /* <DEDUP_REMOVED lines=13> */
.L_x_1062:


//--------------------- .text._ZN13group_norm_v218gn_bwd_cuda_kernelI6__halfLi320ELi1ELi16ELi40ELi256ELb1ELb1ELi32ELi320ELi320ELi4ELb1ELi18ELb0ELb0ELNS_15WgradSyncMethodE3ENS_16CompileConditionILi1000EEEEEvPT_S6_S6_PKS5_S8_S8_S8_PKfflPfPj --------------------------
	.section	.text._ZN13group_norm_v218gn_bwd_cuda_kernelI6__halfLi320ELi1ELi16ELi40ELi256ELb1ELb1ELi32ELi320ELi320ELi4ELb1ELi18ELb0ELb0ELNS_15WgradSyncMethodE3ENS_16CompileConditionILi1000EEEEEvPT_S6_S6_PKS5_S8_S8_S8_PKfflPfPj,"ax",@progbits
	.align	128
        .global         _ZN13group_norm_v218gn_bwd_cuda_kernelI6__halfLi320ELi1ELi16ELi40ELi256ELb1ELb1ELi32ELi320ELi320ELi4ELb1ELi18ELb0ELb0ELNS_15WgradSyncMethodE3ENS_16CompileConditionILi1000EEEEEvPT_S6_S6_PKS5_S8_S8_S8_PKfflPfPj
        .type           _ZN13group_norm_v218gn_bwd_cuda_kernelI6__halfLi320ELi1ELi16ELi40ELi256ELb1ELb1ELi32ELi320ELi320ELi4ELb1ELi18ELb0ELb0ELNS_15WgradSyncMethodE3ENS_16CompileConditionILi1000EEEEEvPT_S6_S6_PKS5_S8_S8_S8_PKfflPfPj,@function
        .size           _ZN13group_norm_v218gn_bwd_cuda_kernelI6__halfLi320ELi1ELi16ELi40ELi256ELb1ELb1ELi32ELi320ELi320ELi4ELb1ELi18ELb0ELb0ELNS_15WgradSyncMethodE3ENS_16CompileConditionILi1000EEEEEvPT_S6_S6_PKS5_S8_S8_S8_PKfflPfPj,(.L_x_1063 - _ZN13group_norm_v218gn_bwd_cuda_kernelI6__halfLi320ELi1ELi16ELi40ELi256ELb1ELb1ELi32ELi320ELi320ELi4ELb1ELi18ELb0ELb0ELNS_15WgradSyncMethodE3ENS_16CompileConditionILi1000EEEEEvPT_S6_S6_PKS5_S8_S8_S8_PKfflPfPj)
        .other          _ZN13group_norm_v218gn_bwd_cuda_kernelI6__halfLi320ELi1ELi16ELi40ELi256ELb1ELb1ELi32ELi320ELi320ELi4ELb1ELi18ELb0ELb0ELNS_15WgradSyncMethodE3ENS_16CompileConditionILi1000EEEEEvPT_S6_S6_PKS5_S8_S8_S8_PKfflPfPj,@"STO_CUDA_ENTRY STV_DEFAULT"
_ZN13group_norm_v218gn_bwd_cuda_kernelI6__halfLi320ELi1ELi16ELi40ELi256ELb1ELb1ELi32ELi320ELi320ELi4ELb1ELi18ELb0ELb0ELNS_15WgradSyncMethodE3ENS_16CompileConditionILi1000EEEEEvPT_S6_S6_PKS5_S8_S8_S8_PKfflPfPj:
.text._ZN13group_norm_v218gn_bwd_cuda_kernelI6__halfLi320ELi1ELi16ELi40ELi256ELb1ELb1ELi32ELi320ELi320ELi4ELb1ELi18ELb0ELb0ELNS_15WgradSyncMethodE3ENS_16CompileConditionILi1000EEEEEvPT_S6_S6_PKS5_S8_S8_S8_PKfflPfPj:
        /* <DEDUP_REMOVED lines=26> */
.L_x_869:
[----:B------:R-:W2:Y:S04]  /*01a0*/  LD.E.STRONG.GPU R0, desc[UR10][R2.64+0x48] ;  /* 0x0000480a02007980 */ /* 0x000ea8000c10f900 */
[----:B--2---:R-:W-:Y:S01]  /*01b0*/  CCTL.IVALL ;  /* 0x00000000ff00798f */ /* 0x004fe20002000000 */
[----:B------:R-:W-:Y:S05]  /*01c0*/  YIELD ;  /* 0x0000000000007946 */ /* 0x000fea0003800000 */
[----:B-----5:R-:W-:-:S04]  /*01d0*/  LOP3.LUT R0, R0, R5, RZ, 0x3c, !PT ;  /* 0x0000000500007212 */ /* 0x020fc800078e3cff */
[----:B------:R-:W-:-:S13]  /*01e0*/  ISETP.GT.AND P0, PT, R0, -0x1, PT ;  /* 0xffffffff0000780c */ /* 0x000fda0003f04270 */
[----:B------:R-:W-:Y:S05]  /*01f0*/  @P0 BRA `(.L_x_869) ;  /* 0xfffffffc00e80947 */ /* 0x000fea000383ffff */
.L_x_868:
[----:B------:R-:W-:Y:S05]  /*0200*/  WARPSYNC.ALL ;  /* 0x0000000000007948 */ /* 0x000fea0003800000 */
[----:B------:R-:W-:Y:S06]  /*0210*/  BAR.SYNC.DEFER_BLOCKING 0x0 ;  /* 0x0000000000007b1d */ /* 0x000fec0000010000 */
[----:B------:R-:W-:Y:S05]  /*0220*/  BRA `(.L_x_870) ;  /* 0x0000003c00e47947 */ /* 0x000fea0003800000 */
.L_x_867:
        /* <DEDUP_REMOVED lines=26> */
[----:B------:R-:W-:Y:S01]  /*03d0*/  SHF.R.U32.HI R33, RZ, 0x2, R39 ;  /* 0x00000002ff217819 */ /* 0x000fe20000011627 */
[----:B------:R-:W-:Y:S01]  /*03e0*/  UIADD3 UR5, UPT, UPT, UR4, 0x2800, URZ ;  /* 0x0000280004057890 */ /* 0x000fe2000fffe0ff */
[----:B------:R-:W-:Y:S01]  /*03f0*/  LOP3.LUT R0, R0, 0x3fff8, RZ, 0xc0, !PT ;  /* 0x0003fff800007812 */ /* 0x000fe200078ec0ff */
[----:B------:R-:W-:Y:S01]  /*0400*/  UIADD3 UR4, UPT, UPT, UR4, 0x3480, URZ ;  /* 0x0000348004047890 */ /* 0x000fe2000fffe0ff */
[----:B------:R-:W-:Y:S01]  /*0410*/  LOP3.LUT P1, RZ, R4, R41, RZ, 0xfc, !PT ;  /* 0x0000002904ff7212 */ /* 0x000fe2000782fcff */
[----:B------:R-:W-:Y:S01]  /*0420*/  ULEA UR5, UR6, UR5, 0x18 ;  /* 0x0000000506057291 */ /* 0x000fe2000f8ec0ff */
[----:B------:R-:W-:Y:S01]  /*0430*/  LOP3.LUT R0, R0, 0x7, R41, 0xf8, !PT ;  /* 0x0000000700007812 */ /* 0x000fe200078ef829 */
[----:B------:R-:W-:Y:S01]  /*0440*/  ULEA UR4, UR6, UR4, 0x18 ;  /* 0x0000000406047291 */ /* 0x000fe2000f8ec0ff */
[----:B------:R-:W-:-:S02]  /*0450*/  LEA R6, R40, R33, 0x3 ;  /* 0x0000002128067211 */ /* 0x000fc400078e18ff */
[----:B------:R-:W-:Y:S02]  /*0460*/  CS2R R90, SRZ ;  /* 0x00000000005a7805 */ /* 0x000fe4000001ff00 */
[C---:B------:R-:W-:Y:S01]  /*0470*/  SHF.L.U32 R7, R39.reuse, 0x1, RZ ;  /* 0x0000000127077819 */ /* 0x040fe200000006ff */
        /* <DEDUP_REMOVED lines=9> */
[C---:B------:R-:W-:Y:S01]  /*0510*/  LOP3.LUT R5, R7.reuse, 0x18, RZ, 0xc0, !PT ;  /* 0x0000001807057812 */ /* 0x040fe200078ec0ff */
[----:B-----5:R-:W-:Y:S01]  /*0520*/  IMAD.WIDE.U32 R82, R40, 0x4, R82 ;  /* 0x0000000428527825 */ /* 0x020fe200078e0052 */
[----:B------:R-:W-:Y:S02]  /*0530*/  SHF.L.U32 R0, R0, 0x3, RZ ;  /* 0x0000000300007819 */ /* 0x000fe400000006ff */
[----:B------:R-:W-:-:S02]  /*0540*/  LOP3.LUT R9, R7, 0x18, RZ, 0xc, !PT ;  /* 0x0000001807097812 */ /* 0x000fc400078e0cff */
[C---:B------:R-:W-:Y:S02]  /*0550*/  LOP3.LUT R35, R5.reuse, 0x8, RZ, 0x3c, !PT ;  /* 0x0000000805237812 */ /* 0x040fe400078e3cff */
[----:B------:R-:W-:Y:S02]  /*0560*/  IADD3 R37, PT, PT, R34, R5, RZ ;  /* 0x0000000522257210 */ /* 0x000fe40007ffe0ff */
[----:B------:R-:W-:Y:S02]  /*0570*/  LOP3.LUT R0, R0, 0x18, RZ, 0xc0, !PT ;  /* 0x0000001800007812 */ /* 0x000fe400078ec0ff */
[----:B------:R-:W-:Y:S02]  /*0580*/  LOP3.LUT R5, R5, 0x10, RZ, 0x3c, !PT ;  /* 0x0000001005057812 */ /* 0x000fe400078e3cff */
[C---:B------:R-:W-:Y:S02]  /*0590*/  IADD3 R36, PT, PT, R34.reuse, R9, RZ ;  /* 0x0000000922247210 */ /* 0x040fe40007ffe0ff */
[----:B------:R-:W-:-:S02]  /*05a0*/  IADD3 R35, PT, PT, R34, R35, RZ ;  /* 0x0000002322237210 */ /* 0x000fc40007ffe0ff */
[----:B------:R-:W-:Y:S02]  /*05b0*/  IADD3 R0, PT, PT, R0, UR8, RZ ;  /* 0x0000000800007c10 */ /* 0x000fe4000fffe0ff */
[----:B------:R-:W-:Y:S02]  /*05c0*/  IADD3 R34, PT, PT, R34, R5, RZ ;  /* 0x0000000522227210 */ /* 0x000fe40007ffe0ff */
[----:B------:R-:W-:Y:S02]  /*05d0*/  SHF.L.U32 R5, R39, 0x3, RZ ;  /* 0x0000000327057819 */ /* 0x000fe400000006ff */
[----:B------:R-:W-:Y:S02]  /*05e0*/  LEA R33, R33, R0, 0x5 ;  /* 0x0000000021217211 */ /* 0x000fe400078e28ff */
        /* <DEDUP_REMOVED lines=32> */
[----:B------:R-:W-:Y:S01]  /*07f0*/  SHF.L.U32 R5, R4, 0x1, RZ ;  /* 0x0000000104057819 */ /* 0x000fe200000006ff */
[--C-:B------:R-:W-:Y:S01]  /*0800*/  IMAD R24, R17, 0x28, R19.reuse ;  /* 0x0000002811187824 */ /* 0x100fe200078e0213 */
[----:B------:R-:W-:Y:S01]  /*0810*/  LOP3.LUT R22, R21, 0xe0, R22, 0xf8, !PT ;  /* 0x000000e015167812 */ /* 0x000fe200078ef816 */
[----:B------:R-:W-:Y:S01]  /*0820*/  IMAD R0, R20, 0x28, R19 ;  /* 0x0000002814007824 */ /* 0x000fe200078e0213 */
[----:B----4-:R-:W-:Y:S01]  /*0830*/  LEA R94, P0, R43, R94, 0x2 ;  /* 0x0000005e2b5e7211 */ /* 0x010fe200078010ff */
[----:B0-----:R-:W-:Y:S01]  /*0840*/  IMAD.WIDE.U32 R92, R5, 0x4, R92 ;  /* 0x00000004055c7825 */ /* 0x001fe200078e005c */
[----:B------:R-:W-:-:S02]  /*0850*/  IADD3 R30, PT, PT, R23, R8, RZ ;  /* 0x00000008171e7210 */ /* 0x000fc40007ffe0ff */
[----:B------:R-:W-:Y:S02]  /*0860*/  LEA R21, R21, R0, 0x3 ;  /* 0x0000000015157211 */ /* 0x000fe400078e18ff */
[----:B------:R-:W-:Y:S02]  /*0870*/  SHF.L.U32 R0, R41, 0x1, RZ ;  /* 0x0000000129007819 */ /* 0x000fe400000006ff */
[----:B------:R-:W-:Y:S02]  /*0880*/  LEA.HI.X R95, R43, R95, RZ, 0x2, P0 ;  /* 0x0000005f2b5f7211 */ /* 0x000fe400000f14ff */
[----:B------:R-:W-:Y:S02]  /*0890*/  IADD3 R25, PT, PT, R23, R16, RZ ;  /* 0x0000001017197210 */ /* 0x000fe40007ffe0ff */
[----:B------:R-:W-:Y:S02]  /*08a0*/  ISETP.NE.AND P0, PT, R41, RZ, PT ;  /* 0x000000ff2900720c */ /* 0x000fe40003f05270 */
[----:B------:R-:W-:-:S02]  /*08b0*/  MOV R5, 0x7fffffb9 ;  /* 0x7fffffb900057802 */ /* 0x000fc40000000f00 */
[----:B------:R-:W-:Y:S02]  /*08c0*/  MOV R8, 0x7ffffff9 ;  /* 0x7ffffff900087802 */ /* 0x000fe40000000f00 */
[----:B------:R-:W-:Y:S02]  /*08d0*/  LOP3.LUT R0, R0, 0xe, RZ, 0xc0, !PT ;  /* 0x0000000e00007812 */ /* 0x000fe400078ec0ff */
[C---:B------:R-:W-:Y:S01]  /*08e0*/  IADD3 R29, PT, PT, R23.reuse, R10, RZ ;  /* 0x0000000a171d7210 */ /* 0x040fe20007ffe0ff */
[----:B------:R-:W-:Y:S01]  /*08f0*/  HFMA2 R10, -RZ, RZ, 0, 0 ;  /* 0x00000000ff0a7431 */ /* 0x000fe200000001ff */
[----:B------:R-:W-:Y:S02]  /*0900*/  IADD3 R32, PT, PT, R32, R23, RZ ;  /* 0x0000001720207210 */ /* 0x000fe40007ffe0ff */
[C---:B------:R-:W-:Y:S02]  /*0910*/  IADD3 R31, PT, PT, R23.reuse, R6, RZ ;  /* 0x00000006171f7210 */ /* 0x040fe40007ffe0ff */
[----:B------:R-:W-:-:S02]  /*0920*/  IADD3 R28, PT, PT, R23, R28, RZ ;  /* 0x0000001c171c7210 */ /* 0x000fc40007ffe0ff */
[C---:B------:R-:W-:Y:S02]  /*0930*/  IADD3 R27, PT, PT, R23.reuse, R14, RZ ;  /* 0x0000000e171b7210 */ /* 0x040fe40007ffe0ff */
[C---:B------:R-:W-:Y:S02]  /*0940*/  IADD3 R26, PT, PT, R23.reuse, R26, RZ ;  /* 0x0000001a171a7210 */ /* 0x040fe40007ffe0ff */
[C---:B------:R-:W-:Y:S02]  /*0950*/  IADD3 R24, PT, PT, R23.reuse, R24, RZ ;  /* 0x0000001817187210 */ /* 0x040fe40007ffe0ff */
[----:B------:R-:W-:Y:S02]  /*0960*/  IADD3 R23, PT, PT, R23, R18, RZ ;  /* 0x0000001217177210 */ /* 0x000fe40007ffe0ff */
[----:B------:R-:W-:Y:S02]  /*0970*/  MOV R11, R43 ;  /* 0x0000002b000b7202 */ /* 0x000fe40000000f00 */
[----:B------:R-:W-:-:S02]  /*0980*/  SEL R8, R8, 0x1, !P0 ;  /* 0x0000000108087807 */ /* 0x000fc40004000000 */
[----:B------:R-:W-:Y:S02]  /*0990*/  LOP3.LUT R7, R7, 0x7e, RZ, 0xc0, !PT ;  /* 0x0000007e07077812 */ /* 0x000fe400078ec0ff */
[----:B------:R-:W-:Y:S02]  /*09a0*/  LEA R6, R39, R0, 0x2 ;  /* 0x0000000027067211 */ /* 0x000fe400078e10ff */
[----:B------:R-:W-:Y:S01]  /*09b0*/  SEL R5, R5, 0x1, !P1 ;  /* 0x0000000105057807 */ /* 0x000fe20004800000 */
[--C-:B--2---:R-:W-:Y:S02]  /*09c0*/  HADD2.F32 R19, -RZ, R2.reuse.H0_H0 ;  /* 0x20000002ff137230 */ /* 0x104fe40000004100 */
[----:B------:R-:W-:Y:S01]  /*09d0*/  HADD2.F32 R20, -RZ, R2.H1_H1 ;  /* 0x30000002ff147230 */ /* 0x000fe20000004100 */
[----:B------:R-:W-:Y:S01]  /*09e0*/  LOP3.LUT R2, R38, 0xffff, RZ, 0xc0, !PT ;  /* 0x0000ffff26027812 */ /* 0x000fe200078ec0ff */
[--C-:B------:R-:W-:Y:S02]  /*09f0*/  HADD2.F32 R16, -RZ, R12.reuse.H0_H0 ;  /* 0x2000000cff107230 */ /* 0x100fe40000004100 */
[----:B------:R-:W-:-:S02]  /*0a00*/  HADD2.F32 R15, -RZ, R12.H1_H1 ;  /* 0x3000000cff0f7230 */ /* 0x000fc40000004100 */
[----:B------:R-:W-:Y:S02]  /*0a10*/  HFMA2 R12, -RZ, RZ, 0, 0 ;  /* 0x00000000ff0c7431 */ /* 0x000fe400000001ff */
[----:B------:R-:W-:Y:S02]  /*0a20*/  IMAD R2, R2, 0x667, RZ ;  /* 0x0000066702027824 */ /* 0x000fe400078e02ff */
[----:B------:R-:W-:Y:S02]  /*0a30*/  HADD2.F32 R14, -RZ, R13.H0_H0 ;  /* 0x2000000dff0e7230 */ /* 0x000fe40000004100 */
[--C-:B------:R-:W-:Y:S01]  /*0a40*/  HADD2.F32 R17, -RZ, R3.reuse.H0_H0 ;  /* 0x20000003ff117230 */ /* 0x100fe20000004100 */
[----:B------:R-:W-:Y:S01]  /*0a50*/  SHF.R.U32.HI R9, RZ, 0x10, R2 ;  /* 0x00000010ff097819 */ /* 0x000fe20000011602 */
[----:B------:R-:W-:Y:S02]  /*0a60*/  HADD2.F32 R18, -RZ, R3.H1_H1 ;  /* 0x30000003ff127230 */ /* 0x000fe40000004100 */
[----:B------:R-:W-:-:S02]  /*0a70*/  HADD2.F32 R13, -RZ, R13.H1_H1 ;  /* 0x3000000dff0d7230 */ /* 0x000fc40000004100 */
[----:B------:R-:W-:-:S05]  /*0a80*/  IMAD R4, R40, -0x8, R9 ;  /* 0xfffffff828047824 */ /* 0x000fca00078e0209 */
[----:B-1----:R-:W-:-:S07]  /*0a90*/  LEA R4, R4, UR4, 0x3 ;  /* 0x0000000404047c11 */ /* 0x002fce000f8e18ff */
.L_x_882:
        /* <DEDUP_REMOVED lines=35> */
[----:B------:R-:W5:Y:S04]  /*0cd0*/  LDG.E.64.CONSTANT R106, desc[UR10][R114.64+0x2800] ;  /* 0x0028000a726a7981 */ /* 0x000f68000c1e9b00 */
[----:B------:R-:W5:Y:S01]  /*0ce0*/  LDG.E.64.CONSTANT R108, desc[UR10][R114.64+0x3c00] ;  /* 0x003c000a726c7981 */ /* 0x000f62000c1e9b00 */
[----:B--2---:R-:W-:-:S06]  /*0cf0*/  FADD.FTZ R51, R103, UR6 ;  /* 0x0000000667337e21 */ /* 0x004fcc0008010000 */
[----:B------:R-:W1:Y:S01]  /*0d00*/  MUFU.RSQ R51, R51 ;  /* 0x0000003300337308 */ /* 0x000e620000001400 */
[--C-:B---3--:R-:W-:Y:S02]  /*0d10*/  HADD2.F32 R3, -RZ, R58.reuse.H0_H0 ;  /* 0x2000003aff037230 */ /* 0x108fe40000004100 */
[----:B------:R-:W-:-:S03]  /*0d20*/  HADD2.F32 R47, -RZ, R58.H1_H1 ;  /* 0x3000003aff2f7230 */ /* 0x000fc60000004100 */
[----:B------:R-:W-:-:S04]  /*0d30*/  FADD.FTZ R42, -R102, R3 ;  /* 0x00000003662a7221 */ /* 0x000fc80000010100 */
[----:B-1----:R-:W-:Y:S01]  /*0d40*/  FMUL.FTZ R3, R51, R42 ;  /* 0x0000002a33037220 */ /* 0x002fe20000410000 */
[----:B------:R-:W-:Y:S01]  /*0d50*/  FADD.FTZ R42, -R102, R47 ;  /* 0x0000002f662a7221 */ /* 0x000fe20000010100 */
[----:B------:R-:W-:Y:S02]  /*0d60*/  HADD2.F32 R47, -RZ, R59.H0_H0 ;  /* 0x2000003bff2f7230 */ /* 0x000fe40000004100 */
[----:B------:R-:W-:Y:S01]  /*0d70*/  FFMA.FTZ R48, R19, R3, R16 ;  /* 0x0000000313307223 */ /* 0x000fe20000010010 */
[----:B------:R-:W-:-:S03]  /*0d80*/  FMUL.FTZ R49, R51, R42 ;  /* 0x0000002a33317220 */ /* 0x000fc60000410000 */
[----:B------:R-:W-:Y:S01]  /*0d90*/  FMUL.FTZ R42, R48, -1.4426950216293334961 ;  /* 0xbfb8aa3b302a7820 */ /* 0x000fe20000410000 */
[C---:B0-----:R-:W-:Y:S01]  /*0da0*/  FADD.FTZ R44, -R102.reuse, R47 ;  /* 0x0000002f662c7221 */ /* 0x041fe20000010100 */
[----:B------:R-:W-:Y:S02]  /*0db0*/  HADD2.F32 R45, -RZ, R59.H1_H1 ;  /* 0x3000003bff2d7230 */ /* 0x000fe40000004100 */
[----:B------:R0:W1:Y:S01]  /*0dc0*/  MUFU.EX2 R58, R42 ;  /* 0x0000002a003a7308 */ /* 0x0000620000000800 */
[----:B------:R-:W-:Y:S02]  /*0dd0*/  FMUL.FTZ R47, R51, R44 ;  /* 0x0000002c332f7220 */ /* 0x000fe40000410000 */
[----:B------:R-:W-:Y:S02]  /*0de0*/  FADD.FTZ R62, -R102, R45 ;  /* 0x0000002d663e7221 */ /* 0x000fe40000010100 */
[----:B------:R-:W-:Y:S01]  /*0df0*/  FFMA.FTZ R44, R17, R47, R14 ;  /* 0x0000002f112c7223 */ /* 0x000fe2000001000e */
[----:B------:R-:W-:Y:S01]  /*0e00*/  FFMA.FTZ R46, R20, R49, R15 ;  /* 0x00000031142e7223 */ /* 0x000fe2000001000f */
[----:B------:R-:W-:-:S02]  /*0e10*/  FMUL.FTZ R45, R51, R62 ;  /* 0x0000003e332d7220 */ /* 0x000fc40000410000 */
[----:B------:R-:W-:Y:S01]  /*0e20*/  FMUL.FTZ R62, R44, -1.4426950216293334961 ;  /* 0xbfb8aa3b2c3e7820 */ /* 0x000fe20000410000 */
[----:B------:R-:W-:Y:S01]  /*0e30*/  FMUL.FTZ R50, R46, -1.4426950216293334961 ;  /* 0xbfb8aa3b2e327820 */ /* 0x000fe20000410000 */
[--C-:B----4-:R-:W-:Y:S02]  /*0e40*/  HADD2.F32 R59, -RZ, R56.reuse.H0_H0 ;  /* 0x20000038ff3b7230 */ /* 0x110fe40000004100 */
[----:B------:R-:W-:Y:S02]  /*0e50*/  HADD2.F32 R63, -RZ, R56.H1_H1 ;  /* 0x30000038ff3f7230 */ /* 0x000fe40000004100 */
[----:B------:R-:W2:Y:S01]  /*0e60*/  MUFU.EX2 R56, R62 ;  /* 0x0000003e00387308 */ /* 0x000ea20000000800 */
[----:B0-----:R-:W-:Y:S01]  /*0e70*/  FFMA.FTZ R42, R18, R45, R13 ;  /* 0x0000002d122a7223 */ /* 0x001fe2000001000d */
[----:B-1----:R-:W-:Y:S01]  /*0e80*/  FADD.FTZ R116, R58, 1 ;  /* 0x3f8000003a747421 */ /* 0x002fe20000010000 */
[----:B------:R-:W-:Y:S01]  /*0e90*/  FADD.FTZ R78, -R102, R63 ;  /* 0x0000003f664e7221 */ /* 0x000fe20000010100 */
[----:B------:R-:W-:-:S04]  /*0ea0*/  HADD2.F32 R63, -RZ, R57.H1_H1 ;  /* 0x30000039ff3f7230 */ /* 0x000fc80000004100 */
[----:B------:R0:W1:Y:S01]  /*0eb0*/  MUFU.EX2 R96, R50 ;  /* 0x0000003200607308 */ /* 0x0000620000000800 */
[----:B-----5:R-:W-:Y:S02]  /*0ec0*/  HADD2.F32 R97, -RZ, R55.H0_H0 ;  /* 0x20000037ff617230 */ /* 0x020fe40000004100 */
[----:B------:R-:W-:Y:S01]  /*0ed0*/  FADD.FTZ R74, -R102, R63 ;  /* 0x0000003f664a7221 */ /* 0x000fe20000010100 */
[--C-:B------:R-:W-:Y:S02]  /*0ee0*/  HADD2.F32 R67, -RZ, R60.reuse.H0_H0 ;  /* 0x2000003cff437230 */ /* 0x100fe40000004100 */
[----:B------:R-:W-:Y:S02]  /*0ef0*/  HADD2.F32 R63, -RZ, R60.H1_H1 ;  /* 0x3000003cff3f7230 */ /* 0x000fe40000004100 */
[----:B------:R-:W3:Y:S01]  /*0f00*/  MUFU.RCP R116, R116 ;  /* 0x0000007400747308 */ /* 0x000ee20000001000 */
[----:B0-----:R-:W-:Y:S01]  /*0f10*/  FMUL.FTZ R50, R42, -1.4426950216293334961 ;  /* 0xbfb8aa3b2a327820 */ /* 0x001fe20000410000 */
[----:B------:R-:W-:Y:S01]  /*0f20*/  FADD.FTZ R60, -R102, R97 ;  /* 0x00000061663c7221 */ /* 0x000fe20000010100 */
[----:B------:R-:W-:-:S02]  /*0f30*/  HADD2.F32 R97, -RZ, R52.H0_H0 ;  /* 0x20000034ff617230 */ /* 0x000fc40000004100 */
[----:B--2---:R-:W-:-:S03]  /*0f40*/  FADD.FTZ R120, R56, 1 ;  /* 0x3f80000038787421 */ /* 0x004fc60000010000 */
[----:B------:R-:W0:Y:S01]  /*0f50*/  MUFU.EX2 R50, R50 ;  /* 0x0000003200327308 */ /* 0x000e220000000800 */
[----:B------:R-:W-:Y:S02]  /*0f60*/  HADD2.F32 R79, -RZ, R54.H0_H0 ;  /* 0x20000036ff4f7230 */ /* 0x000fe40000004100 */
[----:B------:R-:W-:Y:S01]  /*0f70*/  FADD.FTZ R56, -R102, R97 ;  /* 0x0000006166387221 */ /* 0x000fe20000010100 */
[----:B------:R-:W-:Y:S02]  /*0f80*/  HADD2.F32 R97, -RZ, R52.H1_H1 ;  /* 0x30000034ff617230 */ /* 0x000fe40000004100 */
[----:B-1----:R-:W-:Y:S01]  /*0f90*/  FADD.FTZ R96, R96, 1 ;  /* 0x3f80000060607421 */ /* 0x002fe20000010000 */
[C---:B------:R-:W-:Y:S01]  /*0fa0*/  FADD.FTZ R64, -R102.reuse, R79 ;  /* 0x0000004f66407221 */ /* 0x040fe20000010100 */
[----:B------:R-:W-:Y:S02]  /*0fb0*/  HADD2.F32 R79, -RZ, R54.H1_H1 ;  /* 0x30000036ff4f7230 */ /* 0x000fe40000004100 */
[----:B------:R-:W1:Y:S01]  /*0fc0*/  MUFU.RCP R118, R96 ;  /* 0x0000006000767308 */ /* 0x000e620000001000 */
[----:B------:R-:W-:Y:S01]  /*0fd0*/  FADD.FTZ R54, -R102, R97 ;  /* 0x0000006166367221 */ /* 0x000fe20000010100 */
[----:B---3--:R-:W-:-:S04]  /*0fe0*/  FADD.FTZ R97, -R116, 1 ;  /* 0x3f80000074617421 */ /* 0x008fc80000010100 */
[----:B------:R-:W-:Y:S01]  /*0ff0*/  FFMA.FTZ R139, R48, R97, 1 ;  /* 0x3f800000308b7423 */ /* 0x000fe20000010061 */
[----:B------:R-:W-:Y:S02]  /*1000*/  HADD2.F32 R97, -RZ, R53.H1_H1 ;  /* 0x30000035ff617230 */ /* 0x000fe40000004100 */
[----:B0-----:R-:W-:-:S04]  /*1010*/  FADD.FTZ R50, R50, 1 ;  /* 0x3f80000032327421 */ /* 0x001fc80000010000 */
[----:B------:R0:W2:Y:S01]  /*1020*/  MUFU.RCP R122, R50 ;  /* 0x00000032007a7308 */ /* 0x0000a20000001000 */
[--C-:B------:R-:W-:Y:S02]  /*1030*/  HADD2.F32 R151, -RZ, R104.reuse.H1_H1 ;  /* 0x30000068ff977230 */ /* 0x100fe40000004100 */
[----:B0-----:R-:W-:Y:S02]  /*1040*/  FADD.FTZ R50, -R102, R97 ;  /* 0x0000006166327221 */ /* 0x001fe40000010100 */
[----:B------:R-:W3:Y:S01]  /*1050*/  LDG.E.64.CONSTANT R96, desc[UR10][R114.64+0x5000] ;  /* 0x0050000a72607981 */ /* 0x000ee2000c1e9b00 */
[----:B-1----:R-:W-:Y:S02]  /*1060*/  FADD.FTZ R133, -R118, 1 ;  /* 0x3f80000076857421 */ /* 0x002fe40000010100 */
[----:B------:R-:W0:Y:S01]  /*1070*/  MUFU.RCP R120, R120 ;  /* 0x0000007800787308 */ /* 0x000e220000001000 */
[----:B------:R-:W-:Y:S02]  /*1080*/  HADD2.F32 R135, -RZ, R53.H0_H0 ;  /* 0x20000035ff877230 */ /* 0x000fe40000004100 */
[----:B------:R-:W-:Y:S01]  /*1090*/  FFMA.FTZ R143, R46, R133, 1 ;  /* 0x3f8000002e8f7423 */ /* 0x000fe20000010085 */
[----:B------:R-:W-:Y:S01]  /*10a0*/  FADD.FTZ R46, -R102, R151 ;  /* 0x00000097662e7221 */ /* 0x000fe20000010100 */
[----:B------:R-:W-:Y:S01]  /*10b0*/  FMUL.FTZ R149, R116, R139 ;  /* 0x0000008b74957220 */ /* 0x000fe20000410000 */
[----:B------:R-:W-:Y:S01]  /*10c0*/  FADD.FTZ R52, -R102, R135 ;  /* 0x0000008766347221 */ /* 0x000fe20000010100 */
[----:B------:R-:W-:Y:S01]  /*10d0*/  FMUL.FTZ R151, R118, R143 ;  /* 0x0000008f76977220 */ /* 0x000fe20000410000 */
[----:B------:R-:W-:-:S02]  /*10e0*/  HADD2.F32 R135, -RZ, R104.H0_H0 ;  /* 0x20000068ff877230 */ /* 0x000fc40000004100 */
[--C-:B------:R-:W-:Y:S02]  /*10f0*/  HADD2.F32 R139, -RZ, R105.reuse.H0_H0 ;  /* 0x20000069ff8b7230 */ /* 0x100fe40000004100 */
[----:B------:R-:W-:Y:S02]  /*1100*/  HADD2.F32 R143, -RZ, R105.H1_H1 ;  /* 0x30000069ff8f7230 */ /* 0x000fe40000004100 */
[----:B------:R-:W4:Y:S01]  /*1110*/  LDG.E.64.CONSTANT R104, desc[UR10][R114.64+0x6400] ;  /* 0x0064000a72687981 */ /* 0x000f22000c1e9b00 */
[----:B--2---:R-:W-:Y:S01]  /*1120*/  FADD.FTZ R141, -R122, 1 ;  /* 0x3f8000007a8d7421 */ /* 0x004fe20000010100 */
[----:B0-----:R-:W-:-:S03]  /*1130*/  FADD.FTZ R53, -R120, 1 ;  /* 0x3f80000078357421 */ /* 0x001fc60000010100 */
[----:B------:R-:W-:Y:S01]  /*1140*/  FFMA.FTZ R147, R42, R141, 1 ;  /* 0x3f8000002a937423 */ /* 0x000fe2000001008d */
[----:B------:R-:W-:Y:S01]  /*1150*/  FFMA.FTZ R145, R44, R53, 1 ;  /* 0x3f8000002c917423 */ /* 0x000fe20000010035 */
[----:B------:R-:W-:-:S03]  /*1160*/  HADD2.F32 R153, -RZ, R110.H1_H1 ;  /* 0x3000006eff997230 */ /* 0x000fc60000004100 */
[----:B------:R-:W-:Y:S01]  /*1170*/  FMUL.FTZ R146, R120, R145 ;  /* 0x0000009178927220 */ /* 0x000fe20000410000 */
[----:B------:R-:W-:Y:S01]  /*1180*/  FMUL.FTZ R145, R122, R147 ;  /* 0x000000937a917220 */ /* 0x000fe20000410000 */
[----:B------:R-:W-:Y:S02]  /*1190*/  HADD2.F32 R147, -RZ, R110.H0_H0 ;  /* 0x2000006eff937230 */ /* 0x000fe40000004100 */
[--C-:B------:R-:W-:Y:S02]  /*11a0*/  HADD2.F32 R110, -RZ, R113.reuse.H1_H1 ;  /* 0x30000071ff6e7230 */ /* 0x100fe40000004100 */
[----:B------:R-:W-:Y:S01]  /*11b0*/  FADD.FTZ R116, -R102, R153 ;  /* 0x0000009966747221 */ /* 0x000fe20000010100 */
[----:B------:R-:W-:Y:S02]  /*11c0*/  HADD2.F32 R155, -RZ, R113.H0_H0 ;  /* 0x20000071ff9b7230 */ /* 0x000fe40000004100 */
[--C-:B------:R-:W-:Y:S02]  /*11d0*/  HADD2.F32 R153, -RZ, R111.reuse.H0_H0 ;  /* 0x2000006fff997230 */ /* 0x100fe40000004100 */
[----:B------:R-:W-:Y:S01]  /*11e0*/  FMUL.FTZ R145, R110, R145 ;  /* 0x000000916e917220 */ /* 0x000fe20000410000 */
[----:B------:R-:W-:-:S02]  /*11f0*/  HADD2.F32 R113, -RZ, R111.H1_H1 ;  /* 0x3000006fff717230 */ /* 0x000fc40000004100 */
[----:B------:R-:W2:Y:S01]  /*1200*/  LDG.E.64.CONSTANT R110, desc[UR10][R114.64+0x7800] ;  /* 0x0078000a726e7981 */ /* 0x000ea2000c1e9b00 */
[C---:B------:R-:W-:Y:S01]  /*1210*/  FADD.FTZ R80, -R102.reuse, R59 ;  /* 0x0000003b66507221 */ /* 0x040fe20000010100 */
[----:B------:R-:W-:-:S03]  /*1220*/  FADD.FTZ R42, -R102, R143 ;  /* 0x0000008f662a7221 */ /* 0x000fc60000010100 */
[C---:B------:R-:W-:Y:S01]  /*1230*/  FMUL.FTZ R80, R51.reuse, R80 ;  /* 0x0000005033507220 */ /* 0x040fe20000410000 */
[----:B------:R-:W-:-:S03]  /*1240*/  FMUL.FTZ R42, R51, R42 ;  /* 0x0000002a332a7220 */ /* 0x000fc60000410000 */
[----:B------:R-:W-:Y:S01]  /*1250*/  FFMA.FTZ R59, R19, R80, R16 ;  /* 0x00000050133b7223 */ /* 0x000fe20000010010 */
[----:B------:R-:W-:Y:S02]  /*1260*/  HADD2.F32 R65, -RZ, R57.H0_H0 ;  /* 0x20000039ff417230 */ /* 0x000fe40000004100 */
[----:B------:R-:W-:Y:S01]  /*1270*/  FMUL.FTZ R78, R51, R78 ;  /* 0x0000004e334e7220 */ /* 0x000fe20000410000 */
[----:B------:R-:W-:Y:S01]  /*1280*/  FADD.FTZ R118, -R102, R147 ;  /* 0x0000009366767221 */ /* 0x000fe20000010100 */
[----:B------:R-:W-:Y:S01]  /*1290*/  FMUL.FTZ R126, R59, -1.4426950216293334961 ;  /* 0xbfb8aa3b3b7e7820 */ /* 0x000fe20000410000 */
[----:B------:R-:W-:Y:S01]  /*12a0*/  FFMA.FTZ R147, R18, R42, R13 ;  /* 0x0000002a12937223 */ /* 0x000fe2000001000d */
[----:B------:R-:W-:Y:S01]  /*12b0*/  FFMA.FTZ R57, R20, R78, R15 ;  /* 0x0000004e14397223 */ /* 0x000fe2000001000f */
[--C-:B------:R-:W-:Y:S02]  /*12c0*/  HADD2.F32 R150, -RZ, R112.reuse.H0_H0 ;  /* 0x20000070ff967230 */ /* 0x100fe40000004100 */
[----:B------:R-:W-:Y:S01]  /*12d0*/  FADD.FTZ R122, -R102, R113 ;  /* 0x00000071667a7221 */ /* 0x000fe20000010100 */
[----:B------:R-:W-:-:S02]  /*12e0*/  HADD2.F32 R144, -RZ, R112.H1_H1 ;  /* 0x30000070ff907230 */ /* 0x000fc40000004100 */
[----:B------:R-:W-:Y:S01]  /*12f0*/  FADD.FTZ R76, -R102, R65 ;  /* 0x00000041664c7221 */ /* 0x000fe20000010100 */
[----:B------:R-:W-:Y:S01]  /*1300*/  FMUL.FTZ R112, R147, -1.4426950216293334961 ;  /* 0xbfb8aa3b93707820 */ /* 0x000fe20000410000 */
[----:B------:R-:W-:Y:S01]  /*1310*/  HADD2.F32 R113, -RZ, R100.H0_H0 ;  /* 0x20000064ff717230 */ /* 0x000fe20000004100 */
[----:B------:R-:W0:Y:S01]  /*1320*/  MUFU.EX2 R126, R126 ;  /* 0x0000007e007e7308 */ /* 0x000e220000000800 */
[----:B------:R-:W-:Y:S01]  /*1330*/  FMUL.FTZ R103, R57, -1.4426950216293334961 ;  /* 0xbfb8aa3b39677820 */ /* 0x000fe20000410000 */
[----:B------:R-:W-:Y:S01]  /*1340*/  FMUL.FTZ R76, R51, R76 ;  /* 0x0000004c334c7220 */ /* 0x000fe20000410000 */
[----:B------:R-:W-:Y:S01]  /*1350*/  FMUL.FTZ R144, R144, R151 ;  /* 0x0000009790907220 */ /* 0x000fe20000410000 */
[----:B------:R-:W-:-:S04]  /*1360*/  FADD.FTZ R120, -R102, R113 ;  /* 0x0000007166787221 */ /* 0x000fc80000010100 */
[----:B------:R1:W-:Y:S01]  /*1370*/  MUFU.EX2 R151, R112 ;  /* 0x0000007000977308 */ /* 0x0003e20000000800 */
[----:B------:R-:W-:Y:S01]  /*1380*/  FFMA.FTZ R65, R17, R76, R14 ;  /* 0x0000004c11417223 */ /* 0x000fe2000001000e */
[----:B-1----:R1:W5:Y:S06]  /*1390*/  LDG.E.64.CONSTANT R112, desc[UR10][R114.64+0x8c00] ;  /* 0x008c000a72707981 */ /* 0x00236c000c1e9b00 */
[----:B------:R-:W1:Y:S01]  /*13a0*/  MUFU.EX2 R103, R103 ;  /* 0x0000006700677308 */ /* 0x000e620000000800 */
[----:B------:R-:W-:Y:S01]  /*13b0*/  FMUL.FTZ R73, R65, -1.4426950216293334961 ;  /* 0xbfb8aa3b41497820 */ /* 0x000fe20000410000 */
[----:B------:R-:W-:Y:S01]  /*13c0*/  FMUL.FTZ R74, R51, R74 ;  /* 0x0000004a334a7220 */ /* 0x000fe20000410000 */
[----:B0-----:R-:W-:Y:S01]  /*13d0*/  FADD.FTZ R160, R126, 1 ;  /* 0x3f8000007ea07421 */ /* 0x001fe20000010000 */
[----:B------:R-:W-:-:S02]  /*13e0*/  HADD2.F32 R161, -RZ, R100.H1_H1 ;  /* 0x30000064ffa17230 */ /* 0x000fc40000004100 */
[----:B------:R-:W-:Y:S02]  /*13f0*/  FFMA.FTZ R69, R18, R74, R13 ;  /* 0x0000004a12457223 */ /* 0x000fe4000001000d */
[----:B------:R-:W0:Y:S01]  /*1400*/  MUFU.EX2 R73, R73 ;  /* 0x0000004900497308 */ /* 0x000e220000000800 */
[C---:B------:R-:W-:Y:S01]  /*1410*/  FADD.FTZ R72, -R102.reuse, R67 ;  /* 0x0000004366487221 */ /* 0x040fe20000010100 */
[----:B------:R-:W-:Y:S01]  /*1420*/  FMUL.FTZ R67, R69, -1.4426950216293334961 ;  /* 0xbfb8aa3b45437820 */ /* 0x000fe20000410000 */
[----:B------:R-:W-:Y:S02]  /*1430*/  FADD.FTZ R130, -R102, R161 ;  /* 0x000000a166827221 */ /* 0x000fe40000010100 */
[----:B------:R-:W-:-:S03]  /*1440*/  FMUL.FTZ R72, R51, R72 ;  /* 0x0000004833487220 */ /* 0x000fc60000410000 */
[----:B------:R-:W0:Y:S01]  /*1450*/  MUFU.RCP R160, R160 ;  /* 0x000000a000a07308 */ /* 0x000e220000001000 */
[----:B-1----:R-:W-:Y:S01]  /*1460*/  FADD.FTZ R161, R103, 1 ;  /* 0x3f80000067a17421 */ /* 0x002fe20000010000 */
[----:B------:R-:W-:Y:S01]  /*1470*/  FFMA.FTZ R71, R19, R72, R16 ;  /* 0x0000004813477223 */ /* 0x000fe20000010010 */
[----:B------:R-:W-:-:S05]  /*1480*/  FADD.FTZ R70, -R102, R63 ;  /* 0x0000003f66467221 */ /* 0x000fca0000010100 */
[----:B------:R-:W1:Y:S01]  /*1490*/  MUFU.EX2 R67, R67 ;  /* 0x0000004300437308 */ /* 0x000e620000000800 */
[----:B------:R-:W-:Y:S01]  /*14a0*/  FMUL.FTZ R63, R71, -1.4426950216293334961 ;  /* 0xbfb8aa3b473f7820 */ /* 0x000fe20000410000 */
[----:B0-----:R-:W-:-:S06]  /*14b0*/  FADD.FTZ R73, R73, 1 ;  /* 0x3f80000049497421 */ /* 0x001fcc0000010000 */
[----:B------:R-:W0:Y:S01]  /*14c0*/  MUFU.RCP R161, R161 ;  /* 0x000000a100a17308 */ /* 0x000e220000001000 */
[--C-:B------:R-:W-:Y:S02]  /*14d0*/  HADD2.F32 R163, -RZ, R101.reuse.H0_H0 ;  /* 0x20000065ffa37230 */ /* 0x100fe40000004100 */
[----:B------:R-:W-:Y:S02]  /*14e0*/  HADD2.F32 R101, -RZ, R101.H1_H1 ;  /* 0x30000065ff657230 */ /* 0x000fe40000004100 */
[----:B------:R-:W-:Y:S01]  /*14f0*/  FMUL.FTZ R70, R51, R70 ;  /* 0x0000004633467220 */ /* 0x000fe20000410000 */
[----:B------:R-:W-:Y:S02]  /*1500*/  HADD2.F32 R75, -RZ, R61.H0_H0 ;  /* 0x2000003dff4b7230 */ /* 0x000fe40000004100 */
[----:B------:R-:W-:Y:S01]  /*1510*/  FADD.FTZ R164, -R160, 1 ;  /* 0x3f800000a0a47421 */ /* 0x000fe20000010100 */
[----:B------:R-:W0:Y:S01]  /*1520*/  MUFU.EX2 R63, R63 ;  /* 0x0000003f003f7308 */ /* 0x000e220000000800 */
[C---:B------:R-:W-:Y:S01]  /*1530*/  FADD.FTZ R128, -R102.reuse, R163 ;  /* 0x000000a366807221 */ /* 0x040fe20000010100 */
[----:B------:R-:W-:Y:S01]  /*1540*/  FADD.FTZ R162, -R102, R101 ;  /* 0x0000006566a27221 */ /* 0x000fe20000010100 */
[----:B------:R-:W-:Y:S01]  /*1550*/  FFMA.FTZ R77, R20, R70, R15 ;  /* 0x00000046144d7223 */ /* 0x000fe2000001000f */
[----:B------:R-:W-:-:S04]  /*1560*/  FFMA.FTZ R163, R59, R164, 1 ;  /* 0x3f8000003ba37423 */ /* 0x000fc800000100a4 */
[----:B------:R-:W0:Y:S01]  /*1570*/  MUFU.RCP R73, R73 ;  /* 0x0000004900497308 */ /* 0x000e220000001000 */
[----:B------:R-:W-:Y:S01]  /*1580*/  FADD.FTZ R68, -R102, R75 ;  /* 0x0000004b66447221 */ /* 0x000fe20000010100 */
[----:B-1----:R-:W-:Y:S01]  /*1590*/  FADD.FTZ R164, R67, 1 ;  /* 0x3f80000043a47421 */ /* 0x002fe20000010000 */
[----:B------:R-:W-:Y:S02]  /*15a0*/  HADD2.F32 R75, -RZ, R61.H1_H1 ;  /* 0x3000003dff4b7230 */ /* 0x000fe40000004100 */
[----:B------:R-:W-:Y:S01]  /*15b0*/  FMUL.FTZ R126, R51, R162 ;  /* 0x000000a2337e7220 */ /* 0x000fe20000410000 */
[----:B------:R-:W-:Y:S01]  /*15c0*/  FMUL.FTZ R61, R77, -1.4426950216293334961 ;  /* 0xbfb8aa3b4d3d7820 */ /* 0x000fe20000410000 */
[----:B------:R-:W-:Y:S01]  /*15d0*/  FMUL.FTZ R67, R160, R163 ;  /* 0x000000a3a0437220 */ /* 0x000fe20000410000 */
[----:B0-----:R-:W-:Y:S01]  /*15e0*/  FADD.FTZ R162, -R161, 1 ;  /* 0x3f800000a1a27421 */ /* 0x001fe20000010100 */
[----:B------:R-:W-:Y:S01]  /*15f0*/  FMUL.FTZ R68, R51, R68 ;  /* 0x0000004433447220 */ /* 0x000fe20000410000 */
[----:B------:R-:W0:Y:S01]  /*1600*/  MUFU.RCP R160, R164 ;  /* 0x000000a400a07308 */ /* 0x000e220000001000 */
[----:B------:R-:W-:Y:S01]  /*1610*/  FADD.FTZ R66, -R102, R75 ;  /* 0x0000004b66427221 */ /* 0x000fe20000010100 */
[----:B------:R-:W-:Y:S01]  /*1620*/  FFMA.FTZ R162, R57, R162, 1 ;  /* 0x3f80000039a27423 */ /* 0x000fe200000100a2 */
[----:B------:R-:W-:Y:S01]  /*1630*/  FFMA.FTZ R75, R17, R68, R14 ;  /* 0x00000044114b7223 */ /* 0x000fe2000001000e */
[----:B------:R-:W-:Y:S01]  /*1640*/  FADD.FTZ R57, R63, 1 ;  /* 0x3f8000003f397421 */ /* 0x000fe20000010000 */
[----:B------:R-:W-:Y:S01]  /*1650*/  FMUL.FTZ R66, R51, R66 ;  /* 0x0000004233427220 */ /* 0x000fe20000410000 */
[----:B------:R-:W-:-:S02]  /*1660*/  FMUL.FTZ R63, R161, R162 ;  /* 0x000000a2a13f7220 */ /* 0x000fc40000410000 */
[----:B------:R-:W1:Y:S01]  /*1670*/  MUFU.EX2 R61, R61 ;  /* 0x0000003d003d7308 */ /* 0x000e620000000800 */
[----:B------:R-:W-:Y:S01]  /*1680*/  FMUL.FTZ R81, R75, -1.4426950216293334961 ;  /* 0xbfb8aa3b4b517820 */ /* 0x000fe20000410000 */
[----:B------:R-:W-:Y:S01]  /*1690*/  FADD.FTZ R162, -R73, 1 ;  /* 0x3f80000049a27421 */ /* 0x000fe20000010100 */
[----:B------:R-:W-:-:S03]  /*16a0*/  FFMA.FTZ R123, R18, R66, R13 ;  /* 0x00000042127b7223 */ /* 0x000fc6000001000d */
[----:B------:R-:W-:Y:S01]  /*16b0*/  FFMA.FTZ R162, R65, R162, 1 ;  /* 0x3f80000041a27423 */ /* 0x000fe200000100a2 */
[----:B------:R-:W-:Y:S01]  /*16c0*/  FMUL.FTZ R117, R123, -1.4426950216293334961 ;  /* 0xbfb8aa3b7b757820 */ /* 0x000fe20000410000 */
[----:B------:R-:W1:Y:S02]  /*16d0*/  MUFU.EX2 R81, R81 ;  /* 0x0000005100517308 */ /* 0x000e640000000800 */
[----:B------:R-:W-:Y:S01]  /*16e0*/  FMUL.FTZ R65, R73, R162 ;  /* 0x000000a249417220 */ /* 0x000fe20000410000 */
[----:B0-----:R-:W-:-:S05]  /*16f0*/  FADD.FTZ R162, -R160, 1 ;  /* 0x3f800000a0a27421 */ /* 0x001fca0000010100 */
[----:B------:R-:W0:Y:S01]  /*1700*/  MUFU.RCP R57, R57 ;  /* 0x0000003900397308 */ /* 0x000e220000001000 */
[----:B------:R-:W-:Y:S01]  /*1710*/  FFMA.FTZ R69, R69, R162, 1 ;  /* 0x3f80000045457423 */ /* 0x000fe200000100a2 */
[----:B-1----:R-:W-:Y:S01]  /*1720*/  FADD.FTZ R161, R61, 1 ;  /* 0x3f8000003da17421 */ /* 0x002fe20000010000 */
[----:B------:R-:W-:-:S05]  /*1730*/  HADD2.F32 R162, -RZ, R98.H0_H0 ;  /* 0x20000062ffa27230 */ /* 0x000fca0000004100 */
[----:B------:R-:W1:Y:S01]  /*1740*/  MUFU.EX2 R117, R117 ;  /* 0x0000007500757308 */ /* 0x000e620000000800 */
[----:B------:R-:W-:Y:S01]  /*1750*/  FMUL.FTZ R61, R162, R67 ;  /* 0x00000043a23d7220 */ /* 0x000fe20000410000 */
[----:B------:R-:W-:Y:S02]  /*1760*/  HADD2.F32 R67, -RZ, R99.H1_H1 ;  /* 0x30000063ff437230 */ /* 0x000fe40000004100 */
[----:B------:R-:W-:Y:S01]  /*1770*/  FMUL.FTZ R56, R51, R56 ;  /* 0x0000003833387220 */ /* 0x000fe20000410000 */
[----:B------:R-:W-:-:S03]  /*1780*/  FMUL.FTZ R160, R160, R69 ;  /* 0x00000045a0a07220 */ /* 0x000fc60000410000 */
[----:B------:R-:W1:Y:S01]  /*1790*/  MUFU.RCP R73, R161 ;  /* 0x000000a100497308 */ /* 0x000e620000001000 */
[C---:B------:R-:W-:Y:S01]  /*17a0*/  FADD.FTZ R62, -R102.reuse, R79 ;  /* 0x0000004f663e7221 */ /* 0x040fe20000010100 */
[----:B------:R-:W-:Y:S01]  /*17b0*/  FADD.FTZ R81, R81, 1 ;  /* 0x3f80000051517421 */ /* 0x000fe20000010000 */
[----:B------:R-:W-:Y:S02]  /*17c0*/  HADD2.F32 R55, -RZ, R55.H1_H1 ;  /* 0x30000037ff377230 */ /* 0x000fe40000004100 */
[--C-:B------:R-:W-:Y:S01]  /*17d0*/  FFMA.FTZ R134, R19, R56, R16.reuse ;  /* 0x0000003813867223 */ /* 0x100fe20000010010 */
[----:B------:R-:W-:Y:S01]  /*17e0*/  FMUL.FTZ R67, R67, R160 ;  /* 0x000000a043437220 */ /* 0x000fe20000410000 */
[----:B------:R-:W-:Y:S01]  /*17f0*/  FMUL.FTZ R62, R51, R62 ;  /* 0x0000003e333e7220 */ /* 0x000fe20000410000 */
[----:B0-----:R-:W-:Y:S01]  /*1800*/  FADD.FTZ R160, -R57, 1 ;  /* 0x3f80000039a07421 */ /* 0x001fe20000010100 */
[C---:B------:R-:W-:Y:S01]  /*1810*/  FMUL.FTZ R64, R51.reuse, R64 ;  /* 0x0000004033407220 */ /* 0x040fe20000410000 */
[----:B------:R-:W0:Y:S01]  /*1820*/  MUFU.RCP R69, R81 ;  /* 0x0000005100457308 */ /* 0x000e220000001000 */
[----:B------:R-:W-:Y:S01]  /*1830*/  FADD.FTZ R58, -R102, R55 ;  /* 0x00000037663a7221 */ /* 0x000fe20000010100 */
[----:B------:R-:W-:Y:S01]  /*1840*/  FMUL.FTZ R48, R134, -1.4426950216293334961 ;  /* 0xbfb8aa3b86307820 */ /* 0x000fe20000410000 */
[----:B------:R-:W-:Y:S01]  /*1850*/  FFMA.FTZ R125, R20, R62, R15 ;  /* 0x0000003e147d7223 */ /* 0x000fe2000001000f */
[----:B------:R-:W-:Y:S01]  /*1860*/  FMUL.FTZ R60, R51, R60 ;  /* 0x0000003c333c7220 */ /* 0x000fe20000410000 */
[----:B-1----:R-:W-:Y:S01]  /*1870*/  FADD.FTZ R117, R117, 1 ;  /* 0x3f80000075757421 */ /* 0x002fe20000010000 */
[----:B------:R-:W-:Y:S01]  /*1880*/  FFMA.FTZ R160, R71, R160, 1 ;  /* 0x3f80000047a07423 */ /* 0x000fe200000100a0 */
[----:B------:R-:W-:Y:S01]  /*1890*/  FFMA.FTZ R121, R19, R64, R16 ;  /* 0x0000004013797223 */ /* 0x000fe20000010010 */
[----:B------:R-:W-:Y:S01]  /*18a0*/  FMUL.FTZ R58, R51, R58 ;  /* 0x0000003a333a7220 */ /* 0x000fe20000410000 */
[----:B------:R1:W-:Y:S01]  /*18b0*/  MUFU.EX2 R133, R48 ;  /* 0x0000003000857308 */ /* 0x0003e20000000800 */
[----:B------:R-:W-:Y:S01]  /*18c0*/  FMUL.FTZ R127, R125, -1.4426950216293334961 ;  /* 0xbfb8aa3b7d7f7820 */ /* 0x000fe20000410000 */
[----:B------:R-:W-:Y:S01]  /*18d0*/  FFMA.FTZ R119, R17, R60, R14 ;  /* 0x0000003c11777223 */ /* 0x000fe2000001000e */
[----:B------:R-:W-:Y:S01]  /*18e0*/  FMUL.FTZ R71, R57, R160 ;  /* 0x000000a039477220 */ /* 0x000fe20000410000 */
[----:B------:R-:W-:Y:S01]  /*18f0*/  FMUL.FTZ R79, R121, -1.4426950216293334961 ;  /* 0xbfb8aa3b794f7820 */ /* 0x000fe20000410000 */
[----:B------:R-:W-:Y:S01]  /*1900*/  FADD.FTZ R160, -R73, 1 ;  /* 0x3f80000049a07421 */ /* 0x000fe20000010100 */
[----:B------:R-:W-:Y:S01]  /*1910*/  FFMA.FTZ R131, R18, R58, R13 ;  /* 0x0000003a12837223 */ /* 0x000fe2000001000d */
[----:B-1----:R-:W-:Y:S01]  /*1920*/  FADD.FTZ R48, -R102, R135 ;  /* 0x0000008766307221 */ /* 0x002fe20000010100 */
[----:B------:R-:W1:Y:S01]  /*1930*/  MUFU.RCP R117, R117 ;  /* 0x0000007500757308 */ /* 0x000e620000001000 */
[----:B------:R-:W-:Y:S01]  /*1940*/  FMUL.FTZ R50, R51, R50 ;  /* 0x0000003233327220 */ /* 0x000fe20000410000 */
[----:B------:R-:W-:Y:S01]  /*1950*/  FMUL.FTZ R129, R119, -1.4426950216293334961 ;  /* 0xbfb8aa3b77817820 */ /* 0x000fe20000410000 */
[C---:B------:R-:W-:Y:S01]  /*1960*/  FMUL.FTZ R48, R51.reuse, R48 ;  /* 0x0000003033307220 */ /* 0x040fe20000410000 */
[C---:B------:R-:W-:Y:S01]  /*1970*/  FMUL.FTZ R54, R51.reuse, R54 ;  /* 0x0000003633367220 */ /* 0x040fe20000410000 */
[----:B------:R-:W-:Y:S01]  /*1980*/  FMUL.FTZ R52, R51, R52 ;  /* 0x0000003433347220 */ /* 0x000fe20000410000 */
[----:B------:R-:W-:Y:S01]  /*1990*/  FFMA.FTZ R160, R77, R160, 1 ;  /* 0x3f8000004da07423 */ /* 0x000fe200000100a0 */
[----:B------:R-:W-:Y:S01]  /*19a0*/  FMUL.FTZ R55, R131, -1.4426950216293334961 ;  /* 0xbfb8aa3b83377820 */ /* 0x000fe20000410000 */
[----:B------:R-:W1:Y:S01]  /*19b0*/  MUFU.EX2 R127, R127 ;  /* 0x0000007f007f7308 */ /* 0x000e620000000800 */
[----:B------:R-:W-:Y:S01]  /*19c0*/  FFMA.FTZ R135, R18, R50, R13 ;  /* 0x0000003212877223 */ /* 0x000fe2000001000d */
[----:B------:R-:W-:Y:S01]  /*19d0*/  FFMA.FTZ R140, R19, R48, R16 ;  /* 0x00000030138c7223 */ /* 0x000fe20000010010 */
[----:B------:R-:W-:Y:S01]  /*19e0*/  FFMA.FTZ R132, R20, R54, R15 ;  /* 0x0000003614847223 */ /* 0x000fe2000001000f */
[----:B------:R-:W-:Y:S01]  /*19f0*/  FFMA.FTZ R136, R17, R52, R14 ;  /* 0x0000003411887223 */ /* 0x000fe2000001000e */
[----:B------:R-:W-:-:S03]  /*1a00*/  FMUL.FTZ R73, R73, R160 ;  /* 0x000000a049497220 */ /* 0x000fc60000410000 */
[----:B------:R-:W1:Y:S01]  /*1a10*/  MUFU.EX2 R79, R79 ;  /* 0x0000004f004f7308 */ /* 0x000e620000000800 */
[----:B0-----:R-:W-:Y:S01]  /*1a20*/  FADD.FTZ R160, -R69, 1 ;  /* 0x3f80000045a07421 */ /* 0x001fe20000010100 */
[----:B------:R-:W-:Y:S01]  /*1a30*/  FMUL.FTZ R141, R135, -1.4426950216293334961 ;  /* 0xbfb8aa3b878d7820 */ /* 0x000fe20000410000 */
[----:B------:R-:W-:Y:S01]  /*1a40*/  FMUL.FTZ R46, R51, R46 ;  /* 0x0000002e332e7220 */ /* 0x000fe20000410000 */
[----:B------:R-:W-:Y:S01]  /*1a50*/  FMUL.FTZ R138, R140, -1.4426950216293334961 ;  /* 0xbfb8aa3b8c8a7820 */ /* 0x000fe20000410000 */
[----:B------:R-:W-:-:S03]  /*1a60*/  FMUL.FTZ R137, R132, -1.4426950216293334961 ;  /* 0xbfb8aa3b84897820 */ /* 0x000fc60000410000 */
[----:B------:R-:W0:Y:S01]  /*1a70*/  MUFU.EX2 R129, R129 ;  /* 0x0000008100817308 */ /* 0x000e220000000800 */
[----:B------:R-:W-:Y:S01]  /*1a80*/  FMUL.FTZ R53, R136, -1.4426950216293334961 ;  /* 0xbfb8aa3b88357820 */ /* 0x000fe20000410000 */
[----:B------:R-:W-:Y:S01]  /*1a90*/  FADD.FTZ R44, -R102, R139 ;  /* 0x0000008b662c7221 */ /* 0x000fe20000010100 */
[----:B------:R-:W-:Y:S01]  /*1aa0*/  FFMA.FTZ R160, R75, R160, 1 ;  /* 0x3f8000004ba07423 */ /* 0x000fe200000100a0 */
[----:B------:R-:W-:Y:S02]  /*1ab0*/  HADD2.F32 R98, -RZ, R98.H1_H1 ;  /* 0x30000062ff627230 */ /* 0x000fe40000004100 */
[----:B------:R-:W-:Y:S02]  /*1ac0*/  FFMA.FTZ R139, R20, R46, R15 ;  /* 0x0000002e148b7223 */ /* 0x000fe4000001000f */
[----:B------:R-:W0:Y:S01]  /*1ad0*/  MUFU.EX2 R55, R55 ;  /* 0x0000003700377308 */ /* 0x000e220000000800 */
[----:B------:R-:W-:Y:S01]  /*1ae0*/  FMUL.FTZ R44, R51, R44 ;  /* 0x0000002c332c7220 */ /* 0x000fe20000410000 */
[----:B------:R-:W-:Y:S01]  /*1af0*/  FMUL.FTZ R75, R69, R160 ;  /* 0x000000a0454b7220 */ /* 0x000fe20000410000 */
[----:B-1----:R-:W-:Y:S01]  /*1b00*/  FADD.FTZ R160, -R117, 1 ;  /* 0x3f80000075a07421 */ /* 0x002fe20000010100 */
[----:B------:R-:W-:Y:S01]  /*1b10*/  FMUL.FTZ R142, R139, -1.4426950216293334961 ;  /* 0xbfb8aa3b8b8e7820 */ /* 0x000fe20000410000 */
[----:B------:R-:W-:-:S03]  /*1b20*/  FMUL.FTZ R63, R98, R63 ;  /* 0x0000003f623f7220 */ /* 0x000fc60000410000 */
[----:B------:R-:W1:Y:S01]  /*1b30*/  MUFU.EX2 R141, R141 ;  /* 0x0000008d008d7308 */ /* 0x000e620000000800 */
[----:B------:R-:W-:Y:S02]  /*1b40*/  HADD2.F32 R98, -RZ, R99.H0_H0 ;  /* 0x20000063ff627230 */ /* 0x000fe40000004100 */
[----:B------:R-:W-:Y:S01]  /*1b50*/  FFMA.FTZ R143, R17, R44, R14 ;  /* 0x0000002c118f7223 */ /* 0x000fe2000001000e */
[----:B------:R-:W-:-:S04]  /*1b60*/  FADD.FTZ R127, R127, 1 ;  /* 0x3f8000007f7f7421 */ /* 0x000fc80000010000 */
[----:B------:R-:W1:Y:S01]  /*1b70*/  MUFU.EX2 R138, R138 ;  /* 0x0000008a008a7308 */ /* 0x000e620000000800 */
[----:B------:R-:W-:Y:S01]  /*1b80*/  FFMA.FTZ R160, R123, R160, 1 ;  /* 0x3f8000007ba07423 */ /* 0x000fe200000100a0 */
[----:B------:R-:W-:-:S06]  /*1b90*/  FADD.FTZ R79, R79, 1 ;  /* 0x3f8000004f4f7421 */ /* 0x000fcc0000010000 */
[----:B------:R-:W3:Y:S01]  /*1ba0*/  MUFU.EX2 R137, R137 ;  /* 0x0000008900897308 */ /* 0x000ee20000000800 */
[----:B------:R-:W-:-:S07]  /*1bb0*/  FMUL.FTZ R148, R143, -1.4426950216293334961 ;  /* 0xbfb8aa3b8f947820 */ /* 0x000fce0000410000 */
[----:B------:R-:W3:Y:S01]  /*1bc0*/  MUFU.EX2 R53, R53 ;  /* 0x0000003500357308 */ /* 0x000ee20000000800 */
[----:B------:R-:W-:Y:S01]  /*1bd0*/  FMUL.FTZ R65, R98, R65 ;  /* 0x0000004162417220 */ /* 0x000fe20000410000 */
[----:B0-----:R-:W-:Y:S01]  /*1be0*/  FADD.FTZ R98, R129, 1 ;  /* 0x3f80000081627421 */ /* 0x001fe20000010000 */
[----:B------:R-:W-:Y:S01]  /*1bf0*/  FMUL.FTZ R162, R117, R160 ;  /* 0x000000a075a27220 */ /* 0x000fe20000410000 */
[----:B------:R-:W-:-:S04]  /*1c00*/  HADD2.F32 R160, -RZ, R106.H0_H0 ;  /* 0x2000006affa07230 */ /* 0x000fc80000004100 */
[----:B------:R-:W0:Y:S01]  /*1c10*/  MUFU.EX2 R142, R142 ;  /* 0x0000008e008e7308 */ /* 0x000e220000000800 */
[----:B------:R-:W-:Y:S02]  /*1c20*/  HADD2.F32 R106, -RZ, R106.H1_H1 ;  /* 0x3000006aff6a7230 */ /* 0x000fe40000004100 */
[----:B------:R-:W-:Y:S01]  /*1c30*/  FADD.FTZ R129, R55, 1 ;  /* 0x3f80000037817421 */ /* 0x000fe20000010000 */
[----:B------:R-:W-:-:S04]  /*1c40*/  FADD.FTZ R55, R133, 1 ;  /* 0x3f80000085377421 */ /* 0x000fc80000010000 */
[----:B------:R-:W4:Y:S01]  /*1c50*/  MUFU.RCP R81, R127 ;  /* 0x0000007f00517308 */ /* 0x000f220000001000 */
[----:B------:R-:W-:Y:S01]  /*1c60*/  FMUL.FTZ R118, R51, R118 ;  /* 0x0000007633767220 */ /* 0x000fe20000410000 */
[----:B------:R-:W-:Y:S01]  /*1c70*/  FMUL.FTZ R69, R160, R71 ;  /* 0x00000047a0457220 */ /* 0x000fe20000410000 */
[----:B------:R-:W-:Y:S01]  /*1c80*/  FADD.FTZ R124, -R102, R153 ;  /* 0x00000099667c7221 */ /* 0x000fe20000010100 */
[----:B-1----:R-:W-:-:S04]  /*1c90*/  FADD.FTZ R123, R141, 1 ;  /* 0x3f8000008d7b7421 */ /* 0x002fc80000010000 */
[----:B------:R-:W1:Y:S01]  /*1ca0*/  MUFU.RCP R79, R79 ;  /* 0x0000004f004f7308 */ /* 0x000e620000001000 */
[----:B------:R-:W-:Y:S01]  /*1cb0*/  FMUL.FTZ R71, R106, R73 ;  /* 0x000000496a477220 */ /* 0x000fe20000410000 */
[----:B------:R-:W-:Y:S01]  /*1cc0*/  FMUL.FTZ R116, R51, R116 ;  /* 0x0000007433747220 */ /* 0x000fe20000410000 */
[----:B------:R-:W-:Y:S01]  /*1cd0*/  FADD.FTZ R106, R138, 1 ;  /* 0x3f8000008a6a7421 */ /* 0x000fe20000010000 */
[----:B------:R-:W-:-:S04]  /*1ce0*/  FMUL.FTZ R150, R150, R149 ;  /* 0x0000009596967220 */ /* 0x000fc80000410000 */
[----:B------:R-:W1:Y:S01]  /*1cf0*/  MUFU.EX2 R148, R148 ;  /* 0x0000009400947308 */ /* 0x000e620000000800 */
[----:B---3--:R-:W-:Y:S01]  /*1d00*/  FADD.FTZ R99, R137, 1 ;  /* 0x3f80000089637421 */ /* 0x008fe20000010000 */
[----:B------:R-:W-:Y:S01]  /*1d10*/  FADD.FTZ R53, R53, 1 ;  /* 0x3f80000035357421 */ /* 0x000fe20000010000 */
[----:B------:R-:W-:Y:S02]  /*1d20*/  HADD2.F32 R138, -RZ, R107.H0_H0 ;  /* 0x2000006bff8a7230 */ /* 0x000fe40000004100 */
[----:B------:R-:W-:-:S03]  /*1d30*/  FFMA.FTZ R149, R19, R118, R16 ;  /* 0x0000007613957223 */ /* 0x000fc60000010010 */
[----:B------:R-:W3:Y:S01]  /*1d40*/  MUFU.RCP R98, R98 ;  /* 0x0000006200627308 */ /* 0x000ee20000001000 */
[C---:B------:R-:W-:Y:S01]  /*1d50*/  FMUL.FTZ R122, R51.reuse, R122 ;  /* 0x0000007a337a7220 */ /* 0x040fe20000410000 */
[----:B------:R-:W-:Y:S02]  /*1d60*/  HADD2.F32 R107, -RZ, R107.H1_H1 ;  /* 0x3000006bff6b7230 */ /* 0x000fe40000004100 */
[----:B------:R-:W-:Y:S01]  /*1d70*/  FMUL.FTZ R124, R51, R124 ;  /* 0x0000007c337c7220 */ /* 0x000fe20000410000 */
[----:B------:R-:W-:-:S03]  /*1d80*/  FFMA.FTZ R153, R20, R116, R15 ;  /* 0x0000007414997223 */ /* 0x000fc6000001000f */
[----:B------:R-:W2:Y:S01]  /*1d90*/  MUFU.RCP R55, R55 ;  /* 0x0000003700377308 */ /* 0x000ea20000001000 */
[----:B------:R-:W-:Y:S01]  /*1da0*/  FMUL.FTZ R152, R149, -1.4426950216293334961 ;  /* 0xbfb8aa3b95987820 */ /* 0x000fe20000410000 */
[----:B------:R-:W-:Y:S01]  /*1db0*/  FMUL.FTZ R146, R155, R146 ;  /* 0x000000929b927220 */ /* 0x000fe20000410000 */
[----:B------:R-:W-:Y:S01]  /*1dc0*/  FFMA.FTZ R156, R18, R122, R13 ;  /* 0x0000007a129c7223 */ /* 0x000fe2000001000d */
[----:B------:R-:W-:-:S04]  /*1dd0*/  FMUL.FTZ R73, R138, R75 ;  /* 0x0000004b8a497220 */ /* 0x000fc80000410000 */
[----:B------:R3:W2:Y:S01]  /*1de0*/  MUFU.RCP R57, R129 ;  /* 0x0000008100397308 */ /* 0x0006a20000001000 */
[----:B------:R-:W-:Y:S01]  /*1df0*/  FFMA.FTZ R155, R17, R124, R14 ;  /* 0x0000007c119b7223 */ /* 0x000fe2000001000e */
[----:B------:R-:W-:Y:S01]  /*1e00*/  FMUL.FTZ R120, R51, R120 ;  /* 0x0000007833787220 */ /* 0x000fe20000410000 */
[----:B------:R-:W-:Y:S01]  /*1e10*/  FMUL.FTZ R75, R107, R162 ;  /* 0x000000a26b4b7220 */ /* 0x000fe20000410000 */
[----:B------:R-:W-:Y:S01]  /*1e20*/  FMUL.FTZ R154, R153, -1.4426950216293334961 ;  /* 0xbfb8aa3b999a7820 */ /* 0x000fe20000410000 */
[----:B0-----:R-:W-:-:S03]  /*1e30*/  FADD.FTZ R107, R142, 1 ;  /* 0x3f8000008e6b7421 */ /* 0x001fc60000010000 */
[----:B------:R-:W0:Y:S01]  /*1e40*/  MUFU.RCP R123, R123 ;  /* 0x0000007b007b7308 */ /* 0x000e220000001000 */
[----:B------:R-:W-:Y:S01]  /*1e50*/  FMUL.FTZ R130, R51, R130 ;  /* 0x0000008233827220 */ /* 0x000fe20000410000 */
[----:B----4-:R-:W-:Y:S01]  /*1e60*/  FADD.FTZ R142, -R81, 1 ;  /* 0x3f800000518e7421 */ /* 0x010fe20000010100 */
[----:B------:R-:W-:Y:S01]  /*1e70*/  FMUL.FTZ R159, R156, -1.4426950216293334961 ;  /* 0xbfb8aa3b9c9f7820 */ /* 0x000fe20000410000 */
[----:B------:R-:W-:-:S04]  /*1e80*/  FMUL.FTZ R128, R51, R128 ;  /* 0x0000008033807220 */ /* 0x000fc80000410000 */
[----:B------:R-:W4:Y:S01]  /*1e90*/  MUFU.RCP R99, R99 ;  /* 0x0000006300637308 */ /* 0x000f220000001000 */
[----:B------:R-:W-:Y:S01]  /*1ea0*/  FMUL.FTZ R157, R155, -1.4426950216293334961 ;  /* 0xbfb8aa3b9b9d7820 */ /* 0x000fe20000410000 */
[----:B------:R-:W-:Y:S01]  /*1eb0*/  FFMA.FTZ R158, R19, R120, R16 ;  /* 0x00000078139e7223 */ /* 0x000fe20000010010 */
[----:B------:R-:W-:-:S05]  /*1ec0*/  FFMA.FTZ R59, R18, R126, R13 ;  /* 0x0000007e123b7223 */ /* 0x000fca000001000d */
[----:B------:R-:W4:Y:S01]  /*1ed0*/  MUFU.RCP R53, R53 ;  /* 0x0000003500357308 */ /* 0x000f220000001000 */
[----:B-1----:R-:W-:Y:S01]  /*1ee0*/  FADD.FTZ R138, -R79, 1 ;  /* 0x3f8000004f8a7421 */ /* 0x002fe20000010100 */
[----:B------:R-:W-:Y:S01]  /*1ef0*/  FFMA.FTZ R115, R20, R130, R15 ;  /* 0x0000008214737223 */ /* 0x000fe2000001000f */
[----:B------:R-:W-:Y:S01]  /*1f00*/  FFMA.FTZ R142, R125, R142, 1 ;  /* 0x3f8000007d8e7423 */ /* 0x000fe2000001008e */
[----:B------:R-:W-:Y:S01]  /*1f10*/  FFMA.FTZ R114, R17, R128, R14 ;  /* 0x0000008011727223 */ /* 0x000fe2000001000e */
[----:B------:R-:W-:Y:S01]  /*1f20*/  FADD.FTZ R127, R148, 1 ;  /* 0x3f800000947f7421 */ /* 0x000fe20000010000 */
[----:B---3--:R-:W-:Y:S02]  /*1f30*/  FADD.FTZ R129, R151, 1 ;  /* 0x3f80000097817421 */ /* 0x008fe40000010000 */
[----:B------:R-:W1:Y:S01]  /*1f40*/  MUFU.EX2 R152, R152 ;  /* 0x0000009800987308 */ /* 0x000e620000000800 */
[----:B------:R-:W-:Y:S01]  /*1f50*/  FMUL.FTZ R100, R158, -1.4426950216293334961 ;  /* 0xbfb8aa3b9e647820 */ /* 0x000fe20000410000 */
[----:B------:R-:W-:Y:S01]  /*1f60*/  FMUL.FTZ R103, R59, -1.4426950216293334961 ;  /* 0xbfb8aa3b3b677820 */ /* 0x000fe20000410000 */
[----:B------:R-:W-:Y:S01]  /*1f70*/  FADD.FTZ R148, -R98, 1 ;  /* 0x3f80000062947421 */ /* 0x000fe20000010100 */
[----:B------:R-:W-:Y:S01]  /*1f80*/  FFMA.FTZ R138, R121, R138, 1 ;  /* 0x3f800000798a7423 */ /* 0x000fe2000001008a */
[----:B------:R-:W-:-:S03]  /*1f90*/  FMUL.FTZ R101, R115, -1.4426950216293334961 ;  /* 0xbfb8aa3b73657820 */ /* 0x000fc60000410000 */
[----:B------:R-:W3:Y:S01]  /*1fa0*/  MUFU.EX2 R154, R154 ;  /* 0x0000009a009a7308 */ /* 0x000ee20000000800 */
[----:B------:R-:W-:Y:S01]  /*1fb0*/  FMUL.FTZ R142, R81, R142 ;  /* 0x0000008e518e7220 */ /* 0x000fe20000410000 */
[----:B------:R-:W-:Y:S01]  /*1fc0*/  FMUL.FTZ R102, R114, -1.4426950216293334961 ;  /* 0xbfb8aa3b72667820 */ /* 0x000fe20000410000 */
[--C-:B------:R-:W-:Y:S02]  /*1fd0*/  HADD2.F32 R81, -RZ, R109.reuse.H0_H0 ;  /* 0x2000006dff517230 */ /* 0x100fe40000004100 */
[----:B------:R-:W-:Y:S01]  /*1fe0*/  FFMA.FTZ R119, R119, R148, 1 ;  /* 0x3f80000077777423 */ /* 0x000fe20000010094 */
[----:B------:R-:W-:Y:S02]  /*1ff0*/  HADD2.F32 R117, -RZ, R109.H1_H1 ;  /* 0x3000006dff757230 */ /* 0x000fe40000004100 */
[----:B------:R-:W5:Y:S01]  /*2000*/  MUFU.RCP R106, R106 ;  /* 0x0000006a006a7308 */ /* 0x000f620000001000 */
[----:B--2---:R-:W-:Y:S01]  /*2010*/  FADD.FTZ R109, -R55, 1 ;  /* 0x3f800000376d7421 */ /* 0x004fe20000010100 */
[----:B------:R-:W-:Y:S01]  /*2020*/  FADD.FTZ R160, -R57, 1 ;  /* 0x3f80000039a07421 */ /* 0x000fe20000010100 */
[----:B------:R-:W-:-:S05]  /*2030*/  FMUL.FTZ R138, R79, R138 ;  /* 0x0000008a4f8a7220 */ /* 0x000fca0000410000 */
[----:B------:R-:W2:Y:S01]  /*2040*/  MUFU.EX2 R159, R159 ;  /* 0x0000009f009f7308 */ /* 0x000ea20000000800 */
[--C-:B------:R-:W-:Y:S02]  /*2050*/  HADD2.F32 R77, -RZ, R108.reuse.H0_H0 ;  /* 0x2000006cff4d7230 */ /* 0x100fe40000004100 */
[----:B------:R-:W-:-:S05]  /*2060*/  HADD2.F32 R79, -RZ, R108.H1_H1 ;  /* 0x3000006cff4f7230 */ /* 0x000fca0000004100 */
[----:B------:R-:W2:Y:S01]  /*2070*/  MUFU.EX2 R157, R157 ;  /* 0x0000009d009d7308 */ /* 0x000ea20000000800 */
[----:B0-----:R-:W-:Y:S01]  /*2080*/  FADD.FTZ R108, -R123, 1 ;  /* 0x3f8000007b6c7421 */ /* 0x001fe20000010100 */
[----:B------:R-:W-:Y:S01]  /*2090*/  FMUL.FTZ R98, R98, R119 ;  /* 0x0000007762627220 */ /* 0x000fe20000410000 */
[----:B------:R-:W-:Y:S01]  /*20a0*/  FFMA.FTZ R134, R134, R109, 1 ;  /* 0x3f80000086867423 */ /* 0x000fe2000001006d */
[----:B------:R-:W-:-:S04]  /*20b0*/  FFMA.FTZ R160, R131, R160, 1 ;  /* 0x3f80000083a07423 */ /* 0x000fc800000100a0 */
[----:B------:R-:W0:Y:S01]  /*20c0*/  MUFU.RCP R129, R129 ;  /* 0x0000008100817308 */ /* 0x000e220000001000 */
[----:B----4-:R-:W-:Y:S01]  /*20d0*/  FADD.FTZ R109, -R99, 1 ;  /* 0x3f800000636d7421 */ /* 0x010fe20000010100 */
[----:B------:R-:W-:Y:S01]  /*20e0*/  FADD.FTZ R119, -R53, 1 ;  /* 0x3f80000035777421 */ /* 0x000fe20000010100 */
[----:B------:R-:W-:-:S05]  /*20f0*/  FFMA.FTZ R108, R135, R108, 1 ;  /* 0x3f800000876c7423 */ /* 0x000fca000001006c */
[----:B------:R-:W4:Y:S01]  /*2100*/  MUFU.EX2 R100, R100 ;  /* 0x0000006400647308 */ /* 0x000f220000000800 */
[----:B------:R-:W-:-:S07]  /*2110*/  FMUL.FTZ R160, R57, R160 ;  /* 0x000000a039a07220 */ /* 0x000fce0000410000 */
[----:B------:R-:W4:Y:S01]  /*2120*/  MUFU.EX2 R103, R103 ;  /* 0x0000006700677308 */ /* 0x000f220000000800 */
[----:B------:R-:W-:Y:S01]  /*2130*/  FFMA.FTZ R132, R132, R109, 1 ;  /* 0x3f80000084847423 */ /* 0x000fe2000001006d */
[----:B------:R-:W-:-:S06]  /*2140*/  FFMA.FTZ R136, R136, R119, 1 ;  /* 0x3f80000088887423 */ /* 0x000fcc0000010077 */
[----:B------:R-:W4:Y:S01]  /*2150*/  MUFU.RCP R107, R107 ;  /* 0x0000006b006b7308 */ /* 0x000f220000001000 */
[----:B-1----:R-:W-:-:S07]  /*2160*/  FADD.FTZ R57, R152, 1 ;  /* 0x3f80000098397421 */ /* 0x002fce0000010000 */
[----:B------:R-:W1:Y:S01]  /*2170*/  MUFU.EX2 R101, R101 ;  /* 0x0000006500657308 */ /* 0x000e620000000800 */
[----:B------:R-:W-:Y:S01]  /*2180*/  FMUL.FTZ R81, R81, R98 ;  /* 0x0000006251517220 */ /* 0x000fe20000410000 */
[----:B------:R-:W-:-:S06]  /*2190*/  FMUL.FTZ R108, R123, R108 ;  /* 0x0000006c7b6c7220 */ /* 0x000fcc0000410000 */
[----:B------:R-:W1:Y:S01]  /*21a0*/  MUFU.EX2 R102, R102 ;  /* 0x0000006600667308 */ /* 0x000e620000000800 */
[----:B---3--:R-:W-:Y:S01]  /*21b0*/  FADD.FTZ R98, R154, 1 ;  /* 0x3f8000009a627421 */ /* 0x008fe20000010000 */
[----:B------:R-:W-:Y:S02]  /*21c0*/  HADD2.F32 R121, -RZ, R96.H1_H1 ;  /* 0x30000060ff797230 */ /* 0x000fe40000004100 */
[----:B------:R-:W-:Y:S01]  /*21d0*/  FMUL.FTZ R132, R99, R132 ;  /* 0x0000008463847220 */ /* 0x000fe20000410000 */
[----:B------:R-:W-:-:S03]  /*21e0*/  HADD2.F32 R123, -RZ, R97.H0_H0 ;  /* 0x20000061ff7b7230 */ /* 0x000fc60000004100 */
[----:B------:R-:W3:Y:S01]  /*21f0*/  MUFU.RCP R127, R127 ;  /* 0x0000007f007f7308 */ /* 0x000ee20000001000 */
[----:B------:R-:W-:Y:S02]  /*2200*/  HADD2.F32 R125, -RZ, R97.H1_H1 ;  /* 0x30000061ff7d7230 */ /* 0x000fe40000004100 */
[----:B------:R-:W-:Y:S01]  /*2210*/  FMUL.FTZ R136, R53, R136 ;  /* 0x0000008835887220 */ /* 0x000fe20000410000 */
[----:B-----5:R-:W-:Y:S01]  /*2220*/  FADD.FTZ R97, -R106, 1 ;  /* 0x3f8000006a617421 */ /* 0x020fe20000010100 */
[----:B--2---:R-:W-:Y:S01]  /*2230*/  FADD.FTZ R53, R159, 1 ;  /* 0x3f8000009f357421 */ /* 0x004fe20000010000 */
[----:B------:R-:W-:Y:S01]  /*2240*/  FADD.FTZ R157, R157, 1 ;  /* 0x3f8000009d9d7421 */ /* 0x000fe20000010000 */
[----:B------:R-:W-:Y:S01]  /*2250*/  FMUL.FTZ R121, R121, R132 ;  /* 0x0000008479797220 */ /* 0x000fe20000410000 */
[----:B------:R-:W-:Y:S01]  /*2260*/  FFMA.FTZ R99, R140, R97, 1 ;  /* 0x3f8000008c637423 */ /* 0x000fe20000010061 */
[----:B------:R-:W2:Y:S01]  /*2270*/  MUFU.RCP R57, R57 ;  /* 0x0000003900397308 */ /* 0x000ea20000001000 */
[----:B------:R-:W-:Y:S01]  /*2280*/  FMUL.FTZ R134, R55, R134 ;  /* 0x0000008637867220 */ /* 0x000fe20000410000 */
[----:B------:R-:W-:-:S02]  /*2290*/  HADD2.F32 R119, -RZ, R96.H0_H0 ;  /* 0x20000060ff777230 */ /* 0x000fc40000004100 */
[----:B0-----:R-:W-:Y:S01]  /*22a0*/  FADD.FTZ R132, -R129, 1 ;  /* 0x3f80000081847421 */ /* 0x001fe20000010100 */
[----:B----4-:R-:W-:Y:S01]  /*22b0*/  FADD.FTZ R96, R100, 1 ;  /* 0x3f80000064607421 */ /* 0x010fe20000010000 */
[----:B------:R-:W-:Y:S01]  /*22c0*/  FADD.FTZ R103, R103, 1 ;  /* 0x3f80000067677421 */ /* 0x000fe20000010000 */
[----:B------:R-:W-:Y:S01]  /*22d0*/  FADD.FTZ R100, -R107, 1 ;  /* 0x3f8000006b647421 */ /* 0x000fe20000010100 */
[----:B------:R-:W0:Y:S01]  /*22e0*/  MUFU.RCP R98, R98 ;  /* 0x0000006200627308 */ /* 0x000e220000001000 */
[----:B-1----:R-:W-:Y:S01]  /*22f0*/  FADD.FTZ R97, R101, 1 ;  /* 0x3f80000065617421 */ /* 0x002fe20000010000 */
[----:B------:R-:W-:Y:S01]  /*2300*/  FMUL.FTZ R106, R106, R99 ;  /* 0x000000636a6a7220 */ /* 0x000fe20000410000 */
[----:B------:R-:W-:Y:S01]  /*2310*/  FFMA.FTZ R132, R147, R132, 1 ;  /* 0x3f80000093847423 */ /* 0x000fe20000010084 */
[----:B------:R-:W-:-:S04]  /*2320*/  FADD.FTZ R99, R102, 1 ;  /* 0x3f80000066637421 */ /* 0x000fc80000010000 */
[----:B------:R-:W1:Y:S01]  /*2330*/  MUFU.RCP R55, R157 ;  /* 0x0000009d00377308 */ /* 0x000e620000001000 */
[----:B------:R-:W-:Y:S01]  /*2340*/  FFMA.FTZ R100, R139, R100, 1 ;  /* 0x3f8000008b647423 */ /* 0x000fe20000010064 */
[----:B------:R-:W-:-:S06]  /*2350*/  FMUL.FTZ R125, R125, R108 ;  /* 0x0000006c7d7d7220 */ /* 0x000fcc0000410000 */
[----:B------:R-:W4:Y:S01]  /*2360*/  MUFU.RCP R53, R53 ;  /* 0x0000003500357308 */ /* 0x000f220000001000 */
[----:B---3--:R-:W-:Y:S01]  /*2370*/  FADD.FTZ R108, -R127, 1 ;  /* 0x3f8000007f6c7421 */ /* 0x008fe20000010100 */
[----:B------:R-:W-:Y:S01]  /*2380*/  FMUL.FTZ R132, R129, R132 ;  /* 0x0000008481847220 */ /* 0x000fe20000410000 */
[----:B------:R-:W-:Y:S02]  /*2390*/  HADD2.F32 R129, -RZ, R104.H1_H1 ;  /* 0x30000068ff817230 */ /* 0x000fe40000004100 */
[----:B------:R-:W-:-:S03]  /*23a0*/  FMUL.FTZ R100, R107, R100 ;  /* 0x000000646b647220 */ /* 0x000fc60000410000 */
[----:B------:R-:W3:Y:S01]  /*23b0*/  MUFU.RCP R103, R103 ;  /* 0x0000006700677308 */ /* 0x000ee20000001000 */
[----:B------:R-:W-:Y:S01]  /*23c0*/  FFMA.FTZ R108, R143, R108, 1 ;  /* 0x3f8000008f6c7423 */ /* 0x000fe2000001006c */
[----:B------:R-:W-:-:S06]  /*23d0*/  FMUL.FTZ R129, R129, R100 ;  /* 0x0000006481817220 */ /* 0x000fcc0000410000 */
[----:B------:R-:W5:Y:S01]  /*23e0*/  MUFU.RCP R97, R97 ;  /* 0x0000006100617308 */ /* 0x000f620000001000 */
[----:B--2---:R-:W-:Y:S01]  /*23f0*/  FADD.FTZ R100, -R57, 1 ;  /* 0x3f80000039647421 */ /* 0x004fe20000010100 */
[----:B------:R-:W-:-:S06]  /*2400*/  FMUL.FTZ R108, R127, R108 ;  /* 0x0000006c7f6c7220 */ /* 0x000fcc0000410000 */
[----:B------:R-:W2:Y:S01]  /*2410*/  MUFU.RCP R99, R99 ;  /* 0x0000006300637308 */ /* 0x000ea20000001000 */
[----:B------:R-:W-:Y:S02]  /*2420*/  HADD2.F32 R127, -RZ, R104.H0_H0 ;  /* 0x20000068ff7f7230 */ /* 0x000fe40000004100 */
[----:B0-----:R-:W-:-:S05]  /*2430*/  FADD.FTZ R102, -R98, 1 ;  /* 0x3f80000062667421 */ /* 0x001fca0000010100 */
[----:B------:R-:W0:Y:S01]  /*2440*/  MUFU.RCP R96, R96 ;  /* 0x0000006000607308 */ /* 0x000e220000001000 */
[----:B-1----:R-:W-:Y:S01]  /*2450*/  FADD.FTZ R104, -R55, 1 ;  /* 0x3f80000037687421 */ /* 0x002fe20000010100 */
[----:B----4-:R-:W-:Y:S01]  /*2460*/  FADD.FTZ R101, -R53, 1 ;  /* 0x3f80000035657421 */ /* 0x010fe20000010100 */
[----:B------:R-:W-:Y:S01]  /*2470*/  FFMA.FTZ R100, R149, R100, 1 ;  /* 0x3f80000095647423 */ /* 0x000fe20000010064 */
[----:B------:R-:W-:Y:S01]  /*2480*/  FFMA.FTZ R153, R153, R102, 1 ;  /* 0x3f80000099997423 */ /* 0x000fe20000010066 */
[----:B------:R-:W-:Y:S01]  /*2490*/  FFMA.FTZ R102, R155, R104, 1 ;  /* 0x3f8000009b667423 */ /* 0x000fe20000010068 */
[----:B------:R-:W-:Y:S01]  /*24a0*/  FFMA.FTZ R156, R156, R101, 1 ;  /* 0x3f8000009c9c7423 */ /* 0x000fe20000010065 */
[----:B------:R-:W-:Y:S01]  /*24b0*/  FMUL.FTZ R104, R57, R100 ;  /* 0x0000006439687220 */ /* 0x000fe20000410000 */
[----:B------:R-:W-:Y:S01]  /*24c0*/  FMUL.FTZ R127, R127, R106 ;  /* 0x0000006a7f7f7220 */ /* 0x000fe20000410000 */
[----:B---3--:R-:W-:Y:S01]  /*24d0*/  FADD.FTZ R100, -R103, 1 ;  /* 0x3f80000067647421 */ /* 0x008fe20000010100 */
[----:B------:R-:W-:Y:S01]  /*24e0*/  FMUL.FTZ R106, R98, R153 ;  /* 0x00000099626a7220 */ /* 0x000fe20000410000 */
[----:B-----5:R-:W-:Y:S01]  /*24f0*/  FADD.FTZ R98, -R97, 1 ;  /* 0x3f80000061627421 */ /* 0x020fe20000010100 */
[----:B------:R-:W-:Y:S01]  /*2500*/  FMUL.FTZ R156, R53, R156 ;  /* 0x0000009c359c7220 */ /* 0x000fe20000410000 */
[----:B--2---:R-:W-:Y:S01]  /*2510*/  FADD.FTZ R57, -R99, 1 ;  /* 0x3f80000063397421 */ /* 0x004fe20000010100 */
[----:B------:R-:W-:Y:S01]  /*2520*/  FFMA.FTZ R100, R59, R100, 1 ;  /* 0x3f8000003b647423 */ /* 0x000fe20000010064 */
[----:B------:R-:W-:Y:S01]  /*2530*/  FFMA.FTZ R98, R115, R98, 1 ;  /* 0x3f80000073627423 */ /* 0x000fe20000010062 */
[----:B0-----:R-:W-:Y:S01]  /*2540*/  FADD.FTZ R53, -R96, 1 ;  /* 0x3f80000060357421 */ /* 0x001fe20000010100 */
[----:B------:R-:W-:Y:S01]  /*2550*/  FFMA.FTZ R114, R114, R57, 1 ;  /* 0x3f80000072727423 */ /* 0x000fe20000010039 */
[----:B------:R-:W-:Y:S01]  /*2560*/  FMUL.FTZ R100, R103, R100 ;  /* 0x0000006467647220 */ /* 0x000fe20000410000 */
[----:B------:R-:W-:Y:S01]  /*2570*/  FMUL.FTZ R55, R55, R102 ;  /* 0x0000006637377220 */ /* 0x000fe20000410000 */
[----:B------:R-:W-:Y:S01]  /*2580*/  FFMA.FTZ R53, R158, R53, 1 ;  /* 0x3f8000009e357423 */ /* 0x000fe20000010035 */
[----:B------:R-:W-:Y:S01]  /*2590*/  FFMA.FTZ R103, R3, R150, R90 ;  /* 0x0000009603677223 */ /* 0x000fe2000001005a */
[----:B------:R-:W-:Y:S01]  /*25a0*/  FMUL.FTZ R102, R97, R98 ;  /* 0x0000006261667220 */ /* 0x000fe20000410000 */
[----:B------:R-:W-:Y:S01]  /*25b0*/  FADD.FTZ R90, R150, R91 ;  /* 0x0000005b965a7221 */ /* 0x000fe20000010000 */
[----:B------:R-:W-:Y:S01]  /*25c0*/  FMUL.FTZ R98, R99, R114 ;  /* 0x0000007263627220 */ /* 0x000fe20000410000 */
[----:B------:R-:W-:Y:S01]  /*25d0*/  FFMA.FTZ R91, R49, R144, R88 ;  /* 0x00000090315b7223 */ /* 0x000fe20000010058 */
[----:B------:R-:W-:-:S02]  /*25e0*/  HADD2.F32 R131, -RZ, R105.H0_H0 ;  /* 0x20000069ff837230 */ /* 0x000fc40000004100 */
[----:B------:R-:W-:Y:S01]  /*25f0*/  FMUL.FTZ R101, R96, R53 ;  /* 0x0000003560657220 */ /* 0x000fe20000410000 */
[----:B------:R-:W-:Y:S02]  /*2600*/  HADD2.F32 R99, -RZ, R110.H1_H1 ;  /* 0x3000006eff637230 */ /* 0x000fe40000004100 */
[----:B------:R-:W-:Y:S01]  /*2610*/  FADD.FTZ R88, R144, R89 ;  /* 0x0000005990587221 */ /* 0x000fe20000010000 */
[----:B------:R-:W-:Y:S02]  /*2620*/  HADD2.F32 R96, -RZ, R111.H0_H0 ;  /* 0x2000006fff607230 */ /* 0x000fe40000004100 */
[----:B------:R-:W-:Y:S01]  /*2630*/  FFMA.FTZ R89, R47, R146, R86 ;  /* 0x000000922f597223 */ /* 0x000fe20000010056 */
[----:B------:R-:W-:Y:S01]  /*2640*/  FADD.FTZ R86, R146, R87 ;  /* 0x0000005792567221 */ /* 0x000fe20000010000 */
[----:B------:R-:W-:Y:S01]  /*2650*/  FMUL.FTZ R53, R19, R150 ;  /* 0x0000009613357220 */ /* 0x000fe20000410000 */
[----:B------:R-:W-:Y:S01]  /*2660*/  FMUL.FTZ R131, R131, R108 ;  /* 0x0000006c83837220 */ /* 0x000fe20000410000 */
[----:B------:R-:W-:Y:S01]  /*2670*/  FMUL.FTZ R99, R99, R106 ;  /* 0x0000006a63637220 */ /* 0x000fe20000410000 */
[----:B------:R-:W-:Y:S01]  /*2680*/  FMUL.FTZ R96, R96, R55 ;  /* 0x0000003760607220 */ /* 0x000fe20000410000 */
[----:B------:R-:W-:Y:S01]  /*2690*/  FADD.FTZ R106, R88, R63 ;  /* 0x0000003f586a7221 */ /* 0x000fe20000010000 */
[----:B------:R-:W-:Y:S01]  /*26a0*/  FADD.FTZ R108, R86, R65 ;  /* 0x00000041566c7221 */ /* 0x000fe20000010000 */
[----:B------:R-:W-:Y:S01]  /*26b0*/  FMUL.FTZ R55, R20, R144 ;  /* 0x0000009014377220 */ /* 0x000fe20000410000 */
[----:B------:R-:W-:Y:S01]  /*26c0*/  FADD.FTZ R86, RZ, R53 ;  /* 0x00000035ff567221 */ /* 0x000fe20000010000 */
[----:B------:R-:W-:Y:S01]  /*26d0*/  FFMA.FTZ R88, R3, R53, RZ ;  /* 0x0000003503587223 */ /* 0x000fe200000100ff */
[----:B------:R-:W-:Y:S01]  /*26e0*/  FFMA.FTZ R87, R45, R145, R84 ;  /* 0x000000912d577223 */ /* 0x000fe20000010054 */
[----:B------:R-:W-:Y:S01]  /*26f0*/  FMUL.FTZ R57, R17, R146 ;  /* 0x0000009211397220 */ /* 0x000fe20000410000 */
[----:B------:R-:W-:Y:S01]  /*2700*/  FADD.FTZ R86, R86, R55 ;  /* 0x0000003756567221 */ /* 0x000fe20000010000 */
[----:B------:R-:W-:Y:S01]  /*2710*/  FFMA.FTZ R88, R49, R55, R88 ;  /* 0x0000003731587223 */ /* 0x000fe20000010058 */
[----:B------:R-:W-:Y:S01]  /*2720*/  FFMA.FTZ R87, R74, R67, R87 ;  /* 0x000000434a577223 */ /* 0x000fe20000010057 */
[----:B------:R-:W-:Y:S01]  /*2730*/  FMUL.FTZ R59, R18, R145 ;  /* 0x00000091123b7220 */ /* 0x000fe20000410000 */
[----:B------:R-:W-:Y:S01]  /*2740*/  FADD.FTZ R86, R86, R57 ;  /* 0x0000003956567221 */ /* 0x000fe20000010000 */
[----:B------:R-:W-:Y:S01]  /*2750*/  FFMA.FTZ R88, R47, R57, R88 ;  /* 0x000000392f587223 */ /* 0x000fe20000010058 */
[----:B------:R-:W-:-:S02]  /*2760*/  HADD2.F32 R133, -RZ, R105.H1_H1 ;  /* 0x30000069ff857230 */ /* 0x000fc40000004100 */
[----:B------:R-:W-:Y:S01]  /*2770*/  FFMA.FTZ R103, R80, R61, R103 ;  /* 0x0000003d50677223 */ /* 0x000fe20000010067 */
[----:B------:R-:W-:Y:S01]  /*2780*/  FADD.FTZ R90, R90, R61 ;  /* 0x0000003d5a5a7221 */ /* 0x000fe20000010000 */
[----:B------:R-:W-:Y:S01]  /*2790*/  FFMA.FTZ R105, R66, R75, R87 ;  /* 0x0000004b42697223 */ /* 0x000fe20000010057 */
[----:B------:R-:W-:Y:S01]  /*27a0*/  FMUL.FTZ R61, R19, R61 ;  /* 0x0000003d133d7220 */ /* 0x000fe20000410000 */
[----:B------:R-:W-:Y:S01]  /*27b0*/  FADD.FTZ R86, R86, R59 ;  /* 0x0000003b56567221 */ /* 0x000fe20000010000 */
[----:B------:R-:W-:Y:S01]  /*27c0*/  FFMA.FTZ R87, R45, R59, R88 ;  /* 0x0000003b2d577223 */ /* 0x000fe20000010058 */
[----:B------:R-:W-:Y:S02]  /*27d0*/  HADD2.F32 R135, -RZ, R110.H0_H0 ;  /* 0x2000006eff877230 */ /* 0x000fe40000004100 */
[-C--:B------:R-:W-:Y:S01]  /*27e0*/  FFMA.FTZ R91, R78, R63.reuse, R91 ;  /* 0x0000003f4e5b7223 */ /* 0x080fe2000001005b */
[----:B------:R-:W-:Y:S01]  /*27f0*/  FMUL.FTZ R63, R20, R63 ;  /* 0x0000003f143f7220 */ /* 0x000fe20000410000 */
[----:B------:R-:W-:Y:S01]  /*2800*/  FADD.FTZ R86, R86, R61 ;  /* 0x0000003d56567221 */ /* 0x000fe20000010000 */
[----:B------:R-:W-:Y:S01]  /*2810*/  FFMA.FTZ R87, R80, R61, R87 ;  /* 0x0000003d50577223 */ /* 0x000fe20000010057 */
[----:B------:R-:W-:Y:S01]  /*2820*/  FMUL.FTZ R135, R135, R104 ;  /* 0x0000006887877220 */ /* 0x000fe20000410000 */
[----:B------:R-:W-:Y:S01]  /*2830*/  FADD.FTZ R104, R145, R85 ;  /* 0x0000005591687221 */ /* 0x000fe20000010000 */
        /* <DEDUP_REMOVED lines=24> */
[----:B------:R-:W-:Y:S01]  /*29c0*/  FADD.FTZ R104, R104, R75 ;  /* 0x0000004b68687221 */ /* 0x000fe20000010000 */
[----:B------:R-:W-:Y:S01]  /*29d0*/  FMUL.FTZ R75, R18, R75 ;  /* 0x0000004b124b7220 */ /* 0x000fe20000410000 */
[----:B------:R-:W-:Y:S01]  /*29e0*/  FADD.FTZ R86, R86, R73 ;  /* 0x0000004956567221 */ /* 0x000fe20000010000 */
[----:B------:R-:W-:Y:S01]  /*29f0*/  FFMA.FTZ R87, R68, R73, R87 ;  /* 0x0000004944577223 */ /* 0x000fe20000010057 */
[----:B------:R-:W-:Y:S01]  /*2a00*/  FMUL.FTZ R79, R79, R142 ;  /* 0x0000008e4f4f7220 */ /* 0x000fe20000410000 */
        /* <DEDUP_REMOVED lines=69> */
[----:B------:R-:W-:-:S02]  /*2e60*/  HADD2.F32 R97, -RZ, R111.H1_H1 ;  /* 0x3000006fff617230 */ /* 0x000fc40000004100 */
[----:B------:R-:W-:Y:S01]  /*2e70*/  FMUL.FTZ R137, R20, R99 ;  /* 0x0000006314897220 */ /* 0x000fe20000410000 */
[----:B------:R-:W-:Y:S01]  /*2e80*/  FADD.FTZ R90, R90, R135 ;  /* 0x000000875a5a7221 */ /* 0x000fe20000010000 */
[----:B------:R-:W-:Y:S01]  /*2e90*/  FFMA.FTZ R107, R118, R135, R107 ;  /* 0x00000087766b7223 */ /* 0x000fe2000001006b */
[--C-:B------:R-:W-:Y:S02]  /*2ea0*/  HADD2.F32 R84, -RZ, R112.reuse.H0_H0 ;  /* 0x20000070ff547230 */ /* 0x100fe40000004100 */
[----:B------:R-:W-:Y:S01]  /*2eb0*/  FMUL.FTZ R97, R97, R156 ;  /* 0x0000009c61617220 */ /* 0x000fe20000410000 */
[----:B------:R-:W-:Y:S01]  /*2ec0*/  FMUL.FTZ R139, R17, R96 ;  /* 0x00000060118b7220 */ /* 0x000fe20000410000 */
[----:B------:R-:W-:Y:S01]  /*2ed0*/  FADD.FTZ R90, R90, R137 ;  /* 0x000000895a5a7221 */ /* 0x000fe20000010000 */
[----:B------:R-:W-:Y:S01]  /*2ee0*/  FFMA.FTZ R107, R116, R137, R107 ;  /* 0x00000089746b7223 */ /* 0x000fe2000001006b */
[----:B------:R-:W-:Y:S02]  /*2ef0*/  HADD2.F32 R85, -RZ, R112.H1_H1 ;  /* 0x30000070ff557230 */ /* 0x000fe40000004100 */
[----:B------:R-:W-:Y:S01]  /*2f00*/  FMUL.FTZ R101, R84, R101 ;  /* 0x0000006554657220 */ /* 0x000fe20000410000 */
[----:B------:R-:W-:Y:S01]  /*2f10*/  FMUL.FTZ R141, R18, R97 ;  /* 0x00000061128d7220 */ /* 0x000fe20000410000 */
[----:B------:R-:W-:Y:S01]  /*2f20*/  FADD.FTZ R90, R90, R139 ;  /* 0x0000008b5a5a7221 */ /* 0x000fe20000010000 */
[----:B------:R-:W-:Y:S01]  /*2f30*/  FFMA.FTZ R107, R124, R139, R107 ;  /* 0x0000008b7c6b7223 */ /* 0x000fe2000001006b */
[----:B------:R-:W-:Y:S01]  /*2f40*/  FMUL.FTZ R109, R85, R102 ;  /* 0x00000066556d7220 */ /* 0x000fe20000410000 */
[----:B------:R-:W-:-:S02]  /*2f50*/  HADD2.F32 R85, -RZ, R113.H0_H0 ;  /* 0x20000071ff557230 */ /* 0x000fc40000004100 */
[----:B------:R-:W-:Y:S01]  /*2f60*/  FMUL.FTZ R143, R19, R101 ;  /* 0x00000065138f7220 */ /* 0x000fe20000410000 */
[----:B------:R-:W-:Y:S01]  /*2f70*/  FADD.FTZ R90, R90, R141 ;  /* 0x0000008d5a5a7221 */ /* 0x000fe20000010000 */
[----:B------:R-:W-:Y:S01]  /*2f80*/  FFMA.FTZ R107, R122, R141, R107 ;  /* 0x0000008d7a6b7223 */ /* 0x000fe2000001006b */
[----:B------:R-:W-:Y:S01]  /*2f90*/  IADD3 R11, P1, PT, R11, 0x12, RZ ;  /* 0x000000120b0b7810 */ /* 0x000fe20007f3e0ff */
[----:B------:R-:W-:Y:S02]  /*2fa0*/  HADD2.F32 R113, -RZ, R113.H1_H1 ;  /* 0x30000071ff717230 */ /* 0x000fe40000004100 */
        /* <DEDUP_REMOVED lines=13> */
[----:B------:R-:W-:-:S03]  /*3080*/  FFMA.FTZ R85, R128, R147, R107 ;  /* 0x0000009380557223 */ /* 0x000fc6000001006b */
[----:B------:R-:W-:Y:S01]  /*3090*/  FADD.FTZ R84, R84, R149 ;  /* 0x0000009554547221 */ /* 0x000fe20000010000 */
[----:B------:R-:W-:Y:S01]  /*30a0*/  FFMA.FTZ R85, R126, R149, R85 ;  /* 0x000000957e557223 */ /* 0x000fe20000010055 */
[----:B------:R-:W-:Y:S01]  /*30b0*/  FFMA.FTZ R87, R116, R99, R87 ;  /* 0x0000006374577223 */ /* 0x000fe20000010057 */
[----:B------:R-:W-:Y:S01]  /*30c0*/  FADD.FTZ R86, R86, R99 ;  /* 0x0000006356567221 */ /* 0x000fe20000010000 */
        /* <DEDUP_REMOVED lines=35> */
.L_x_871:
        /* <DEDUP_REMOVED lines=32> */
.L_x_873:
[----:B------:R-:W-:Y:S05]  /*3500*/  BSYNC.RECONVERGENT B0 ;  /* 0x0000000000007941 */ /* 0x000fea0003800200 */
.L_x_872:
        /* <DEDUP_REMOVED lines=24> */
.L_x_876:
[----:B------:R-:W2:Y:S04]  /*3690*/  LD.E.STRONG.GPU R97, desc[UR10][R82.64+0x48] ;  /* 0x0000480a52617980 */ /* 0x000ea8000c10f900 */
[----:B--2---:R-:W-:Y:S01]  /*36a0*/  CCTL.IVALL ;  /* 0x00000000ff00798f */ /* 0x004fe20002000000 */
[----:B------:R-:W-:Y:S05]  /*36b0*/  YIELD ;  /* 0x0000000000007946 */ /* 0x000fea0003800000 */
[----:B-----5:R-:W-:-:S04]  /*36c0*/  LOP3.LUT R97, R97, R96, RZ, 0x3c, !PT ;  /* 0x0000006061617212 */ /* 0x020fc800078e3cff */
[----:B------:R-:W-:-:S13]  /*36d0*/  ISETP.GT.AND P1, PT, R97, -0x1, PT ;  /* 0xffffffff6100780c */ /* 0x000fda0003f24270 */
[----:B------:R-:W-:Y:S05]  /*36e0*/  @P1 BRA `(.L_x_876) ;  /* 0xfffffffc00e81947 */ /* 0x000fea000383ffff */
.L_x_875:
[----:B------:R-:W-:Y:S05]  /*36f0*/  WARPSYNC.ALL ;  /* 0x0000000000007948 */ /* 0x000fea0003800000 */
[----:B------:R-:W-:Y:S06]  /*3700*/  BAR.SYNC.DEFER_BLOCKING 0x0 ;  /* 0x0000000000007b1d */ /* 0x000fec0000010000 */
[----:B------:R-:W-:Y:S05]  /*3710*/  BRA `(.L_x_877) ;  /* 0x00000000003c7947 */ /* 0x000fea0003800000 */
.L_x_874:
[----:B------:R-:W-:Y:S01]  /*3720*/  BAR.SYNC.DEFER_BLOCKING 0x0 ;  /* 0x0000000000007b1d */ /* 0x000fe20000010000 */
[----:B------:R-:W-:-:S13]  /*3730*/  ISETP.NE.AND P1, PT, R39, RZ, PT ;  /* 0x000000ff2700720c */ /* 0x000fda0003f25270 */
[----:B------:R-:W-:Y:S05]  /*3740*/  @P1 BRA `(.L_x_878) ;  /* 0x0000000000281947 */ /* 0x000fea0003800000 */
[----:B------:R-:W-:Y:S06]  /*3750*/  MEMBAR.ALL.GPU ;  /* 0x0000000000007992 */ /* 0x000fec000000a000 */
[----:B------:R-:W-:-:S00]  /*3760*/  ERRBAR ;  /* 0x00000000000079ab */ /* 0x000fc00000000000 */
[----:B------:R-:W-:Y:S06]  /*3770*/  CGAERRBAR ;  /* 0x00000000000075ab */ /* 0x000fec0000000000 */
[----:B------:R0:W5:Y:S02]  /*3780*/  ATOM.E.ADD.STRONG.GPU PT, R96, desc[UR10][R94.64], R8 ;  /* 0x800000085e60798a */ /* 0x00016400081ef10a */
.L_x_879:
[----:B------:R-:W2:Y:S04]  /*3790*/  LD.E.STRONG.GPU R97, desc[UR10][R94.64] ;  /* 0x0000000a5e617980 */ /* 0x000ea8000c10f900 */
[----:B--2---:R-:W-:Y:S01]  /*37a0*/  CCTL.IVALL ;  /* 0x00000000ff00798f */ /* 0x004fe20002000000 */
[----:B------:R-:W-:Y:S05]  /*37b0*/  YIELD ;  /* 0x0000000000007946 */ /* 0x000fea0003800000 */
[----:B-----5:R-:W-:-:S04]  /*37c0*/  LOP3.LUT R97, R97, R96, RZ, 0x3c, !PT ;  /* 0x0000006061617212 */ /* 0x020fc800078e3cff */
[----:B------:R-:W-:-:S13]  /*37d0*/  ISETP.GT.AND P1, PT, R97, -0x1, PT ;  /* 0xffffffff6100780c */ /* 0x000fda0003f24270 */
[----:B------:R-:W-:Y:S05]  /*37e0*/  @P1 BRA `(.L_x_879) ;  /* 0xfffffffc00e81947 */ /* 0x000fea000383ffff */
.L_x_878:
[----:B------:R-:W-:Y:S05]  /*37f0*/  WARPSYNC.ALL ;  /* 0x0000000000007948 */ /* 0x000fea0003800000 */
[----:B------:R-:W-:Y:S06]  /*3800*/  BAR.SYNC.DEFER_BLOCKING 0x0 ;  /* 0x0000000000007b1d */ /* 0x000fec0000010000 */
.L_x_877:
        /* <DEDUP_REMOVED lines=11> */
.L_x_881:
[----:B------:R-:W-:Y:S05]  /*38c0*/  BSYNC.RECONVERGENT B0 ;  /* 0x0000000000007941 */ /* 0x000fea0003800200 */
.L_x_880:
        /* <DEDUP_REMOVED lines=68> */
[-C--:B------:R-:W-:Y:S01]  /*3d10*/  FFMA.FTZ R96, R48, -R99.reuse, R127 ;  /* 0x8000006330607223 */ /* 0x080fe2000001007f */
        /* <DEDUP_REMOVED lines=26> */
[----:B------:R-:W-:Y:S01]  /*3ec0*/  F2FP.F16.F32.PACK_AB R46, R47, R46 ;  /* 0x0000002e2f2e723e */ /* 0x000fe200000000ff */
[----:B------:R-:W-:Y:S01]  /*3ed0*/  FMUL.FTZ R106, R51, R106 ;  /* 0x0000006a336a7220 */ /* 0x000fe20000410000 */
[----:B------:R-:W-:Y:S01]  /*3ee0*/  F2FP.F16.F32.PACK_AB R47, R49, R76 ;  /* 0x0000004c312f723e */ /* 0x000fe200000000ff */
[----:B------:R-:W-:Y:S01]  /*3ef0*/  FMUL.FTZ R64, R51, R64 ;  /* 0x0000004033407220 */ /* 0x000fe20000410000 */
[----:B------:R-:W-:Y:S01]  /*3f00*/  F2FP.F16.F32.PACK_AB R44, R45, R44 ;  /* 0x0000002c2d2c723e */ /* 0x000fe200000000ff */
[----:B------:R-:W-:Y:S01]  /*3f10*/  FMUL.FTZ R45, R51, R104 ;  /* 0x00000068332d7220 */ /* 0x000fe20000410000 */
[----:B------:R-:W-:Y:S01]  /*3f20*/  F2FP.F16.F32.PACK_AB R48, R53, R48 ;  /* 0x000000303530723e */ /* 0x000fe200000000ff */
[----:B------:R-:W-:Y:S01]  /*3f30*/  FMUL.FTZ R53, R51, R62 ;  /* 0x0000003e33357220 */ /* 0x000fe20000410000 */
[----:B------:R-:W-:Y:S01]  /*3f40*/  F2FP.F16.F32.PACK_AB R49, R55, R68 ;  /* 0x000000443731723e */ /* 0x000fe200000000ff */
        /* <DEDUP_REMOVED lines=19> */
[----:B------:R-:W-:Y:S02]  /*4080*/  IADD3.X R3, PT, PT, R0, UR13, RZ, P1, !PT ;  /* 0x0000000d00037c10 */ /* 0x000fe40008ffe4ff */
[----:B------:R-:W-:Y:S02]  /*4090*/  F2FP.F16.F32.PACK_AB R45, R106, R45 ;  /* 0x0000002d6a2d723e */ /* 0x000fe400000000ff */
[----:B------:R-:W-:Y:S01]  /*40a0*/  F2FP.F16.F32.PACK_AB R54, R53, R64 ;  /* 0x000000403536723e */ /* 0x000fe200000000ff */
[----:B------:R1:W-:Y:S01]  /*40b0*/  STG.E.64 desc[UR10][R2.64+0x1400], R46 ;  /* 0x0014002e02007986 */ /* 0x0003e2000c101b0a */
[----:B------:R-:W-:Y:S02]  /*40c0*/  F2FP.F16.F32.PACK_AB R55, R55, R60 ;  /* 0x0000003c3737723e */ /* 0x000fe400000000ff */
[----:B------:R-:W-:Y:S01]  /*40d0*/  F2FP.F16.F32.PACK_AB R57, R59, R52 ;  /* 0x000000343b39723e */ /* 0x000fe200000000ff */
[----:B------:R1:W-:Y:S01]  /*40e0*/  STG.E.64 desc[UR10][R2.64], R44 ;  /* 0x0000002c02007986 */ /* 0x0003e2000c101b0a */
[----:B------:R-:W-:-:S02]  /*40f0*/  F2FP.F16.F32.PACK_AB R62, R61, R96 ;  /* 0x000000603d3e723e */ /* 0x000fc400000000ff */
[----:B------:R-:W-:Y:S01]  /*4100*/  F2FP.F16.F32.PACK_AB R63, R63, R108 ;  /* 0x0000006c3f3f723e */ /* 0x000fe200000000ff */
[----:B------:R1:W-:Y:S01]  /*4110*/  STG.E.64 desc[UR10][R2.64+0x2800], R48 ;  /* 0x0028003002007986 */ /* 0x0003e2000c101b0a */
[----:B------:R-:W-:Y:S02]  /*4120*/  F2FP.F16.F32.PACK_AB R66, R65, R118 ;  /* 0x000000764142723e */ /* 0x000fe400000000ff */
[----:B------:R-:W-:Y:S01]  /*4130*/  F2FP.F16.F32.PACK_AB R67, R67, R124 ;  /* 0x0000007c4343723e */ /* 0x000fe200000000ff */
[----:B------:R1:W-:Y:S01]  /*4140*/  STG.E.64 desc[UR10][R2.64+0x3c00], R54 ;  /* 0x003c003602007986 */ /* 0x0003e2000c101b0a */
[----:B------:R-:W-:Y:S02]  /*4150*/  F2FP.F16.F32.PACK_AB R50, R69, R120 ;  /* 0x000000784532723e */ /* 0x000fe400000000ff */
[----:B------:R-:W-:Y:S01]  /*4160*/  F2FP.F16.F32.PACK_AB R51, R51, R128 ;  /* 0x000000803333723e */ /* 0x000fe200000000ff */
[----:B------:R1:W-:Y:S04]  /*4170*/  STG.E.64 desc[UR10][R2.64+0x5000], R56 ;  /* 0x0050003802007986 */ /* 0x0003e8000c101b0a */
[----:B------:R1:W-:Y:S04]  /*4180*/  STG.E.64 desc[UR10][R2.64+0x6400], R62 ;  /* 0x0064003e02007986 */ /* 0x0003e8000c101b0a */
[----:B------:R1:W-:Y:S04]  /*4190*/  STG.E.64 desc[UR10][R2.64+0x7800], R66 ;  /* 0x0078004202007986 */ /* 0x0003e8000c101b0a */
[----:B------:R1:W-:Y:S01]  /*41a0*/  STG.E.64 desc[UR10][R2.64+0x8c00], R50 ;  /* 0x008c003202007986 */ /* 0x0003e2000c101b0a */
[----:B------:R-:W-:Y:S05]  /*41b0*/  @!P0 BRA `(.L_x_882) ;  /* 0xffffffc800388947 */ /* 0x000fea000383ffff */
.L_x_870:
        /* <DEDUP_REMOVED lines=47> */
[----:B------:R-:W-:Y:S02]  /*44b0*/  IADD3.X R11, PT, PT, RZ, -0x1, RZ, P2, !PT ;  /* 0xffffffffff0b7810 */ /* 0x000fe400017fe4ff */
[----:B------:R-:W-:Y:S02]  /*44c0*/  SHF.L.U32 R2, R15, 0x7, RZ ;  /* 0x000000070f027819 */ /* 0x000fe400000006ff */
[----:B------:R-:W-:-:S02]  /*44d0*/  ISETP.GE.U32.AND.EX P0, PT, R11, RZ, PT, P0 ;  /* 0x000000ff0b00720c */ /* 0x000fc40003f06100 */
[----:B------:R-:W-:Y:S01]  /*44e0*/  LOP3.LUT R11, R2, 0x780, RZ, 0xc0, !PT ;  /* 0x00000780020b7812 */ /* 0x000fe200078ec0ff */
[----:B------:R-:W-:Y:S01]  /*44f0*/  IMAD.WIDE.U32 R2, R4, 0x280, RZ ;  /* 0x0000028004027825 */ /* 0x000fe200078e00ff */
[----:B------:R-:W-:Y:S02]  /*4500*/  LOP3.LUT R39, R46, 0xfffffff8, RZ, 0xc0, !PT ;  /* 0xfffffff82e277812 */ /* 0x000fe400078ec0ff */
[----:B------:R-:W-:Y:S02]  /*4510*/  IADD3 R11, PT, PT, R11, UR6, RZ ;  /* 0x000000060b0b7c10 */ /* 0x000fe4000fffe0ff */
[----:B------:R-:W-:Y:S02]  /*4520*/  LOP3.LUT R40, R2, 0x1f, R15, 0xf8, !PT ;  /* 0x0000001f02287812 */ /* 0x000fe400078ef80f */
[----:B------:R-:W-:-:S07]  /*4530*/  LOP3.LUT R42, R42, 0x3fffffff, RZ, 0xc0, !PT ;  /* 0x3fffffff2a2a7812 */ /* 0x000fce00078ec0ff */
.L_x_894:
        /* <DEDUP_REMOVED lines=27> */
.L_x_887:
        /* <DEDUP_REMOVED lines=33> */
.L_x_886:
[----:B------:R-:W-:Y:S05]  /*4900*/  BSYNC.RECONVERGENT B1 ;  /* 0x0000000000017941 */ /* 0x000fea0003800200 */
.L_x_885:
        /* <DEDUP_REMOVED lines=25> */
.L_x_889:
[----:B------:R-:W-:Y:S05]  /*4aa0*/  BSYNC.RECONVERGENT B1 ;  /* 0x0000000000017941 */ /* 0x000fea0003800200 */
.L_x_888:
        /* <DEDUP_REMOVED lines=30> */
.L_x_884:
[----:B------:R-:W-:Y:S05]  /*4c90*/  BSYNC.RECONVERGENT B0 ;  /* 0x0000000000007941 */ /* 0x000fea0003800200 */
.L_x_883:
[----:B------:R0:W-:Y:S01]  /*4ca0*/  STS [R10], R21 ;  /* 0x000000150a007388 */ /* 0x0001e20000000800 */
[----:B------:R-:W1:Y:S01]  /*4cb0*/  LDC.64 R16, c[0x0][0x388] ;  /* 0x0000e200ff107b82 */ /* 0x000e620000000a00 */
[----:B------:R-:W-:Y:S02]  /*4cc0*/  ISETP.GT.U32.AND P1, PT, R48, 0x9, PT ;  /* 0x000000093000780c */ /* 0x000fe40003f24070 */
[----:B------:R0:W-:Y:S01]  /*4cd0*/  STS [R10+0x500], R22 ;  /* 0x000500160a007388 */ /* 0x0001e20000000800 */
[----:B------:R-:W-:-:S04]  /*4ce0*/  MOV R24, R9 ;  /* 0x0000000900187202 */ /* 0x000fc80000000f00 */
[----:B------:R-:W2:Y:S08]  /*4cf0*/  LDC.64 R18, c[0x0][0x390] ;  /* 0x0000e400ff127b82 */ /* 0x000eb00000000a00 */
[----:B0-----:R-:W-:Y:S06]  /*4d00*/  BAR.SYNC.DEFER_BLOCKING 0x0 ;  /* 0x0000000000007b1d */ /* 0x001fec0000010000 */
.L_x_893:
        /* <DEDUP_REMOVED lines=31> */
.L_x_904:
        /* <DEDUP_REMOVED lines=11> */
.L_x_892:
[----:B------:R-:W-:Y:S05]  /*4fb0*/  BSYNC.RECONVERGENT B0 ;  /* 0x0000000000007941 */ /* 0x000fea0003800200 */
.L_x_891:
        /* <DEDUP_REMOVED lines=9> */
.L_x_890:
        /* <DEDUP_REMOVED lines=8> */
.L_x_896:
[----:B------:R-:W-:Y:S05]  /*50d0*/  BSYNC B0 ;  /* 0x0000000000007941 */ /* 0x000fea0003800000 */
.L_x_895:
        /* <DEDUP_REMOVED lines=8> */
.L_x_897:
[----:B------:R-:W-:Y:S01]  /*5160*/  FADD.FTZ R15, R15, R12 ;  /* 0x0000000c0f0f7221 */ /* 0x000fe20000010000 */
[----:B------:R-:W-:-:S04]  /*5170*/  HFMA2 R29, -RZ, RZ, 0, 2.384185791015625e-07 ;  /* 0x00000004ff1d7431 */ /* 0x000fc800000001ff */
[----:B------:R-:W-:Y:S02]  /*5180*/  MOV R28, R15 ;  /* 0x0000000f001c7202 */ /* 0x000fe40000000f00 */
[----:B------:R-:W-:-:S07]  /*5190*/  MOV R14, R27 ;  /* 0x0000001b000e7202 */ /* 0x000fce0000000f00 */
[----:B------:R-:W-:Y:S05]  /*51a0*/  WARPSYNC.COLLECTIVE R25, `(.L_x_898) ;  /* 0x0000000019087348 */ /* 0x000fea0003c00000 */
[----:B------:R0:W1:Y:S02]  /*51b0*/  SHFL.BFLY P3, R27, R28, R29, R30 ;  /* 0x0c00001d1c1b7389 */ /* 0x000064000006001e */
[----:B01----:R-:W-:Y:S05]  /*51c0*/  ENDCOLLECTIVE ;  /* 0x000000000000791b */ /* 0x003fea0003800000 */
.L_x_898:
[----:B------:R-:W-:-:S05]  /*51d0*/  FADD.FTZ R14, R14, R13 ;  /* 0x0000000d0e0e7221 */ /* 0x000fca0000010000 */
[----:B------:R-:W-:Y:S02]  /*51e0*/  MOV R28, R14 ;  /* 0x0000000e001c7202 */ /* 0x000fe40000000f00 */
[----:B------:R-:W-:-:S07]  /*51f0*/  MOV R22, R27 ;  /* 0x0000001b00167202 */ /* 0x000fce0000000f00 */
[----:B------:R-:W-:Y:S05]  /*5200*/  WARPSYNC.COLLECTIVE R25, `(.L_x_899) ;  /* 0x0000000019087348 */ /* 0x000fea0003c00000 */
[----:B------:R0:W1:Y:S02]  /*5210*/  SHFL.BFLY P3, R27, R28, R29, R30 ;  /* 0x0c00001d1c1b7389 */ /* 0x000064000006001e */
[----:B01----:R-:W-:Y:S05]  /*5220*/  ENDCOLLECTIVE ;  /* 0x000000000000791b */ /* 0x003fea0003800000 */
.L_x_899:
[----:B------:R-:W-:Y:S01]  /*5230*/  FADD.FTZ R22, R15, R22 ;  /* 0x000000160f167221 */ /* 0x000fe20000010000 */
[----:B------:R-:W-:-:S04]  /*5240*/  HFMA2 R29, -RZ, RZ, 0, 1.1920928955078125e-07 ;  /* 0x00000002ff1d7431 */ /* 0x000fc800000001ff */
[----:B------:R-:W-:Y:S02]  /*5250*/  MOV R28, R22 ;  /* 0x00000016001c7202 */ /* 0x000fe40000000f00 */
[----:B------:R-:W-:-:S07]  /*5260*/  MOV R21, R27 ;  /* 0x0000001b00157202 */ /* 0x000fce0000000f00 */
[----:B------:R-:W-:Y:S05]  /*5270*/  WARPSYNC.COLLECTIVE R25, `(.L_x_900) ;  /* 0x0000000019087348 */ /* 0x000fea0003c00000 */
[----:B------:R0:W1:Y:S02]  /*5280*/  SHFL.BFLY P3, R27, R28, R29, R30 ;  /* 0x0c00001d1c1b7389 */ /* 0x000064000006001e */
[----:B01----:R-:W-:Y:S05]  /*5290*/  ENDCOLLECTIVE ;  /* 0x000000000000791b */ /* 0x003fea0003800000 */
.L_x_900:
[----:B------:R-:W-:-:S05]  /*52a0*/  FADD.FTZ R21, R14, R21 ;  /* 0x000000150e157221 */ /* 0x000fca0000010000 */
[----:B------:R-:W-:Y:S02]  /*52b0*/  MOV R28, R21 ;  /* 0x00000015001c7202 */ /* 0x000fe40000000f00 */
[----:B------:R-:W-:-:S07]  /*52c0*/  MOV R23, R27 ;  /* 0x0000001b00177202 */ /* 0x000fce0000000f00 */
[----:B------:R-:W-:Y:S05]  /*52d0*/  WARPSYNC.COLLECTIVE R25, `(.L_x_901) ;  /* 0x0000000019087348 */ /* 0x000fea0003c00000 */
[----:B------:R0:W1:Y:S02]  /*52e0*/  SHFL.BFLY P3, R27, R28, R29, R30 ;  /* 0x0c00001d1c1b7389 */ /* 0x000064000006001e */
[----:B01----:R-:W-:Y:S05]  /*52f0*/  ENDCOLLECTIVE ;  /* 0x000000000000791b */ /* 0x003fea0003800000 */
.L_x_901:
[----:B------:R-:W-:Y:S01]  /*5300*/  FADD.FTZ R23, R22, R23 ;  /* 0x0000001716177221 */ /* 0x000fe20000010000 */
[----:B------:R-:W-:-:S04]  /*5310*/  HFMA2 R29, -RZ, RZ, 0, 5.9604644775390625e-08 ;  /* 0x00000001ff1d7431 */ /* 0x000fc800000001ff */
[----:B------:R-:W-:Y:S02]  /*5320*/  MOV R28, R23 ;  /* 0x00000017001c7202 */ /* 0x000fe40000000f00 */
[----:B------:R-:W-:-:S07]  /*5330*/  MOV R12, R27 ;  /* 0x0000001b000c7202 */ /* 0x000fce0000000f00 */
[----:B------:R-:W-:Y:S05]  /*5340*/  WARPSYNC.COLLECTIVE R25, `(.L_x_902) ;  /* 0x0000000019087348 */ /* 0x000fea0003c00000 */
[----:B------:R0:W1:Y:S02]  /*5350*/  SHFL.BFLY P3, R27, R28, R29, R30 ;  /* 0x0c00001d1c1b7389 */ /* 0x000064000006001e */
[----:B01----:R-:W-:Y:S05]  /*5360*/  ENDCOLLECTIVE ;  /* 0x000000000000791b */ /* 0x003fea0003800000 */
.L_x_902:
[----:B------:R-:W-:-:S05]  /*5370*/  FADD.FTZ R12, R21, R12 ;  /* 0x0000000c150c7221 */ /* 0x000fca0000010000 */
[----:B------:R-:W-:Y:S02]  /*5380*/  MOV R28, R12 ;  /* 0x0000000c001c7202 */ /* 0x000fe40000000f00 */
[----:B------:R-:W-:-:S07]  /*5390*/  MOV R26, R27 ;  /* 0x0000001b001a7202 */ /* 0x000fce0000000f00 */
[----:B------:R-:W-:Y:S05]  /*53a0*/  WARPSYNC.COLLECTIVE R25, `(.L_x_903) ;  /* 0x0000000019087348 */ /* 0x000fea0003c00000 */
[----:B------:R0:W1:Y:S02]  /*53b0*/  SHFL.BFLY P3, R27, R28, R29, R30 ;  /* 0x0c00001d1c1b7389 */ /* 0x000064000006001e */
[----:B01----:R-:W-:Y:S05]  /*53c0*/  ENDCOLLECTIVE ;  /* 0x000000000000791b */ /* 0x003fea0003800000 */
.L_x_903:
[----:B------:R-:W-:Y:S01]  /*53d0*/  FADD.FTZ R26, R23, R26 ;  /* 0x0000001a171a7221 */ /* 0x000fe20000010000 */
[----:B------:R-:W-:Y:S01]  /*53e0*/  MOV R13, R27 ;  /* 0x0000001b000d7202 */ /* 0x000fe20000000f00 */
[----:B------:R-:W-:Y:S06]  /*53f0*/  BRA `(.L_x_904) ;  /* 0xfffffff800c07947 */ /* 0x000fec000383ffff */
.L_x_905:
        /* <DEDUP_REMOVED lines=16> */
.L_x_1063:


//--------------------- .text._ZN13group_norm_v218gn_bwd_cuda_kernelI6__halfLi320ELi3ELi16ELi40ELi256ELb1ELb1ELi32ELi320ELi320ELi4ELb1ELi42ELb0ELb0ELNS_15WgradSyncMethodE3ENS_16CompileConditionILi1000EEEEEvPT_S6_S6_PKS5_S8_S8_S8_PKfflPfPj --------------------------
	.section	.text._ZN13group_norm_v218gn_bwd_cuda_kernelI6__halfLi320ELi3ELi16ELi40ELi256ELb1ELb1ELi32ELi320ELi320ELi4ELb1ELi42ELb0ELb0ELNS_15WgradSyncMethodE3ENS_16CompileConditionILi1000EEEEEvPT_S6_S6_PKS5_S8_S8_S8_PKfflPfPj,"ax",@progbits
	.align	128
        .global         _ZN13group_norm_v218gn_bwd_cuda_kernelI6__halfLi320ELi3ELi16ELi40ELi256ELb1ELb1ELi32ELi320ELi320ELi4ELb1ELi42ELb0ELb0ELNS_15WgradSyncMethodE3ENS_16CompileConditionILi1000EEEEEvPT_S6_S6_PKS5_S8_S8_S8_PKfflPfPj
        .type           _ZN13group_norm_v218gn_bwd_cuda_kernelI6__halfLi320ELi3ELi16ELi40ELi256ELb1ELb1ELi32ELi320ELi320ELi4ELb1ELi42ELb0ELb0ELNS_15WgradSyncMethodE3ENS_16CompileConditionILi1000EEEEEvPT_S6_S6_PKS5_S8_S8_S8_PKfflPfPj,@function
        .size           _ZN13group_norm_v218gn_bwd_cuda_kernelI6__halfLi320ELi3ELi16ELi40ELi256ELb1ELb1ELi32ELi320ELi320ELi4ELb1ELi42ELb0ELb0ELNS_15WgradSyncMethodE3ENS_16CompileConditionILi1000EEEEEvPT_S6_S6_PKS5_S8_S8_S8_PKfflPfPj,(.L_x_1064 - _ZN13group_norm_v218gn_bwd_cuda_kernelI6__halfLi320ELi3ELi16ELi40ELi256ELb1ELb1ELi32ELi320ELi320ELi4ELb1ELi42ELb0ELb0ELNS_15WgradSyncMethodE3ENS_16CompileConditionILi1000EEEEEvPT_S6_S6_PKS5_S8_S8_S8_PKfflPfPj)
        .other          _ZN13group_norm_v218gn_bwd_cuda_kernelI6__halfLi320ELi3ELi16ELi40ELi256ELb1ELb1ELi32ELi320ELi320ELi4ELb1ELi42ELb0ELb0ELNS_15WgradSyncMethodE3ENS_16CompileConditionILi1000EEEEEvPT_S6_S6_PKS5_S8_S8_S8_PKfflPfPj,@"STO_CUDA_ENTRY STV_DEFAULT"
_ZN13group_norm_v218gn_bwd_cuda_kernelI6__halfLi320ELi3ELi16ELi40ELi256ELb1ELb1ELi32ELi320ELi320ELi4ELb1ELi42ELb0ELb0ELNS_15WgradSyncMethodE3ENS_16CompileConditionILi1000EEEEEvPT_S6_S6_PKS5_S8_S8_S8_PKfflPfPj:
.text._ZN13group_norm_v218gn_bwd_cuda_kernelI6__halfLi320ELi3ELi16ELi40ELi256ELb1ELb1ELi32ELi320ELi320ELi4ELb1ELi42ELb0ELb0ELNS_15WgradSyncMethodE3ENS_16CompileConditionILi1000EEEEEvPT_S6_S6_PKS5_S8_S8_S8_PKfflPfPj:
        /* <DEDUP_REMOVED lines=30> */
.L_x_908:
[----:B0-----:R-:W2:Y:S04]  /*01e0*/  LD.E.STRONG.GPU R5, desc[UR14][R2.64+0xa8] ;  /* 0x0000a80e02057980 */ /* 0x001ea8000c10f900 */
[----:B--2---:R-:W-:Y:S01]  /*01f0*/  CCTL.IVALL ;  /* 0x00000000ff00798f */ /* 0x004fe20002000000 */
[----:B------:R-:W-:Y:S05]  /*0200*/  YIELD ;  /* 0x0000000000007946 */ /* 0x000fea0003800000 */
[----:B-----5:R-:W-:-:S04]  /*0210*/  LOP3.LUT R5, R5, R0, RZ, 0x3c, !PT ;  /* 0x0000000005057212 */ /* 0x020fc800078e3cff */
[----:B------:R-:W-:-:S13]  /*0220*/  ISETP.GT.AND P0, PT, R5, -0x1, PT ;  /* 0xffffffff0500780c */ /* 0x000fda0003f04270 */
[----:B------:R-:W-:Y:S05]  /*0230*/  @P0 BRA `(.L_x_908) ;  /* 0xfffffffc00e80947 */ /* 0x000fea000383ffff */
.L_x_907:
[----:B------:R-:W-:Y:S05]  /*0240*/  WARPSYNC.ALL ;  /* 0x0000000000007948 */ /* 0x000fea0003800000 */
[----:B------:R-:W-:Y:S06]  /*0250*/  BAR.SYNC.DEFER_BLOCKING 0x0 ;  /* 0x0000000000007b1d */ /* 0x000fec0000010000 */
[----:B------:R-:W-:Y:S05]  /*0260*/  BRA `(.L_x_909) ;  /* 0x0000004c00347947 */ /* 0x000fea0003800000 */
.L_x_906:
        /* <DEDUP_REMOVED lines=21> */
[----:B------:R0:W-:Y:S02]  /*03c0*/  STL [R1+0x4c], RZ ;  /* 0x00004cff01007387 */ /* 0x0001e40000100800 */
[----:B------:R-:W-:-:S02]  /*03d0*/  IMAD R9, R9, 0x667, RZ ;  /* 0x0000066709097824 */ /* 0x000fc400078e02ff */
[----:B------:R0:W-:Y:S03]  /*03e0*/  STL [R1+0x44], RZ ;  /* 0x000044ff01007387 */ /* 0x0001e60000100800 */
[----:B------:R-:W-:Y:S01]  /*03f0*/  SHF.R.U32.HI R9, RZ, 0x10, R9 ;  /* 0x00000010ff097819 */ /* 0x000fe20000011609 */
[----:B------:R0:W-:Y:S04]  /*0400*/  STL [R1+0x3c], RZ ;  /* 0x00003cff01007387 */ /* 0x0001e80000100800 */
[----:B------:R0:W-:Y:S04]  /*0410*/  STL [R1+0xc], RZ ;  /* 0x00000cff01007387 */ /* 0x0001e80000100800 */
[----:B------:R0:W-:Y:S04]  /*0420*/  STL [R1+0x48], RZ ;  /* 0x000048ff01007387 */ /* 0x0001e80000100800 */
[----:B------:R0:W-:Y:S04]  /*0430*/  STL [R1+0x40], RZ ;  /* 0x000040ff01007387 */ /* 0x0001e80000100800 */
[----:B------:R0:W-:Y:S04]  /*0440*/  STL [R1+0x38], RZ ;  /* 0x000038ff01007387 */ /* 0x0001e80000100800 */
[----:B------:R0:W-:Y:S04]  /*0450*/  STL [R1+0x8], RZ ;  /* 0x000008ff01007387 */ /* 0x0001e80000100800 */
[----:B------:R0:W-:Y:S01]  /*0460*/  STL [R1+0xa0], R9 ;  /* 0x0000a00901007387 */ /* 0x0001e20000100800 */
[----:B--2---:R-:W-:-:S02]  /*0470*/  HADD2.F32 R0, -RZ, R10.H0_H0 ;  /* 0x2000000aff007230 */ /* 0x004fc40000004100 */
[----:B------:R-:W-:Y:S02]  /*0480*/  HADD2.F32 R2, -RZ, R10.H1_H1 ;  /* 0x3000000aff027230 */ /* 0x000fe40000004100 */
[--C-:B------:R-:W-:Y:S02]  /*0490*/  HADD2.F32 R3, -RZ, R11.reuse.H0_H0 ;  /* 0x2000000bff037230 */ /* 0x100fe40000004100 */
[----:B------:R-:W-:Y:S02]  /*04a0*/  HADD2.F32 R4, -RZ, R11.H1_H1 ;  /* 0x3000000bff047230 */ /* 0x000fe40000004100 */
[--C-:B---3--:R-:W-:Y:S02]  /*04b0*/  HADD2.F32 R5, -RZ, R12.reuse.H0_H0 ;  /* 0x2000000cff057230 */ /* 0x108fe40000004100 */
[----:B------:R-:W-:Y:S02]  /*04c0*/  HADD2.F32 R6, -RZ, R12.H1_H1 ;  /* 0x3000000cff067230 */ /* 0x000fe40000004100 */
[----:B------:R-:W-:-:S02]  /*04d0*/  HADD2.F32 R7, -RZ, R13.H0_H0 ;  /* 0x2000000dff077230 */ /* 0x000fc40000004100 */
[----:B0-----:R-:W-:-:S07]  /*04e0*/  HADD2.F32 R8, -RZ, R13.H1_H1 ;  /* 0x3000000dff087230 */ /* 0x001fce0000004100 */
.L_x_921:
[----:B-1----:R-:W2:Y:S01]  /*04f0*/  LDL R14, [R1+0xa0] ;  /* 0x0000a000010e7983 */ /* 0x002ea20000100800 */
[----:B------:R-:W0:Y:S01]  /*0500*/  S2UR UR8, SR_CTAID.Y ;  /* 0x00000000000879c3 */ /* 0x000e220000002600 */
[----:B------:R-:W-:Y:S01]  /*0510*/  USHF.R.U64 UR13, UR10, 0x1, UR5 ;  /* 0x000000010a0d7899 */ /* 0x000fe20008001205 */
[----:B------:R-:W1:Y:S01]  /*0520*/  S2R R43, SR_TID.X ;  /* 0x00000000002b7919 */ /* 0x000e620000002100 */
[----:B------:R-:W-:Y:S01]  /*0530*/  USHF.R.U32.HI UR6, URZ, 0x1, UR5 ;  /* 0x00000001ff067899 */ /* 0x000fe20008011605 */
[----:B------:R-:W3:Y:S03]  /*0540*/  LDCU.64 UR16, c[0x0][0x3b8] ;  /* 0x00007700ff1077ac */ /* 0x000ee60008000a00 */
[----:B------:R-:W-:Y:S01]  /*0550*/  MOV R15, UR13 ;  /* 0x0000000d000f7c02 */ /* 0x000fe20008000f00 */
[----:B------:R-:W4:Y:S01]  /*0560*/  S2UR UR18, SR_CTAID.X ;  /* 0x00000000001279c3 */ /* 0x000f220000002500 */
[----:B------:R-:W-:-:S02]  /*0570*/  USHF.L.U32 UR9, UR13, 0x5, URZ ;  /* 0x000000050d097899 */ /* 0x000fc400080006ff */
[----:B------:R-:W-:Y:S02]  /*0580*/  USHF.L.U64.HI UR12, UR13, 0x5, UR6 ;  /* 0x000000050d0c7899 */ /* 0x000fe40008010206 */
[----:B------:R-:W-:-:S04]  /*0590*/  UIMAD UR6, UR6, 0x28000, URZ ;  /* 0x00028000060678a4 */ /* 0x000fc8000f8e02ff */
[----:B------:R-:W-:-:S05]  /*05a0*/  MOV R11, UR12 ;  /* 0x0000000c000b7c02 */ /* 0x000fca0008000f00 */
[----:B------:R-:W3:Y:S01]  /*05b0*/  LDCU.64 UR12, c[0x0][0x3a0] ;  /* 0x00007400ff0c77ac */ /* 0x000ee20008000a00 */
[----:B0-----:R-:W-:Y:S02]  /*05c0*/  ULOP3.LUT UR11, UR8, 0x1, URZ, 0xc0, !UPT ;  /* 0x00000001080b7892 */ /* 0x001fe4000f8ec0ff */
[----:B----4-:R-:W-:-:S04]  /*05d0*/  USHF.L.U32 UR7, UR18, 0x5, URZ ;  /* 0x0000000512077899 */ /* 0x010fc800080006ff */
[----:B------:R-:W-:Y:S02]  /*05e0*/  MOV R12, UR11 ;  /* 0x0000000b000c7c02 */ /* 0x000fe40008000f00 */
[----:B-1----:R-:W-:Y:S02]  /*05f0*/  LOP3.LUT R9, R43, 0xffff, RZ, 0xc0, !PT ;  /* 0x0000ffff2b097812 */ /* 0x002fe400078ec0ff */
[----:B------:R-:W-:-:S03]  /*0600*/  MOV R13, UR7 ;  /* 0x00000007000d7c02 */ /* 0x000fc60008000f00 */
        /* <DEDUP_REMOVED lines=10> */
[----:B------:R-:W-:Y:S02]  /*06b0*/  SHF.L.U32 R12, R9, 0x2, RZ ;  /* 0x00000002090c7819 */ /* 0x000fe400000006ff */
[----:B------:R-:W-:Y:S01]  /*06c0*/  LOP3.LUT R9, R32, 0xe0, R13, 0xf8, !PT ;  /* 0x000000e020097812 */ /* 0x000fe200078ef80d */
[----:B------:R-:W-:-:S04]  /*06d0*/  HFMA2 R13, -RZ, RZ, 0, 0 ;  /* 0x00000000ff0d7431 */ /* 0x000fc800000001ff */
[----:B------:R-:W-:Y:S02]  /*06e0*/  IMAD R9, R9, 0x280, RZ ;  /* 0x0000028009097824 */ /* 0x000fe400078e02ff */
[----:B------:R-:W-:-:S04]  /*06f0*/  IMAD.WIDE.U32 R12, R15, 0x28000, R12 ;  /* 0x000280000f0c7825 */ /* 0x000fc800078e000c */
[----:B--2---:R-:W-:-:S03]  /*0700*/  IMAD.WIDE.U32 R10, R14, 0x2, R10 ;  /* 0x000000020e0a7825 */ /* 0x004fc600078e000a */
[----:B---3--:R-:W-:-:S04]  /*0710*/  LEA R16, P0, R10, UR16, 0x2 ;  /* 0x000000100a107c11 */ /* 0x008fc8000f8010ff */
[----:B------:R-:W-:Y:S01]  /*0720*/  LEA.HI.X R17, R10, UR17, R11, 0x2, P0 ;  /* 0x000000110a117c11 */ /* 0x000fe200080f140b */
[----:B------:R-:W0:Y:S01]  /*0730*/  S2R R59, SR_CgaCtaId ;  /* 0x00000000003b7919 */ /* 0x000e220000008800 */
[----:B------:R-:W-:Y:S01]  /*0740*/  IADD3 R9, P0, PT, R9, R12, RZ ;  /* 0x0000000c09097210 */ /* 0x000fe20007f1e0ff */
[----:B------:R-:W1:Y:S03]  /*0750*/  LDCU.64 UR16, c[0x0][0x3c8] ;  /* 0x00007900ff1077ac */ /* 0x000e660008000a00 */
[----:B------:R-:W2:Y:S01]  /*0760*/  LDG.E.64.CONSTANT R16, desc[UR14][R16.64] ;  /* 0x0000000e10107981 */ /* 0x000ea2000c1e9b00 */
[----:B------:R-:W-:Y:S01]  /*0770*/  IADD3.X R12, PT, PT, R13, UR6, RZ, P0, !PT ;  /* 0x000000060d0c7c10 */ /* 0x000fe200087fe4ff */
[----:B------:R-:W3:Y:S01]  /*0780*/  LDCU.64 UR6, c[0x0][0x398] ;  /* 0x00007300ff0677ac */ /* 0x000ee20008000a00 */
[C---:B------:R-:W-:Y:S02]  /*0790*/  SHF.L.U32 R24, R9.reuse, 0x1, RZ ;  /* 0x0000000109187819 */ /* 0x040fe400000006ff */
[----:B------:R-:W-:-:S02]  /*07a0*/  SHF.L.U64.HI R26, R9, 0x1, R12 ;  /* 0x00000001091a7819 */ /* 0x000fc4000001020c */
[----:B------:R-:W-:-:S04]  /*07b0*/  IADD3 R14, P0, PT, R24, UR12, RZ ;  /* 0x0000000c180e7c10 */ /* 0x000fc8000ff1e0ff */
[----:B------:R-:W-:-:S05]  /*07c0*/  IADD3.X R15, PT, PT, R26, UR13, RZ, P0, !PT ;  /* 0x0000000d1a0f7c10 */ /* 0x000fca00087fe4ff */
[----:B------:R-:W4:Y:S04]  /*07d0*/  LDG.E.64.CONSTANT R12, desc[UR14][R14.64] ;  /* 0x0000000e0e0c7981 */ /* 0x000f28000c1e9b00 */
[----:B------:R-:W4:Y:S04]  /*07e0*/  LDG.E.64.CONSTANT R22, desc[UR14][R14.64+0x5000] ;  /* 0x0050000e0e167981 */ /* 0x000f28000c1e9b00 */
[----:B------:R-:W4:Y:S04]  /*07f0*/  LDG.E.64.CONSTANT R36, desc[UR14][R14.64+0x1400] ;  /* 0x0014000e0e247981 */ /* 0x000f28000c1e9b00 */
[----:B------:R-:W4:Y:S04]  /*0800*/  LDG.E.64.CONSTANT R20, desc[UR14][R14.64+0x2800] ;  /* 0x0028000e0e147981 */ /* 0x000f28000c1e9b00 */
[----:B------:R-:W4:Y:S04]  /*0810*/  LDG.E.64.CONSTANT R18, desc[UR14][R14.64+0x3c00] ;  /* 0x003c000e0e127981 */ /* 0x000f28000c1e9b00 */
[----:B------:R3:W-:Y:S01]  /*0820*/  STL [R1+0x94], R24 ;  /* 0x0000941801007387 */ /* 0x0007e20000100800 */
[----:B------:R-:W-:-:S02]  /*0830*/  MOV R58, 0x400 ;  /* 0x00000400003a7802 */ /* 0x000fc40000000f00 */
[----:B------:R-:W-:Y:S01]  /*0840*/  LOP3.LUT R43, R43, 0xffff, RZ, 0xc0, !PT ;  /* 0x0000ffff2b2b7812 */ /* 0x000fe200078ec0ff */
[----:B------:R-:W4:Y:S01]  /*0850*/  LDG.E.64.CONSTANT R38, desc[UR14][R14.64+0x6400] ;  /* 0x0064000e0e267981 */ /* 0x000f22000c1e9b00 */
[----:B---3--:R-:W-:Y:S01]  /*0860*/  IADD3 R24, P0, PT, R24, UR6, RZ ;  /* 0x0000000618187c10 */ /* 0x008fe2000ff1e0ff */
[----:B------:R-:W2:Y:S03]  /*0870*/  LDCU UR6, c[0x0][0x3c0] ;  /* 0x00007800ff0677ac */ /* 0x000ea60008000800 */
[----:B------:R-:W-:-:S05]  /*0880*/  IADD3.X R25, PT, PT, R26, UR7, RZ, P0, !PT ;  /* 0x000000071a197c10 */ /* 0x000fca00087fe4ff */
[----:B------:R-:W3:Y:S04]  /*0890*/  LDG.E.64.CONSTANT R30, desc[UR14][R24.64] ;  /* 0x0000000e181e7981 */ /* 0x000ee8000c1e9b00 */
[----:B------:R1:W-:Y:S01]  /*08a0*/  STL [R1+0x98], R26 ;  /* 0x0000981a01007387 */ /* 0x0003e20000100800 */
[----:B------:R-:W-:-:S03]  /*08b0*/  IADD3 R58, PT, PT, R58, 0x2800, RZ ;  /* 0x000028003a3a7810 */ /* 0x000fc60007ffe0ff */
[----:B------:R-:W3:Y:S01]  /*08c0*/  LDG.E.64.CONSTANT R28, desc[UR14][R24.64+0x1400] ;  /* 0x0014000e181c7981 */ /* 0x000ee2000c1e9b00 */
[----:B0-----:R-:W-:-:S03]  /*08d0*/  LEA R58, R59, R58, 0x18 ;  /* 0x0000003a3b3a7211 */ /* 0x001fc600078ec0ff */
[----:B------:R-:W3:Y:S02]  /*08e0*/  LDG.E.64.CONSTANT R34, desc[UR14][R24.64+0x2800] ;  /* 0x0028000e18227981 */ /* 0x000ee4000c1e9b00 */
[----:B------:R-:W-:Y:S02]  /*08f0*/  IMAD R58, R43, 0x28, R58 ;  /* 0x000000282b3a7824 */ /* 0x000fe400078e023a */
[----:B--2---:R-:W-:-:S06]  /*0900*/  FADD.FTZ R9, R17, UR6 ;  /* 0x0000000611097e21 */ /* 0x004fcc0008010000 */
[----:B------:R-:W0:Y:S01]  /*0910*/  MUFU.RSQ R9, R9 ;  /* 0x0000000900097308 */ /* 0x000e220000001400 */
[--C-:B----4-:R-:W-:Y:S02]  /*0920*/  HADD2.F32 R11, -RZ, R12.reuse.H0_H0 ;  /* 0x2000000cff0b7230 */ /* 0x110fe40000004100 */
[----:B------:R-:W-:-:S03]  /*0930*/  HADD2.F32 R17, -RZ, R12.H1_H1 ;  /* 0x3000000cff117230 */ /* 0x000fc60000004100 */
[C---:B-1----:R-:W-:Y:S01]  /*0940*/  FADD.FTZ R26, -R16.reuse, R11 ;  /* 0x0000000b101a7221 */ /* 0x042fe20000010100 */
[----:B------:R0:W-:Y:S01]  /*0950*/  STL [R1+0xec], R23 ;  /* 0x0000ec1701007387 */ /* 0x0001e20000100800 */
[----:B------:R-:W-:Y:S01]  /*0960*/  FADD.FTZ R12, -R16, R17 ;  /* 0x00000011100c7221 */ /* 0x000fe20000010100 */
[--C-:B------:R-:W-:Y:S02]  /*0970*/  HADD2.F32 R17, -RZ, R13.reuse.H0_H0 ;  /* 0x2000000dff117230 */ /* 0x100fe40000004100 */
[----:B------:R-:W-:Y:S01]  /*0980*/  HADD2.F32 R27, -RZ, R36.H1_H1 ;  /* 0x30000024ff1b7230 */ /* 0x000fe20000004100 */
[----:B------:R-:W2:Y:S01]  /*0990*/  LDG.E.64.CONSTANT R10, desc[UR14][R24.64+0x3c00] ;  /* 0x003c000e180a7981 */ /* 0x000ea2000c1e9b00 */
[----:B0-----:R-:W-:Y:S01]  /*09a0*/  FMUL.FTZ R23, R9, R26 ;  /* 0x0000001a09177220 */ /* 0x001fe20000410000 */
[----:B------:R-:W-:-:S03]  /*09b0*/  HADD2.F32 R13, -RZ, R13.H1_H1 ;  /* 0x3000000dff0d7230 */ /* 0x000fc60000004100 */
[----:B-----5:R-:W-:Y:S01]  /*09c0*/  FFMA.FTZ R33, R0, R23, R5 ;  /* 0x0000001700217223 */ /* 0x020fe20000010005 */
[----:B------:R0:W-:Y:S02]  /*09d0*/  STL [R1+0x54], R23 ;  /* 0x0000541701007387 */ /* 0x0001e40000100800 */
[----:B0-----:R-:W-:Y:S01]  /*09e0*/  FMUL.FTZ R23, R9, R12 ;  /* 0x0000000c09177220 */ /* 0x001fe20000410000 */
[----:B------:R-:W-:-:S04]  /*09f0*/  FADD.FTZ R12, -R16, R17 ;  /* 0x00000011100c7221 */ /* 0x000fc80000010100 */
[----:B------:R-:W-:Y:S01]  /*0a00*/  FMUL.FTZ R17, R9, R12 ;  /* 0x0000000c09117220 */ /* 0x000fe20000410000 */
[----:B------:R-:W-:Y:S01]  /*0a10*/  FADD.FTZ R12, -R16, R13 ;  /* 0x0000000d100c7221 */ /* 0x000fe20000010100 */
[----:B------:R-:W-:Y:S01]  /*0a20*/  HADD2.F32 R13, -RZ, R36.H0_H0 ;  /* 0x20000024ff0d7230 */ /* 0x000fe20000004100 */
[----:B------:R0:W-:Y:S01]  /*0a30*/  STL [R1+0x78], R23 ;  /* 0x0000781701007387 */ /* 0x0001e20000100800 */
[----:B------:R-:W-:-:S03]  /*0a40*/  FFMA.FTZ R41, R2, R23, R6 ;  /* 0x0000001702297223 */ /* 0x000fc60000010006 */
[C---:B------:R-:W-:Y:S01]  /*0a50*/  FADD.FTZ R26, -R16.reuse, R13 ;  /* 0x0000000d101a7221 */ /* 0x040fe20000010100 */
[C---:B------:R-:W-:Y:S01]  /*0a60*/  FMUL.FTZ R12, R9.reuse, R12 ;  /* 0x0000000c090c7220 */ /* 0x040fe20000410000 */
[----:B------:R-:W-:Y:S01]  /*0a70*/  FADD.FTZ R27, -R16, R27 ;  /* 0x0000001b101b7221 */ /* 0x000fe20000010100 */
[----:B------:R-:W-:Y:S01]  /*0a80*/  STL [R1+0x70], R17 ;  /* 0x0000701101007387 */ /* 0x000fe20000100800 */
[----:B0-----:R-:W-:Y:S01]  /*0a90*/  FMUL.FTZ R23, R9, R26 ;  /* 0x0000001a09177220 */ /* 0x001fe20000410000 */
[----:B------:R-:W-:Y:S02]  /*0aa0*/  HADD2.F32 R26, -RZ, R37.H0_H0 ;  /* 0x20000025ff1a7230 */ /* 0x000fe40000004100 */
[----:B------:R-:W-:Y:S01]  /*0ab0*/  STL [R1+0x84], R12 ;  /* 0x0000840c01007387 */ /* 0x000fe20000100800 */
[----:B------:R-:W-:-:S03]  /*0ac0*/  FFMA.FTZ R47, R0, R23, R5 ;  /* 0x00000017002f7223 */ /* 0x000fc60000010005 */
[----:B------:R0:W-:Y:S01]  /*0ad0*/  STL [R1+0x80], R23 ;  /* 0x0000801701007387 */ /* 0x0001e20000100800 */
[----:B------:R-:W-:Y:S01]  /*0ae0*/  FADD.FTZ R26, -R16, R26 ;  /* 0x0000001a101a7221 */ /* 0x000fe20000010100 */
[----:B------:R-:W-:Y:S02]  /*0af0*/  HADD2.F32 R36, -RZ, R37.H1_H1 ;  /* 0x30000025ff247230 */ /* 0x000fe40000004100 */
[----:B0-----:R-:W-:-:S03]  /*0b00*/  FMUL.FTZ R23, R9, R27 ;  /* 0x0000001b09177220 */ /* 0x001fc60000410000 */
[----:B------:R-:W-:Y:S01]  /*0b10*/  FADD.FTZ R36, -R16, R36 ;  /* 0x0000002410247221 */ /* 0x000fe20000010100 */
[----:B------:R-:W-:Y:S01]  /*0b20*/  FFMA.FTZ R27, R2, R23, R6 ;  /* 0x00000017021b7223 */ /* 0x000fe20000010006 */
[----:B------:R0:W-:Y:S01]  /*0b30*/  STL [R1+0x90], R23 ;  /* 0x0000901701007387 */ /* 0x0001e20000100800 */
[----:B------:R-:W-:Y:S01]  /*0b40*/  FMUL.FTZ R54, R41, -1.4426950216293334961 ;  /* 0xbfb8aa3b29367820 */ /* 0x000fe20000410000 */
[----:B------:R-:W-:Y:S01]  /*0b50*/  FFMA.FTZ R53, R3, R17, R7 ;  /* 0x0000001103357223 */ /* 0x000fe20000010007 */
[----:B0-----:R-:W-:Y:S01]  /*0b60*/  FMUL.FTZ R23, R9, R26 ;  /* 0x0000001a09177220 */ /* 0x001fe20000410000 */
[----:B------:R-:W-:-:S03]  /*0b70*/  HADD2.F32 R26, -RZ, R20.H0_H0 ;  /* 0x20000014ff1a7230 */ /* 0x000fc60000004100 */
[----:B------:R-:W-:Y:S01]  /*0b80*/  FFMA.FTZ R48, R3, R23, R7 ;  /* 0x0000001703307223 */ /* 0x000fe20000010007 */
[----:B------:R0:W-:Y:S01]  /*0b90*/  STL [R1+0x8c], R23 ;  /* 0x00008c1701007387 */ /* 0x0001e20000100800 */
[----:B------:R-:W-:Y:S01]  /*0ba0*/  FMUL.FTZ R46, R53, -1.4426950216293334961 ;  /* 0xbfb8aa3b352e7820 */ /* 0x000fe20000410000 */
[----:B------:R-:W1:Y:S01]  /*0bb0*/  MUFU.EX2 R54, R54 ;  /* 0x0000003600367308 */ /* 0x000e620000000800 */
[----:B------:R-:W-:Y:S01]  /*0bc0*/  FMUL.FTZ R42, R33, -1.4426950216293334961 ;  /* 0xbfb8aa3b212a7820 */ /* 0x000fe20000410000 */
[----:B0-----:R-:W-:Y:S01]  /*0bd0*/  FMUL.FTZ R23, R9, R36 ;  /* 0x0000002409177220 */ /* 0x001fe20000410000 */
[----:B------:R-:W-:Y:S02]  /*0be0*/  HADD2.F32 R36, -RZ, R20.H1_H1 ;  /* 0x30000014ff247230 */ /* 0x000fe40000004100 */
[----:B------:R-:W-:Y:S01]  /*0bf0*/  FADD.FTZ R20, -R16, R26 ;  /* 0x0000001a10147221 */ /* 0x000fe20000010100 */
[----:B------:R-:W-:Y:S01]  /*0c00*/  FFMA.FTZ R49, R4, R23, R8 ;  /* 0x0000001704317223 */ /* 0x000fe20000010008 */
[----:B------:R0:W-:Y:S01]  /*0c10*/  STL [R1+0x88], R23 ;  /* 0x0000881701007387 */ /* 0x0001e20000100800 */
[----:B------:R-:W-:Y:S01]  /*0c20*/  MUFU.EX2 R46, R46 ;  /* 0x0000002e002e7308 */ /* 0x000fe20000000800 */
[----:B------:R-:W-:Y:S01]  /*0c30*/  FADD.FTZ R36, -R16, R36 ;  /* 0x0000002410247221 */ /* 0x000fe20000010100 */
[----:B------:R-:W-:-:S02]  /*0c40*/  HADD2.F32 R45, -RZ, R21.H0_H0 ;  /* 0x20000015ff2d7230 */ /* 0x000fc40000004100 */
[----:B------:R-:W-:Y:S01]  /*0c50*/  FFMA.FTZ R17, R4, R12, R8 ;  /* 0x0000000c04117223 */ /* 0x000fe20000010008 */
[----:B0-----:R-:W-:-:S03]  /*0c60*/  FMUL.FTZ R23, R9, R20 ;  /* 0x0000001409177220 */ /* 0x001fc60000410000 */
[----:B------:R-:W0:Y:S01]  /*0c70*/  MUFU.EX2 R42, R42 ;  /* 0x0000002a002a7308 */ /* 0x000e220000000800 */
[----:B------:R-:W-:Y:S01]  /*0c80*/  FADD.FTZ R45, -R16, R45 ;  /* 0x0000002d102d7221 */ /* 0x000fe20000010100 */
[----:B------:R-:W-:Y:S02]  /*0c90*/  HADD2.F32 R21, -RZ, R21.H1_H1 ;  /* 0x30000015ff157230 */ /* 0x000fe40000004100 */
[----:B------:R-:W-:Y:S01]  /*0ca0*/  FFMA.FTZ R26, R0, R23, R5 ;  /* 0x00000017001a7223 */ /* 0x000fe20000010005 */
[----:B------:R4:W-:Y:S01]  /*0cb0*/  STL [R1+0x7c], R23 ;  /* 0x00007c1701007387 */ /* 0x0009e20000100800 */
[----:B------:R-:W-:Y:S01]  /*0cc0*/  FMUL.FTZ R40, R17, -1.4426950216293334961 ;  /* 0xbfb8aa3b11287820 */ /* 0x000fe20000410000 */
[----:B-1----:R-:W-:Y:S01]  /*0cd0*/  FADD.FTZ R54, R54, 1 ;  /* 0x3f80000036367421 */ /* 0x002fe20000010000 */
[----:B------:R-:W-:Y:S01]  /*0ce0*/  HADD2.F32 R60, -RZ, R18.H1_H1 ;  /* 0x30000012ff3c7230 */ /* 0x000fe20000004100 */
[----:B------:R-:W2:Y:S01]  /*0cf0*/  LDG.E.64.CONSTANT R12, desc[UR14][R14.64+0x7800] ;  /* 0x0078000e0e0c7981 */ /* 0x000ea2000c1e9b00 */
[C---:B----4-:R-:W-:Y:S01]  /*0d00*/  FMUL.FTZ R23, R9.reuse, R36 ;  /* 0x0000002409177220 */ /* 0x050fe20000410000 */
[----:B------:R-:W-:Y:S01]  /*0d10*/  FADD.FTZ R21, -R16, R21 ;  /* 0x0000001510157221 */ /* 0x000fe20000010100 */
[----:B------:R-:W1:Y:S01]  /*0d20*/  MUFU.EX2 R40, R40 ;  /* 0x0000002800287308 */ /* 0x000e620000000800 */
[----:B0-----:R-:W-:Y:S01]  /*0d30*/  FADD.FTZ R42, R42, 1 ;  /* 0x3f8000002a2a7421 */ /* 0x001fe20000010000 */
[----:B------:R-:W-:Y:S01]  /*0d40*/  FFMA.FTZ R44, R2, R23, R6 ;  /* 0x00000017022c7223 */ /* 0x000fe20000010006 */
[----:B------:R0:W-:Y:S05]  /*0d50*/  STL [R1+0x74], R23 ;  /* 0x0000741701007387 */ /* 0x0001ea0000100800 */
[----:B------:R4:W3:Y:S01]  /*0d60*/  MUFU.RCP R59, R54 ;  /* 0x00000036003b7308 */ /* 0x0008e20000001000 */
[----:B------:R-:W-:Y:S01]  /*0d70*/  FADD.FTZ R60, -R16, R60 ;  /* 0x0000003c103c7221 */ /* 0x000fe20000010100 */
[----:B------:R-:W2:Y:S01]  /*0d80*/  LDG.E.64.CONSTANT R36, desc[UR14][R24.64+0x5000] ;  /* 0x0050000e18247981 */ /* 0x000ea2000c1e9b00 */
[----:B0-----:R-:W-:-:S03]  /*0d90*/  FMUL.FTZ R23, R9, R45 ;  /* 0x0000002d09177220 */ /* 0x001fc60000410000 */
[----:B------:R-:W2:Y:S01]  /*0da0*/  LDG.E.64.CONSTANT R14, desc[UR14][R14.64+0x8c00] ;  /* 0x008c000e0e0e7981 */ /* 0x000ea2000c1e9b00 */
[----:B------:R-:W-:-:S03]  /*0db0*/  FFMA.FTZ R45, R3, R23, R7 ;  /* 0x00000017032d7223 */ /* 0x000fc60000010007 */
[----:B------:R0:W-:Y:S01]  /*0dc0*/  STL [R1+0x6c], R23 ;  /* 0x00006c1701007387 */ /* 0x0001e20000100800 */
[----:B----4-:R-:W-:Y:S02]  /*0dd0*/  HADD2.F32 R54, -RZ, R18.H0_H0 ;  /* 0x20000012ff367230 */ /* 0x010fe40000004100 */
[----:B0-----:R-:W-:Y:S01]  /*0de0*/  FMUL.FTZ R23, R9, R21 ;  /* 0x0000001509177220 */ /* 0x001fe20000410000 */
[----:B------:R-:W-:-:S04]  /*0df0*/  FADD.FTZ R21, R46, 1 ;  /* 0x3f8000002e157421 */ /* 0x000fc80000010000 */
[----:B------:R-:W0:Y:S01]  /*0e00*/  MUFU.RCP R43, R21 ;  /* 0x00000015002b7308 */ /* 0x000e220000001000 */
[----:B------:R4:W-:Y:S01]  /*0e10*/  STL [R1+0x68], R23 ;  /* 0x0000681701007387 */ /* 0x0009e20000100800 */
[----:B------:R-:W-:Y:S01]  /*0e20*/  FFMA.FTZ R46, R4, R23, R8 ;  /* 0x00000017042e7223 */ /* 0x000fe20000010008 */
[----:B------:R-:W-:-:S05]  /*0e30*/  FADD.FTZ R18, -R16, R54 ;  /* 0x0000003610127221 */ /* 0x000fca0000010100 */
[----:B------:R-:W0:Y:S01]  /*0e40*/  MUFU.RCP R42, R42 ;  /* 0x0000002a002a7308 */ /* 0x000e220000001000 */
[----:B----4-:R-:W-:Y:S01]  /*0e50*/  LEA R23, R32, R58, 0x3 ;  /* 0x0000003a20177211 */ /* 0x010fe200078e18ff */
[----:B-1----:R-:W-:Y:S01]  /*0e60*/  FADD.FTZ R58, R40, 1 ;  /* 0x3f800000283a7421 */ /* 0x002fe20000010000 */
[----:B------:R-:W-:Y:S01]  /*0e70*/  FMUL.FTZ R61, R9, R18 ;  /* 0x00000012093d7220 */ /* 0x000fe20000410000 */
[----:B---3--:R-:W-:Y:S02]  /*0e80*/  FADD.FTZ R18, -R59, 1 ;  /* 0x3f8000003b127421 */ /* 0x008fe40000010100 */
[----:B------:R1:W-:Y:S01]  /*0e90*/  STL [R1+0x9c], R23 ;  /* 0x00009c1701007387 */ /* 0x0003e20000100800 */
[----:B------:R-:W-:Y:S01]  /*0ea0*/  FFMA.FTZ R40, R0, R61, R5 ;  /* 0x0000003d00287223 */ /* 0x000fe20000010005 */
[----:B------:R-:W3:Y:S01]  /*0eb0*/  MUFU.RCP R58, R58 ;  /* 0x0000003a003a7308 */ /* 0x000ee20000001000 */
[----:B------:R-:W-:Y:S01]  /*0ec0*/  FFMA.FTZ R18, R41, R18, 1 ;  /* 0x3f80000029127423 */ /* 0x000fe20000010012 */
[----:B------:R0:W-:Y:S01]  /*0ed0*/  STL [R1+0x64], R61 ;  /* 0x0000643d01007387 */ /* 0x0001e20000100800 */
[----:B-1----:R-:W-:-:S02]  /*0ee0*/  HADD2.F32 R23, -RZ, R19.H0_H0 ;  /* 0x20000013ff177230 */ /* 0x002fc40000004100 */
[----:B0-----:R-:W-:-:S03]  /*0ef0*/  FADD.FTZ R61, -R43, 1 ;  /* 0x3f8000002b3d7421 */ /* 0x001fc60000010100 */
[----:B------:R-:W-:Y:S01]  /*0f00*/  MOV R41, R23 ;  /* 0x0000001700297202 */ /* 0x000fe20000000f00 */
[----:B------:R-:W-:Y:S01]  /*0f10*/  FMUL.FTZ R23, R9, R60 ;  /* 0x0000003c09177220 */ /* 0x000fe20000410000 */
[----:B------:R-:W-:Y:S01]  /*0f20*/  FADD.FTZ R21, -R42, 1 ;  /* 0x3f8000002a157421 */ /* 0x000fe20000010100 */
[----:B------:R-:W-:Y:S01]  /*0f30*/  FFMA.FTZ R53, R53, R61, 1 ;  /* 0x3f80000035357423 */ /* 0x000fe2000001003d */
[----:B------:R-:W-:Y:S02]  /*0f40*/  HADD2.F32 R19, -RZ, R19.H1_H1 ;  /* 0x30000013ff137230 */ /* 0x000fe40000004100 */
[----:B------:R-:W-:Y:S01]  /*0f50*/  FADD.FTZ R61, -R16, R41 ;  /* 0x00000029103d7221 */ /* 0x000fe20000010100 */
[----:B------:R0:W-:Y:S01]  /*0f60*/  STL [R1+0x60], R23 ;  /* 0x0000601701007387 */ /* 0x0001e20000100800 */
[----:B------:R-:W-:Y:S01]  /*0f70*/  FFMA.FTZ R41, R2, R23, R6 ;  /* 0x0000001702297223 */ /* 0x000fe20000010006 */
[----:B------:R-:W-:Y:S01]  /*0f80*/  FFMA.FTZ R21, R33, R21, 1 ;  /* 0x3f80000021157423 */ /* 0x000fe20000010015 */
[----:B------:R-:W-:Y:S01]  /*0f90*/  FMUL.FTZ R18, R59, R18 ;  /* 0x000000123b127220 */ /* 0x000fe20000410000 */
[----:B------:R-:W-:-:S02]  /*0fa0*/  FADD.FTZ R59, -R16, R19 ;  /* 0x00000013103b7221 */ /* 0x000fc40000010100 */
[----:B------:R-:W-:Y:S01]  /*0fb0*/  FMUL.FTZ R21, R42, R21 ;  /* 0x000000152a157220 */ /* 0x000fe20000410000 */
[----:B0-----:R-:W-:Y:S01]  /*0fc0*/  FMUL.FTZ R23, R9, R61 ;  /* 0x0000003d09177220 */ /* 0x001fe20000410000 */
[----:B------:R-:W-:Y:S01]  /*0fd0*/  FMUL.FTZ R19, R43, R53 ;  /* 0x000000352b137220 */ /* 0x000fe20000410000 */
[----:B---3--:R-:W-:Y:S02]  /*0fe0*/  FADD.FTZ R43, -R58, 1 ;  /* 0x3f8000003a2b7421 */ /* 0x008fe40000010100 */
[----:B------:R-:W-:Y:S01]  /*0ff0*/  FFMA.FTZ R42, R3, R23, R7 ;  /* 0x00000017032a7223 */ /* 0x000fe20000010007 */
[----:B------:R0:W-:Y:S01]  /*1000*/  STL [R1+0x5c], R23 ;  /* 0x00005c1701007387 */ /* 0x0001e20000100800 */
[----:B------:R-:W-:Y:S01]  /*1010*/  FFMA.FTZ R17, R17, R43, 1 ;  /* 0x3f80000011117423 */ /* 0x000fe2000001002b */
[----:B0-----:R-:W-:Y:S01]  /*1020*/  FMUL.FTZ R23, R9, R59 ;  /* 0x0000003b09177220 */ /* 0x001fe20000410000 */
[----:B------:R-:W-:-:S03]  /*1030*/  HADD2.F32 R59, -RZ, R22.H0_H0 ;  /* 0x20000016ff3b7230 */ /* 0x000fc60000004100 */
[----:B------:R-:W-:Y:S02]  /*1040*/  FFMA.FTZ R43, R4, R23, R8 ;  /* 0x00000017042b7223 */ /* 0x000fe40000010008 */
[----:B------:R-:W-:Y:S01]  /*1050*/  FADD.FTZ R59, -R16, R59 ;  /* 0x0000003b103b7221 */ /* 0x000fe20000010100 */
[----:B------:R0:W-:Y:S01]  /*1060*/  STL [R1+0x58], R23 ;  /* 0x0000581701007387 */ /* 0x0001e20000100800 */
[----:B------:R-:W-:Y:S01]  /*1070*/  FMUL.FTZ R58, R58, R17 ;  /* 0x000000113a3a7220 */ /* 0x000fe20000410000 */
[----:B------:R-:W-:Y:S01]  /*1080*/  FMUL.FTZ R17, R43, -1.4426950216293334961 ;  /* 0xbfb8aa3b2b117820 */ /* 0x000fe20000410000 */
[----:B0-----:R-:W-:-:S03]  /*1090*/  FMUL.FTZ R23, R9, R59 ;  /* 0x0000003b09177220 */ /* 0x001fc60000410000 */
[----:B------:R0:W-:Y:S02]  /*10a0*/  MUFU.EX2 R59, R17 ;  /* 0x00000011003b7308 */ /* 0x0001e40000000800 */
[----:B------:R1:W-:Y:S01]  /*10b0*/  STL [R1+0x50], R23 ;  /* 0x0000501701007387 */ /* 0x0003e20000100800 */
[----:B0-----:R-:W-:Y:S01]  /*10c0*/  FFMA.FTZ R17, R0, R23, R5 ;  /* 0x0000001700117223 */ /* 0x001fe20000010005 */
[----:B-1----:R-:W-:-:S05]  /*10d0*/  HADD2.F32 R23, -RZ, R30.H0_H0 ;  /* 0x2000001eff177230 */ /* 0x002fca0000004100 */
[----:B------:R-:W-:Y:S01]  /*10e0*/  FMUL.FTZ R21, R23, R21 ;  /* 0x0000001517157220 */ /* 0x000fe20000410000 */
[----:B------:R-:W-:-:S05]  /*10f0*/  HADD2.F32 R23, -RZ, R30.H1_H1 ;  /* 0x3000001eff177230 */ /* 0x000fca0000004100 */
[----:B------:R-:W-:Y:S02]  /*1100*/  FMUL.FTZ R18, R23, R18 ;  /* 0x0000001217127220 */ /* 0x000fe40000410000 */
[----:B------:R-:W3:Y:S01]  /*1110*/  LDL.LU R23, [R1+0xec] ;  /* 0x0000ec0001177983 */ /* 0x000ee20000300800 */
[----:B------:R-:W-:-:S04]  /*1120*/  FMUL.FTZ R32, R46, -1.4426950216293334961 ;  /* 0xbfb8aa3b2e207820 */ /* 0x000fc80000410000 */
[----:B------:R0:W-:Y:S02]  /*1130*/  MUFU.EX2 R54, R32 ;  /* 0x0000002000367308 */ /* 0x0001e40000000800 */
[----:B0-----:R-:W4:Y:S01]  /*1140*/  LDG.E.64.CONSTANT R32, desc[UR14][R24.64+0x6400] ;  /* 0x0064000e18207981 */ /* 0x001f22000c1e9b00 */
[----:B------:R-:W-:Y:S01]  /*1150*/  FMUL.FTZ R57, R47, -1.4426950216293334961 ;  /* 0xbfb8aa3b2f397820 */ /* 0x000fe20000410000 */
[----:B------:R-:W-:Y:S01]  /*1160*/  FMUL.FTZ R56, R27, -1.4426950216293334961 ;  /* 0xbfb8aa3b1b387820 */ /* 0x000fe20000410000 */
[----:B------:R-:W-:-:S04]  /*1170*/  FMUL.FTZ R55, R48, -1.4426950216293334961 ;  /* 0xbfb8aa3b30377820 */ /* 0x000fc80000410000 */
[----:B------:R-:W0:Y:S01]  /*1180*/  MUFU.EX2 R57, R57 ;  /* 0x0000003900397308 */ /* 0x000e220000000800 */
[----:B------:R-:W-:-:S07]  /*1190*/  FMUL.FTZ R20, R49, -1.4426950216293334961 ;  /* 0xbfb8aa3b31147820 */ /* 0x000fce0000410000 */
[----:B------:R-:W1:Y:S08]  /*11a0*/  MUFU.EX2 R56, R56 ;  /* 0x0000003800387308 */ /* 0x000e700000000800 */
[----:B------:R-:W1:Y:S01]  /*11b0*/  MUFU.EX2 R55, R55 ;  /* 0x0000003700377308 */ /* 0x000e620000000800 */
[----:B0-----:R-:W-:-:S07]  /*11c0*/  FADD.FTZ R57, R57, 1 ;  /* 0x3f80000039397421 */ /* 0x001fce0000010000 */
[----:B------:R-:W0:Y:S01]  /*11d0*/  MUFU.EX2 R20, R20 ;  /* 0x0000001400147308 */ /* 0x000e220000000800 */
[----:B-1----:R-:W-:Y:S01]  /*11e0*/  FADD.FTZ R30, R56, 1 ;  /* 0x3f800000381e7421 */ /* 0x002fe20000010000 */
[----:B------:R-:W-:-:S06]  /*11f0*/  HADD2.F32 R56, -RZ, R31.H0_H0 ;  /* 0x2000001fff387230 */ /* 0x000fcc0000004100 */
[----:B------:R-:W1:Y:S01]  /*1200*/  MUFU.RCP R57, R57 ;  /* 0x0000003900397308 */ /* 0x000e620000001000 */
[----:B------:R-:W-:Y:S01]  /*1210*/  FADD.FTZ R55, R55, 1 ;  /* 0x3f80000037377421 */ /* 0x000fe20000010000 */
[----:B------:R-:W-:-:S06]  /*1220*/  FMUL.FTZ R19, R56, R19 ;  /* 0x0000001338137220 */ /* 0x000fcc0000410000 */
[----:B------:R-:W1:Y:S01]  /*1230*/  MUFU.RCP R30, R30 ;  /* 0x0000001e001e7308 */ /* 0x000e620000001000 */
[----:B0-----:R-:W-:Y:S01]  /*1240*/  FADD.FTZ R56, R20, 1 ;  /* 0x3f80000014387421 */ /* 0x001fe20000010000 */
[----:B------:R-:W-:Y:S02]  /*1250*/  HADD2.F32 R31, -RZ, R31.H1_H1 ;  /* 0x3000001fff1f7230 */ /* 0x000fe40000004100 */
[----:B------:R-:W-:-:S04]  /*1260*/  FMUL.FTZ R50, R26, -1.4426950216293334961 ;  /* 0xbfb8aa3b1a327820 */ /* 0x000fc80000410000 */
[----:B------:R-:W0:Y:S01]  /*1270*/  MUFU.RCP R55, R55 ;  /* 0x0000003700377308 */ /* 0x000e220000001000 */
[----:B------:R-:W-:Y:S01]  /*1280*/  FMUL.FTZ R20, R31, R58 ;  /* 0x0000003a1f147220 */ /* 0x000fe20000410000 */
[----:B-1----:R-:W-:Y:S01]  /*1290*/  FADD.FTZ R31, -R57, 1 ;  /* 0x3f800000391f7421 */ /* 0x002fe20000010100 */
[----:B------:R-:W-:-:S05]  /*12a0*/  FMUL.FTZ R51, R44, -1.4426950216293334961 ;  /* 0xbfb8aa3b2c337820 */ /* 0x000fca0000410000 */
[----:B------:R-:W1:Y:S01]  /*12b0*/  MUFU.RCP R56, R56 ;  /* 0x0000003800387308 */ /* 0x000e620000001000 */
[----:B------:R-:W-:Y:S01]  /*12c0*/  FMUL.FTZ R52, R45, -1.4426950216293334961 ;  /* 0xbfb8aa3b2d347820 */ /* 0x000fe20000410000 */
[----:B------:R-:W-:Y:S01]  /*12d0*/  FFMA.FTZ R31, R47, R31, 1 ;  /* 0x3f8000002f1f7423 */ /* 0x000fe2000001001f */
[----:B------:R-:W-:Y:S01]  /*12e0*/  FADD.FTZ R47, -R30, 1 ;  /* 0x3f8000001e2f7421 */ /* 0x000fe20000010100 */
[----:B------:R-:W-:-:S04]  /*12f0*/  HADD2.F32 R22, -RZ, R22.H1_H1 ;  /* 0x30000016ff167230 */ /* 0x000fc80000004100 */
[----:B------:R-:W1:Y:S01]  /*1300*/  MUFU.EX2 R50, R50 ;  /* 0x0000003200327308 */ /* 0x000e620000000800 */
[----:B------:R-:W-:Y:S01]  /*1310*/  FFMA.FTZ R27, R27, R47, 1 ;  /* 0x3f8000001b1b7423 */ /* 0x000fe2000001002f */
[----:B0-----:R-:W-:Y:S01]  /*1320*/  FADD.FTZ R47, -R55, 1 ;  /* 0x3f800000372f7421 */ /* 0x001fe20000010100 */
[----:B------:R-:W-:-:S05]  /*1330*/  FADD.FTZ R22, -R16, R22 ;  /* 0x0000001610167221 */ /* 0x000fca0000010100 */
[----:B------:R-:W0:Y:S01]  /*1340*/  MUFU.EX2 R51, R51 ;  /* 0x0000003300337308 */ /* 0x000e220000000800 */
[----:B------:R-:W-:Y:S01]  /*1350*/  FFMA.FTZ R48, R48, R47, 1 ;  /* 0x3f80000030307423 */ /* 0x000fe2000001002f */
[----:B-1----:R-:W-:-:S06]  /*1360*/  FADD.FTZ R47, -R56, 1 ;  /* 0x3f800000382f7421 */ /* 0x002fcc0000010100 */
[----:B------:R-:W1:Y:S01]  /*1370*/  MUFU.EX2 R52, R52 ;  /* 0x0000003400347308 */ /* 0x000e620000000800 */
[----:B------:R-:W-:Y:S01]  /*1380*/  FMUL.FTZ R58, R9, R22 ;  /* 0x00000016093a7220 */ /* 0x000fe20000410000 */
[----:B------:R-:W-:Y:S01]  /*1390*/  FFMA.FTZ R49, R49, R47, 1 ;  /* 0x3f80000031317423 */ /* 0x000fe2000001002f */
[----:B------:R-:W-:Y:S02]  /*13a0*/  FADD.FTZ R50, R50, 1 ;  /* 0x3f80000032327421 */ /* 0x000fe40000010000 */
[----:B------:R-:W-:Y:S01]  /*13b0*/  FFMA.FTZ R47, R2, R58, R6 ;  /* 0x0000003a022f7223 */ /* 0x000fe20000010006 */
[----:B------:R0:W-:Y:S01]  /*13c0*/  STL [R1+0x34], R58 ;  /* 0x0000343a01007387 */ /* 0x0001e20000100800 */
[----:B------:R-:W-:Y:S02]  /*13d0*/  FMUL.FTZ R57, R57, R31 ;  /* 0x0000001f39397220 */ /* 0x000fe40000410000 */
[----:B------:R1:W-:Y:S01]  /*13e0*/  MUFU.RCP R31, R50 ;  /* 0x00000032001f7308 */ /* 0x0003e20000001000 */
[----:B0-----:R-:W-:Y:S01]  /*13f0*/  FMUL.FTZ R58, R40, -1.4426950216293334961 ;  /* 0xbfb8aa3b283a7820 */ /* 0x001fe20000410000 */
[----:B-1----:R-:W-:Y:S01]  /*1400*/  FADD.FTZ R50, R51, 1 ;  /* 0x3f80000033327421 */ /* 0x002fe20000010000 */
[----:B------:R-:W-:-:S05]  /*1410*/  FADD.FTZ R51, R52, 1 ;  /* 0x3f80000034337421 */ /* 0x000fca0000010000 */
[----:B------:R-:W0:Y:S01]  /*1420*/  MUFU.EX2 R58, R58 ;  /* 0x0000003a003a7308 */ /* 0x000e220000000800 */
[----:B------:R-:W-:Y:S01]  /*1430*/  FMUL.FTZ R53, R42, -1.4426950216293334961 ;  /* 0xbfb8aa3b2a357820 */ /* 0x000fe20000410000 */
[----:B------:R-:W-:-:S06]  /*1440*/  FADD.FTZ R52, R54, 1 ;  /* 0x3f80000036347421 */ /* 0x000fcc0000010000 */
[----:B------:R-:W1:Y:S01]  /*1450*/  MUFU.RCP R51, R51 ;  /* 0x0000003300337308 */ /* 0x000e620000001000 */
[--C-:B------:R-:W-:Y:S02]  /*1460*/  HADD2.F32 R54, -RZ, R29.reuse.H0_H0 ;  /* 0x2000001dff367230 */ /* 0x100fe40000004100 */
[----:B------:R-:W-:Y:S01]  /*1470*/  FMUL.FTZ R55, R55, R48 ;  /* 0x0000003037377220 */ /* 0x000fe20000410000 */
[----:B------:R-:W-:Y:S01]  /*1480*/  FMUL.FTZ R60, R41, -1.4426950216293334961 ;  /* 0xbfb8aa3b293c7820 */ /* 0x000fe20000410000 */
[----:B------:R-:W-:Y:S01]  /*1490*/  FMUL.FTZ R22, R56, R49 ;  /* 0x0000003138167220 */ /* 0x000fe20000410000 */
[----:B------:R-:W-:Y:S02]  /*14a0*/  HADD2.F32 R49, -RZ, R29.H1_H1 ;  /* 0x3000001dff317230 */ /* 0x000fe40000004100 */
[----:B------:R-:W1:Y:S01]  /*14b0*/  MUFU.RCP R50, R50 ;  /* 0x0000003200327308 */ /* 0x000e620000001000 */
[----:B------:R-:W-:Y:S01]  /*14c0*/  FMUL.FTZ R29, R54, R55 ;  /* 0x00000037361d7220 */ /* 0x000fe20000410000 */
[----:B------:R-:W-:Y:S01]  /*14d0*/  FMUL.FTZ R30, R30, R27 ;  /* 0x0000001b1e1e7220 */ /* 0x000fe20000410000 */
[----:B0-----:R-:W-:Y:S01]  /*14e0*/  FADD.FTZ R54, R58, 1 ;  /* 0x3f8000003a367421 */ /* 0x001fe20000010000 */
[----:B------:R-:W-:-:S04]  /*14f0*/  HADD2.F32 R27, -RZ, R28.H0_H0 ;  /* 0x2000001cff1b7230 */ /* 0x000fc80000004100 */
[----:B------:R-:W0:Y:S01]  /*1500*/  MUFU.EX2 R53, R53 ;  /* 0x0000003500357308 */ /* 0x000e220000000800 */
[----:B------:R-:W-:Y:S02]  /*1510*/  HADD2.F32 R28, -RZ, R28.H1_H1 ;  /* 0x3000001cff1c7230 */ /* 0x000fe40000004100 */
[----:B------:R-:W-:-:S05]  /*1520*/  FMUL.FTZ R22, R49, R22 ;  /* 0x0000001631167220 */ /* 0x000fca0000410000 */
[----:B------:R-:W0:Y:S01]  /*1530*/  MUFU.RCP R52, R52 ;  /* 0x0000003400347308 */ /* 0x000e220000001000 */
[----:B------:R-:W-:Y:S01]  /*1540*/  FMUL.FTZ R28, R28, R30 ;  /* 0x0000001e1c1c7220 */ /* 0x000fe20000410000 */
[----:B------:R-:W-:-:S06]  /*1550*/  FADD.FTZ R30, -R31, 1 ;  /* 0x3f8000001f1e7421 */ /* 0x000fcc0000010100 */
[----:B------:R-:W2:Y:S08]  /*1560*/  MUFU.EX2 R60, R60 ;  /* 0x0000003c003c7308 */ /* 0x000eb00000000800 */
[----:B------:R1:W2:Y:S01]  /*1570*/  MUFU.RCP R49, R54 ;  /* 0x0000003600317308 */ /* 0x0002a20000001000 */
[----:B------:R-:W-:Y:S01]  /*1580*/  FFMA.FTZ R30, R26, R30, 1 ;  /* 0x3f8000001a1e7423 */ /* 0x000fe2000001001e */
[----:B-1----:R-:W-:-:S04]  /*1590*/  FADD.FTZ R54, -R51, 1 ;  /* 0x3f80000033367421 */ /* 0x002fc80000010100 */
[----:B------:R-:W-:Y:S01]  /*15a0*/  FFMA.FTZ R54, R45, R54, 1 ;  /* 0x3f8000002d367423 */ /* 0x000fe20000010036 */
[----:B------:R-:W-:-:S03]  /*15b0*/  FADD.FTZ R26, -R50, 1 ;  /* 0x3f800000321a7421 */ /* 0x000fc60000010100 */
[----:B------:R-:W-:Y:S01]  /*15c0*/  FMUL.FTZ R54, R51, R54 ;  /* 0x0000003633367220 */ /* 0x000fe20000410000 */
[----:B0-----:R-:W-:Y:S01]  /*15d0*/  FADD.FTZ R51, R53, 1 ;  /* 0x3f80000035337421 */ /* 0x001fe20000010000 */
[----:B------:R-:W-:Y:S01]  /*15e0*/  FADD.FTZ R55, -R52, 1 ;  /* 0x3f80000034377421 */ /* 0x000fe20000010100 */
[----:B------:R-:W-:Y:S01]  /*15f0*/  FFMA.FTZ R26, R44, R26, 1 ;  /* 0x3f8000002c1a7423 */ /* 0x000fe2000001001a */
[----:B------:R-:W-:Y:S01]  /*1600*/  FMUL.FTZ R48, R47, -1.4426950216293334961 ;  /* 0xbfb8aa3b2f307820 */ /* 0x000fe20000410000 */
[----:B--2---:R-:W-:Y:S01]  /*1610*/  FADD.FTZ R44, R60, 1 ;  /* 0x3f8000003c2c7421 */ /* 0x004fe20000010000 */
[----:B------:R-:W-:Y:S01]  /*1620*/  FFMA.FTZ R55, R46, R55, 1 ;  /* 0x3f8000002e377423 */ /* 0x000fe20000010037 */
[----:B------:R-:W-:Y:S01]  /*1630*/  FMUL.FTZ R26, R50, R26 ;  /* 0x0000001a321a7220 */ /* 0x000fe20000410000 */
[----:B------:R-:W-:Y:S01]  /*1640*/  FMUL.FTZ R46, R31, R30 ;  /* 0x0000001e1f2e7220 */ /* 0x000fe20000410000 */
[--C-:B------:R-:W-:Y:S02]  /*1650*/  HADD2.F32 R50, -RZ, R34.reuse.H0_H0 ;  /* 0x20000022ff327230 */ /* 0x100fe40000004100 */
[----:B------:R-:W-:Y:S01]  /*1660*/  FMUL.FTZ R61, R17, -1.4426950216293334961 ;  /* 0xbfb8aa3b113d7820 */ /* 0x000fe20000410000 */
[----:B------:R-:W0:Y:S01]  /*1670*/  MUFU.EX2 R48, R48 ;  /* 0x0000003000307308 */ /* 0x000e220000000800 */
[----:B------:R-:W-:Y:S01]  /*1680*/  FADD.FTZ R59, R59, 1 ;  /* 0x3f8000003b3b7421 */ /* 0x000fe20000010000 */
[----:B------:R-:W-:Y:S01]  /*1690*/  FMUL.FTZ R52, R52, R55 ;  /* 0x0000003734347220 */ /* 0x000fe20000410000 */
[----:B------:R-:W-:-:S02]  /*16a0*/  HADD2.F32 R55, -RZ, R34.H1_H1 ;  /* 0x30000022ff377230 */ /* 0x000fc40000004100 */
[----:B------:R-:W-:-:S03]  /*16b0*/  FMUL.FTZ R27, R27, R57 ;  /* 0x000000391b1b7220 */ /* 0x000fc60000410000 */
[----:B------:R-:W1:Y:S01]  /*16c0*/  MUFU.RCP R44, R44 ;  /* 0x0000002c002c7308 */ /* 0x000e620000001000 */
[--C-:B------:R-:W-:Y:S02]  /*16d0*/  HADD2.F32 R34, -RZ, R35.reuse.H0_H0 ;  /* 0x20000023ff227230 */ /* 0x100fe40000004100 */
[----:B------:R-:W-:Y:S01]  /*16e0*/  FMUL.FTZ R26, R55, R26 ;  /* 0x0000001a371a7220 */ /* 0x000fe20000410000 */
[----:B------:R-:W2:Y:S04]  /*16f0*/  LDG.E.64.CONSTANT R30, desc[UR14][R24.64+0x7800] ;  /* 0x0078000e181e7981 */ /* 0x000ea8000c1e9b00 */
[----:B------:R-:W1:Y:S01]  /*1700*/  MUFU.EX2 R61, R61 ;  /* 0x0000003d003d7308 */ /* 0x000e620000000800 */
[----:B------:R-:W-:Y:S02]  /*1710*/  HADD2.F32 R35, -RZ, R35.H1_H1 ;  /* 0x30000023ff237230 */ /* 0x000fe40000004100 */
[----:B------:R-:W-:Y:S01]  /*1720*/  FADD.FTZ R55, -R49, 1 ;  /* 0x3f80000031377421 */ /* 0x000fe20000010100 */
[----:B------:R-:W-:Y:S01]  /*1730*/  FMUL.FTZ R34, R34, R54 ;  /* 0x0000003622227220 */ /* 0x000fe20000410000 */
[----:B0-----:R-:W-:Y:S01]  /*1740*/  FADD.FTZ R48, R48, 1 ;  /* 0x3f80000030307421 */ /* 0x001fe20000010000 */
[----:B------:R-:W2:Y:S01]  /*1750*/  LDG.E.64.CONSTANT R24, desc[UR14][R24.64+0x8c00] ;  /* 0x008c000e18187981 */ /* 0x000ea2000c1e9b00 */
[----:B------:R-:W-:Y:S01]  /*1760*/  FFMA.FTZ R55, R40, R55, 1 ;  /* 0x3f80000028377423 */ /* 0x000fe20000010037 */
[----:B------:R-:W-:Y:S01]  /*1770*/  FMUL.FTZ R35, R35, R52 ;  /* 0x0000003423237220 */ /* 0x000fe20000410000 */
[----:B-1----:R-:W-:-:S02]  /*1780*/  FADD.FTZ R40, -R44, 1 ;  /* 0x3f8000002c287421 */ /* 0x002fc40000010100 */
[----:B------:R-:W-:Y:S02]  /*1790*/  FMUL.FTZ R55, R49, R55 ;  /* 0x0000003731377220 */ /* 0x000fe40000410000 */
[----:B------:R-:W-:Y:S01]  /*17a0*/  MUFU.RCP R49, R48 ;  /* 0x0000003000317308 */ /* 0x000fe20000001000 */
[----:B------:R-:W-:Y:S01]  /*17b0*/  FFMA.FTZ R40, R41, R40, 1 ;  /* 0x3f80000029287423 */ /* 0x000fe20000010028 */
[----:B------:R-:W-:-:S06]  /*17c0*/  FADD.FTZ R41, R61, 1 ;  /* 0x3f8000003d297421 */ /* 0x000fcc0000010000 */
[----:B------:R-:W-:Y:S01]  /*17d0*/  MUFU.RCP R41, R41 ;  /* 0x0000002900297308 */ /* 0x000fe20000001000 */
[----:B---3--:R-:W-:-:S05]  /*17e0*/  HADD2.F32 R45, -RZ, R23.H0_H0 ;  /* 0x20000017ff2d7230 */ /* 0x008fca0000004100 */
[----:B------:R-:W-:Y:S02]  /*17f0*/  FADD.FTZ R53, -R16, R45 ;  /* 0x0000002d10357221 */ /* 0x000fe40000010100 */
[----:B------:R0:W1:Y:S02]  /*1800*/  MUFU.RCP R45, R51 ;  /* 0x00000033002d7308 */ /* 0x0000640000001000 */
[----:B------:R-:W-:Y:S01]  /*1810*/  FMUL.FTZ R56, R9, R53 ;  /* 0x0000003509387220 */ /* 0x000fe20000410000 */
[----:B0-----:R-:W-:Y:S02]  /*1820*/  HADD2.F32 R51, -RZ, R23.H1_H1 ;  /* 0x30000017ff337230 */ /* 0x001fe40000004100 */
[----:B------:R-:W-:-:S03]  /*1830*/  FMUL.FTZ R23, R50, R46 ;  /* 0x0000002e32177220 */ /* 0x000fc60000410000 */
[----:B------:R-:W-:Y:S01]  /*1840*/  FADD.FTZ R51, -R16, R51 ;  /* 0x0000003310337221 */ /* 0x000fe20000010100 */
[----:B------:R-:W0:Y:S01]  /*1850*/  MUFU.RCP R46, R59 ;  /* 0x0000003b002e7308 */ /* 0x000e220000001000 */
[----:B------:R-:W-:Y:S02]  /*1860*/  FFMA.FTZ R50, R3, R56, R7 ;  /* 0x0000003803327223 */ /* 0x000fe40000010007 */
[----:B------:R-:W-:Y:S01]  /*1870*/  FMUL.FTZ R51, R9, R51 ;  /* 0x0000003309337220 */ /* 0x000fe20000410000 */
[----:B------:R-:W-:Y:S01]  /*1880*/  STL [R1+0x2c], R56 ;  /* 0x00002c3801007387 */ /* 0x000fe20000100800 */
[----:B------:R-:W-:-:S03]  /*1890*/  FMUL.FTZ R53, R50, -1.4426950216293334961 ;  /* 0xbfb8aa3b32357820 */ /* 0x000fc60000410000 */
[----:B------:R3:W-:Y:S03]  /*18a0*/  STL [R1+0x28], R51 ;  /* 0x0000283301007387 */ /* 0x0007e60000100800 */
[----:B------:R-:W4:Y:S01]  /*18b0*/  MUFU.EX2 R53, R53 ;  /* 0x0000003500357308 */ /* 0x000f220000000800 */
[----:B---3--:R-:W-:-:S04]  /*18c0*/  FFMA.FTZ R51, R4, R51, R8 ;  /* 0x0000003304337223 */ /* 0x008fc80000010008 */
[----:B------:R-:W-:Y:S01]  /*18d0*/  FMUL.FTZ R54, R51, -1.4426950216293334961 ;  /* 0xbfb8aa3b33367820 */ /* 0x000fe20000410000 */
[----:B-1----:R-:W-:-:S03]  /*18e0*/  FADD.FTZ R56, -R45, 1 ;  /* 0x3f8000002d387421 */ /* 0x002fc60000010100 */
[----:B------:R1:W3:Y:S01]  /*18f0*/  MUFU.EX2 R52, R54 ;  /* 0x0000003600347308 */ /* 0x0002e20000000800 */
[----:B0-----:R-:W-:Y:S01]  /*1900*/  FADD.FTZ R57, -R46, 1 ;  /* 0x3f8000002e397421 */ /* 0x001fe20000010100 */
[----:B------:R-:W-:Y:S01]  /*1910*/  FFMA.FTZ R56, R42, R56, 1 ;  /* 0x3f8000002a387423 */ /* 0x000fe20000010038 */
[--C-:B-1----:R-:W-:Y:S02]  /*1920*/  HADD2.F32 R54, -RZ, R38.reuse.H0_H0 ;  /* 0x20000026ff367230 */ /* 0x102fe40000004100 */
[----:B------:R-:W-:Y:S01]  /*1930*/  FFMA.FTZ R57, R43, R57, 1 ;  /* 0x3f8000002b397423 */ /* 0x000fe20000010039 */
[----:B------:R-:W-:Y:S02]  /*1940*/  HADD2.F32 R43, -RZ, R38.H1_H1 ;  /* 0x30000026ff2b7230 */ /* 0x000fe40000004100 */
[----:B------:R-:W-:Y:S01]  /*1950*/  FADD.FTZ R54, -R16, R54 ;  /* 0x0000003610367221 */ /* 0x000fe20000010100 */
[----:B------:R-:W-:Y:S01]  /*1960*/  FMUL.FTZ R42, R44, R40 ;  /* 0x000000282c2a7220 */ /* 0x000fe20000410000 */
[----:B------:R-:W-:Y:S01]  /*1970*/  FMUL.FTZ R56, R45, R56 ;  /* 0x000000382d387220 */ /* 0x000fe20000410000 */
[----:B------:R-:W-:-:S02]  /*1980*/  HADD2.F32 R44, -RZ, R10.H0_H0 ;  /* 0x2000000aff2c7230 */ /* 0x000fc40000004100 */
[----:B------:R-:W-:Y:S01]  /*1990*/  FMUL.FTZ R58, R9, R54 ;  /* 0x00000036093a7220 */ /* 0x000fe20000410000 */
[----:B------:R-:W-:Y:S02]  /*19a0*/  HADD2.F32 R45, -RZ, R10.H1_H1 ;  /* 0x3000000aff2d7230 */ /* 0x000fe40000004100 */
[--C-:B------:R-:W-:Y:S02]  /*19b0*/  HADD2.F32 R10, -RZ, R11.reuse.H0_H0 ;  /* 0x2000000bff0a7230 */ /* 0x100fe40000004100 */
[----:B------:R-:W-:Y:S02]  /*19c0*/  HADD2.F32 R38, -RZ, R11.H1_H1 ;  /* 0x3000000bff267230 */ /* 0x000fe40000004100 */
[----:B------:R-:W-:Y:S01]  /*19d0*/  FADD.FTZ R11, -R16, R43 ;  /* 0x0000002b100b7221 */ /* 0x000fe20000010100 */
[----:B------:R-:W-:Y:S01]  /*19e0*/  FFMA.FTZ R40, R0, R58, R5 ;  /* 0x0000003a00287223 */ /* 0x000fe20000010005 */
[----:B----4-:R-:W-:Y:S01]  /*19f0*/  FADD.FTZ R53, R53, 1 ;  /* 0x3f80000035357421 */ /* 0x010fe20000010000 */
[----:B------:R0:W-:Y:S01]  /*1a00*/  STL [R1+0xe4], R35 ;  /* 0x0000e42301007387 */ /* 0x0001e20000100800 */
[----:B------:R-:W-:Y:S01]  /*1a10*/  FMUL.FTZ R57, R46, R57 ;  /* 0x000000392e397220 */ /* 0x000fe20000410000 */
[----:B------:R-:W-:Y:S01]  /*1a20*/  FMUL.FTZ R48, R40, -1.4426950216293334961 ;  /* 0xbfb8aa3b28307820 */ /* 0x000fe20000410000 */
[----:B------:R-:W-:Y:S01]  /*1a30*/  FMUL.FTZ R46, R10, R56 ;  /* 0x000000380a2e7220 */ /* 0x000fe20000410000 */
[----:B------:R-:W-:Y:S01]  /*1a40*/  FADD.FTZ R56, -R49, 1 ;  /* 0x3f80000031387421 */ /* 0x000fe20000010100 */
[----:B------:R-:W1:Y:S01]  /*1a50*/  MUFU.RCP R53, R53 ;  /* 0x0000003500357308 */ /* 0x000e620000001000 */
[----:B------:R-:W-:-:S02]  /*1a60*/  HADD2.F32 R10, -RZ, R39.H0_H0 ;  /* 0x20000027ff0a7230 */ /* 0x000fc40000004100 */
[----:B0-----:R-:W-:Y:S01]  /*1a70*/  FMUL.FTZ R35, R9, R11 ;  /* 0x0000000b09237220 */ /* 0x001fe20000410000 */
[----:B---3--:R-:W-:-:S03]  /*1a80*/  FADD.FTZ R11, R52, 1 ;  /* 0x3f800000340b7421 */ /* 0x008fc60000010000 */
[----:B------:R-:W-:Y:S01]  /*1a90*/  FFMA.FTZ R43, R2, R35, R6 ;  /* 0x00000023022b7223 */ /* 0x000fe20000010006 */
[----:B------:R-:W0:Y:S01]  /*1aa0*/  MUFU.EX2 R48, R48 ;  /* 0x0000003000307308 */ /* 0x000e220000000800 */
[----:B------:R-:W-:Y:S01]  /*1ab0*/  FFMA.FTZ R56, R47, R56, 1 ;  /* 0x3f8000002f387423 */ /* 0x000fe20000010038 */
[----:B------:R-:W-:Y:S01]  /*1ac0*/  FADD.FTZ R10, -R16, R10 ;  /* 0x0000000a100a7221 */ /* 0x000fe20000010100 */
[----:B------:R-:W-:Y:S01]  /*1ad0*/  FMUL.FTZ R47, R43, -1.4426950216293334961 ;  /* 0xbfb8aa3b2b2f7820 */ /* 0x000fe20000410000 */
[----:B------:R-:W-:Y:S02]  /*1ae0*/  HADD2.F32 R54, -RZ, R39.H1_H1 ;  /* 0x30000027ff367230 */ /* 0x000fe40000004100 */
[----:B------:R-:W-:Y:S01]  /*1af0*/  FMUL.FTZ R45, R45, R42 ;  /* 0x0000002a2d2d7220 */ /* 0x000fe20000410000 */
[----:B------:R-:W-:Y:S01]  /*1b00*/  FADD.FTZ R42, -R41, 1 ;  /* 0x3f800000292a7421 */ /* 0x000fe20000010100 */
[----:B------:R-:W-:Y:S01]  /*1b10*/  FMUL.FTZ R44, R44, R55 ;  /* 0x000000372c2c7220 */ /* 0x000fe20000410000 */
[----:B------:R-:W3:Y:S01]  /*1b20*/  MUFU.RCP R11, R11 ;  /* 0x0000000b000b7308 */ /* 0x000ee20000001000 */
[----:B------:R-:W-:Y:S01]  /*1b30*/  FMUL.FTZ R55, R9, R10 ;  /* 0x0000000a09377220 */ /* 0x000fe20000410000 */
[----:B------:R-:W-:Y:S01]  /*1b40*/  FADD.FTZ R54, -R16, R54 ;  /* 0x0000003610367221 */ /* 0x000fe20000010100 */
[----:B------:R-:W-:-:S02]  /*1b50*/  FFMA.FTZ R17, R17, R42, 1 ;  /* 0x3f80000011117423 */ /* 0x000fc4000001002a */
[----:B------:R-:W-:-:S03]  /*1b60*/  FFMA.FTZ R42, R3, R55, R7 ;  /* 0x00000037032a7223 */ /* 0x000fc60000010007 */
[----:B------:R-:W4:Y:S01]  /*1b70*/  MUFU.EX2 R47, R47 ;  /* 0x0000002f002f7308 */ /* 0x000f220000000800 */
[----:B------:R-:W-:Y:S01]  /*1b80*/  FMUL.FTZ R54, R9, R54 ;  /* 0x0000003609367220 */ /* 0x000fe20000410000 */
[----:B------:R-:W-:Y:S01]  /*1b90*/  FMUL.FTZ R52, R41, R17 ;  /* 0x0000001129347220 */ /* 0x000fe20000410000 */
[----:B-1----:R-:W-:Y:S01]  /*1ba0*/  FADD.FTZ R17, -R53, 1 ;  /* 0x3f80000035117421 */ /* 0x002fe20000010100 */
[----:B------:R-:W-:Y:S01]  /*1bb0*/  FMUL.FTZ R39, R42, -1.4426950216293334961 ;  /* 0xbfb8aa3b2a277820 */ /* 0x000fe20000410000 */
[----:B------:R-:W-:Y:S01]  /*1bc0*/  FFMA.FTZ R41, R4, R54, R8 ;  /* 0x0000003604297223 */ /* 0x000fe20000010008 */
[----:B------:R-:W-:Y:S02]  /*1bd0*/  HADD2.F32 R10, -RZ, R12.H0_H0 ;  /* 0x2000000cff0a7230 */ /* 0x000fe40000004100 */
[----:B------:R-:W-:Y:S01]  /*1be0*/  FFMA.FTZ R17, R50, R17, 1 ;  /* 0x3f80000032117423 */ /* 0x000fe20000010011 */
[----:B0-----:R-:W-:Y:S01]  /*1bf0*/  FADD.FTZ R48, R48, 1 ;  /* 0x3f80000030307421 */ /* 0x001fe20000010000 */
[----:B------:R-:W-:Y:S01]  /*1c00*/  FMUL.FTZ R49, R49, R56 ;  /* 0x0000003831317220 */ /* 0x000fe20000410000 */
[----:B------:R-:W0:Y:S01]  /*1c10*/  MUFU.EX2 R50, R39 ;  /* 0x0000002700327308 */ /* 0x000e220000000800 */
[----:B------:R-:W-:Y:S01]  /*1c20*/  FMUL.FTZ R56, R41, -1.4426950216293334961 ;  /* 0xbfb8aa3b29387820 */ /* 0x000fe20000410000 */
[----:B------:R-:W-:Y:S01]  /*1c30*/  FADD.FTZ R10, -R16, R10 ;  /* 0x0000000a100a7221 */ /* 0x000fe20000010100 */
[----:B------:R-:W-:Y:S01]  /*1c40*/  FMUL.FTZ R53, R53, R17 ;  /* 0x0000001135357220 */ /* 0x000fe20000410000 */
[----:B---3--:R-:W-:-:S02]  /*1c50*/  FADD.FTZ R17, -R11, 1 ;  /* 0x3f8000000b117421 */ /* 0x008fc40000010100 */
[----:B------:R-:W-:Y:S01]  /*1c60*/  FMUL.FTZ R10, R9, R10 ;  /* 0x0000000a090a7220 */ /* 0x000fe20000410000 */
[----:B----4-:R-:W-:Y:S01]  /*1c70*/  FADD.FTZ R47, R47, 1 ;  /* 0x3f8000002f2f7421 */ /* 0x010fe20000010000 */
[----:B------:R-:W-:Y:S01]  /*1c80*/  MUFU.RCP R48, R48 ;  /* 0x0000003000307308 */ /* 0x000fe20000001000 */
[----:B------:R-:W-:Y:S01]  /*1c90*/  FFMA.FTZ R51, R51, R17, 1 ;  /* 0x3f80000033337423 */ /* 0x000fe20000010011 */
[----:B------:R-:W-:-:S06]  /*1ca0*/  FFMA.FTZ R17, R0, R10, R5 ;  /* 0x0000000a00117223 */ /* 0x000fcc0000010005 */
[----:B------:R-:W1:Y:S01]  /*1cb0*/  MUFU.EX2 R56, R56 ;  /* 0x0000003800387308 */ /* 0x000e620000000800 */
[----:B------:R3:W-:Y:S01]  /*1cc0*/  STL [R1+0x24], R58 ;  /* 0x0000243a01007387 */ /* 0x0007e20000100800 */
[----:B------:R-:W-:Y:S01]  /*1cd0*/  FMUL.FTZ R51, R11, R51 ;  /* 0x000000330b337220 */ /* 0x000fe20000410000 */
[----:B------:R-:W-:Y:S02]  /*1ce0*/  HADD2.F32 R11, -RZ, R12.H1_H1 ;  /* 0x3000000cff0b7230 */ /* 0x000fe40000004100 */
[----:B------:R-:W-:-:S03]  /*1cf0*/  FMUL.FTZ R12, R17, -1.4426950216293334961 ;  /* 0xbfb8aa3b110c7820 */ /* 0x000fc60000410000 */
[----:B------:R-:W4:Y:S01]  /*1d00*/  MUFU.RCP R47, R47 ;  /* 0x0000002f002f7308 */ /* 0x000f220000001000 */
[--C-:B---3--:R-:W-:Y:S02]  /*1d10*/  HADD2.F32 R58, -RZ, R36.reuse.H0_H0 ;  /* 0x20000024ff3a7230 */ /* 0x108fe40000004100 */
[----:B------:R-:W-:Y:S02]  /*1d20*/  HADD2.F32 R36, -RZ, R36.H1_H1 ;  /* 0x30000024ff247230 */ /* 0x000fe40000004100 */
[----:B0-----:R-:W-:Y:S01]  /*1d30*/  FADD.FTZ R50, R50, 1 ;  /* 0x3f80000032327421 */ /* 0x001fe20000010000 */
[----:B------:R-:W-:Y:S02]  /*1d40*/  FADD.FTZ R11, -R16, R11 ;  /* 0x0000000b100b7221 */ /* 0x000fe40000010100 */
[----:B------:R-:W0:Y:S01]  /*1d50*/  MUFU.EX2 R12, R12 ;  /* 0x0000000c000c7308 */ /* 0x000e220000000800 */
[----:B------:R-:W-:Y:S01]  /*1d60*/  FMUL.FTZ R36, R36, R49 ;  /* 0x0000003124247220 */ /* 0x000fe20000410000 */
[----:B------:R-:W-:Y:S01]  /*1d70*/  FMUL.FTZ R52, R58, R52 ;  /* 0x000000343a347220 */ /* 0x000fe20000410000 */
[----:B-1----:R-:W-:-:S05]  /*1d80*/  FADD.FTZ R58, R56, 1 ;  /* 0x3f800000383a7421 */ /* 0x002fca0000010000 */
[----:B------:R1:W3:Y:S01]  /*1d90*/  MUFU.RCP R49, R50 ;  /* 0x0000003200317308 */ /* 0x0002e20000001000 */
[----:B------:R-:W-:Y:S01]  /*1da0*/  FMUL.FTZ R11, R9, R11 ;  /* 0x0000000b090b7220 */ /* 0x000fe20000410000 */
[----:B------:R-:W-:Y:S02]  /*1db0*/  HADD2.F32 R56, -RZ, R37.H1_H1 ;  /* 0x30000025ff387230 */ /* 0x000fe40000004100 */
[----:B-1----:R-:W-:Y:S01]  /*1dc0*/  FADD.FTZ R50, -R48, 1 ;  /* 0x3f80000030327421 */ /* 0x002fe20000010100 */
[----:B------:R-:W-:-:S03]  /*1dd0*/  FFMA.FTZ R39, R2, R11, R6 ;  /* 0x0000000b02277223 */ /* 0x000fc60000010006 */
[----:B------:R-:W-:Y:S01]  /*1de0*/  FFMA.FTZ R40, R40, R50, 1 ;  /* 0x3f80000028287423 */ /* 0x000fe20000010032 */
[----:B------:R-:W-:Y:S02]  /*1df0*/  HADD2.F32 R50, -RZ, R37.H0_H0 ;  /* 0x20000025ff327230 */ /* 0x000fe40000004100 */
[----:B------:R4:W1:Y:S01]  /*1e00*/  MUFU.RCP R37, R58 ;  /* 0x0000003a00257308 */ /* 0x0008620000001000 */
[----:B------:R-:W-:Y:S01]  /*1e10*/  FMUL.FTZ R38, R38, R57 ;  /* 0x0000003926267220 */ /* 0x000fe20000410000 */
[----:B------:R-:W-:Y:S01]  /*1e20*/  FMUL.FTZ R57, R39, -1.4426950216293334961 ;  /* 0xbfb8aa3b27397820 */ /* 0x000fe20000410000 */
[----:B----4-:R-:W-:-:S04]  /*1e30*/  FADD.FTZ R58, -R47, 1 ;  /* 0x3f8000002f3a7421 */ /* 0x010fc80000010100 */
[----:B------:R-:W-:Y:S01]  /*1e40*/  FFMA.FTZ R43, R43, R58, 1 ;  /* 0x3f8000002b2b7423 */ /* 0x000fe2000001003a */
[----:B0-----:R-:W-:Y:S01]  /*1e50*/  FADD.FTZ R12, R12, 1 ;  /* 0x3f8000000c0c7421 */ /* 0x001fe20000010000 */
[----:B------:R-:W0:Y:S02]  /*1e60*/  MUFU.EX2 R57, R57 ;  /* 0x0000003900397308 */ /* 0x000e240000000800 */
[----:B------:R-:W-:Y:S01]  /*1e70*/  FMUL.FTZ R43, R47, R43 ;  /* 0x0000002b2f2b7220 */ /* 0x000fe20000410000 */
[----:B------:R-:W-:Y:S02]  /*1e80*/  HADD2.F32 R47, -RZ, R13.H0_H0 ;  /* 0x2000000dff2f7230 */ /* 0x000fe40000004100 */
[----:B------:R-:W-:Y:S01]  /*1e90*/  FMUL.FTZ R53, R50, R53 ;  /* 0x0000003532357220 */ /* 0x000fe20000410000 */
[----:B------:R-:W-:Y:S01]  /*1ea0*/  FMUL.FTZ R48, R48, R40 ;  /* 0x0000002830307220 */ /* 0x000fe20000410000 */
[----:B---3--:R-:W-:Y:S01]  /*1eb0*/  FADD.FTZ R50, -R49, 1 ;  /* 0x3f80000031327421 */ /* 0x008fe20000010100 */
[----:B------:R3:W4:Y:S02]  /*1ec0*/  MUFU.RCP R40, R12 ;  /* 0x0000000c00287308 */ /* 0x0007240000001000 */
[----:B---3--:R-:W-:Y:S01]  /*1ed0*/  FADD.FTZ R12, -R16, R47 ;  /* 0x0000002f100c7221 */ /* 0x008fe20000010100 */
[----:B------:R-:W-:Y:S01]  /*1ee0*/  FFMA.FTZ R47, R42, R50, 1 ;  /* 0x3f8000002a2f7423 */ /* 0x000fe20000010032 */
[----:B-1----:R-:W-:-:S02]  /*1ef0*/  FADD.FTZ R42, -R37, 1 ;  /* 0x3f800000252a7421 */ /* 0x002fc40000010100 */
[----:B------:R-:W-:Y:S02]  /*1f00*/  FMUL.FTZ R12, R9, R12 ;  /* 0x0000000c090c7220 */ /* 0x000fe40000410000 */
[----:B------:R-:W-:Y:S02]  /*1f10*/  FFMA.FTZ R42, R41, R42, 1 ;  /* 0x3f800000292a7423 */ /* 0x000fe4000001002a */
[----:B------:R-:W-:Y:S02]  /*1f20*/  FFMA.FTZ R61, R3, R12, R7 ;  /* 0x0000000c033d7223 */ /* 0x000fe40000010007 */
[----:B------:R-:W-:Y:S01]  /*1f30*/  FMUL.FTZ R50, R37, R42 ;  /* 0x0000002a25327220 */ /* 0x000fe20000410000 */
[----:B0-----:R-:W-:Y:S01]  /*1f40*/  FADD.FTZ R57, R57, 1 ;  /* 0x3f80000039397421 */ /* 0x001fe20000010000 */
[----:B------:R-:W-:-:S03]  /*1f50*/  FMUL.FTZ R37, R61, -1.4426950216293334961 ;  /* 0xbfb8aa3b3d257820 */ /* 0x000fc60000410000 */
[----:B------:R-:W0:Y:S08]  /*1f60*/  MUFU.RCP R41, R57 ;  /* 0x0000003900297308 */ /* 0x000e300000001000 */
[----:B------:R-:W1:Y:S01]  /*1f70*/  MUFU.EX2 R37, R37 ;  /* 0x0000002500257308 */ /* 0x000e620000000800 */
[----:B------:R-:W-:Y:S01]  /*1f80*/  FMUL.FTZ R47, R49, R47 ;  /* 0x0000002f312f7220 */ /* 0x000fe20000410000 */
[----:B------:R-:W-:-:S02]  /*1f90*/  HADD2.F32 R42, -RZ, R32.H0_H0 ;  /* 0x20000020ff2a7230 */ /* 0x000fc40000004100 */
[----:B------:R-:W-:Y:S02]  /*1fa0*/  HADD2.F32 R49, -RZ, R32.H1_H1 ;  /* 0x30000020ff317230 */ /* 0x000fe40000004100 */
[----:B----4-:R-:W-:Y:S01]  /*1fb0*/  FADD.FTZ R32, -R40, 1 ;  /* 0x3f80000028207421 */ /* 0x010fe20000010100 */
[----:B------:R-:W-:-:S03]  /*1fc0*/  HADD2.F32 R13, -RZ, R13.H1_H1 ;  /* 0x3000000dff0d7230 */ /* 0x000fc60000004100 */
[----:B------:R-:W-:Y:S01]  /*1fd0*/  FFMA.FTZ R32, R17, R32, 1 ;  /* 0x3f80000011207423 */ /* 0x000fe20000010020 */
[----:B0-----:R-:W-:Y:S01]  /*1fe0*/  FADD.FTZ R17, -R41, 1 ;  /* 0x3f80000029117421 */ /* 0x001fe20000010100 */
[----:B------:R-:W-:Y:S01]  /*1ff0*/  FMUL.FTZ R48, R42, R48 ;  /* 0x000000302a307220 */ /* 0x000fe20000410000 */
[--C-:B------:R-:W-:Y:S02]  /*2000*/  HADD2.F32 R42, -RZ, R33.reuse.H0_H0 ;  /* 0x20000021ff2a7230 */ /* 0x100fe40000004100 */
[----:B------:R-:W-:Y:S01]  /*2010*/  FADD.FTZ R13, -R16, R13 ;  /* 0x0000000d100d7221 */ /* 0x000fe20000010100 */
[----:B------:R-:W-:Y:S02]  /*2020*/  HADD2.F32 R33, -RZ, R33.H1_H1 ;  /* 0x30000021ff217230 */ /* 0x000fe40000004100 */
[----:B-1----:R-:W-:Y:S01]  /*2030*/  FADD.FTZ R37, R37, 1 ;  /* 0x3f80000025257421 */ /* 0x002fe20000010000 */
[----:B------:R-:W-:-:S03]  /*2040*/  FFMA.FTZ R17, R39, R17, 1 ;  /* 0x3f80000027117423 */ /* 0x000fc60000010011 */
[----:B------:R0:W1:Y:S01]  /*2050*/  MUFU.RCP R39, R37 ;  /* 0x0000002500277308 */ /* 0x0000620000001000 */
[----:B------:R-:W-:Y:S01]  /*2060*/  FMUL.FTZ R13, R9, R13 ;  /* 0x0000000d090d7220 */ /* 0x000fe20000410000 */
[----:B------:R-:W-:Y:S01]  /*2070*/  FMUL.FTZ R50, R33, R50 ;  /* 0x0000003221327220 */ /* 0x000fe20000410000 */
[----:B------:R-:W-:Y:S01]  /*2080*/  FMUL.FTZ R33, R41, R17 ;  /* 0x0000001129217220 */ /* 0x000fe20000410000 */
[----:B0-----:R-:W-:-:S05]  /*2090*/  HADD2.F32 R37, -RZ, R14.H0_H0 ;  /* 0x2000000eff257230 */ /* 0x001fca0000004100 */
[----:B------:R-:W-:Y:S01]  /*20a0*/  FADD.FTZ R41, -R16, R37 ;  /* 0x0000002510297221 */ /* 0x000fe20000010100 */
[----:B------:R-:W-:Y:S01]  /*20b0*/  FFMA.FTZ R37, R4, R13, R8 ;  /* 0x0000000d04257223 */ /* 0x000fe20000010008 */
[----:B------:R-:W-:Y:S02]  /*20c0*/  HADD2.F32 R14, -RZ, R14.H1_H1 ;  /* 0x3000000eff0e7230 */ /* 0x000fe40000004100 */
[----:B------:R-:W-:Y:S01]  /*20d0*/  FMUL.FTZ R32, R40, R32 ;  /* 0x0000002028207220 */ /* 0x000fe20000410000 */
[----:B------:R-:W-:Y:S01]  /*20e0*/  FMUL.FTZ R60, R37, -1.4426950216293334961 ;  /* 0xbfb8aa3b253c7820 */ /* 0x000fe20000410000 */
[--C-:B------:R-:W-:Y:S02]  /*20f0*/  HADD2.F32 R40, -RZ, R15.reuse.H0_H0 ;  /* 0x2000000fff287230 */ /* 0x100fe40000004100 */
[----:B------:R-:W-:Y:S02]  /*2100*/  HADD2.F32 R17, -RZ, R15.H1_H1 ;  /* 0x3000000fff117230 */ /* 0x000fe40000004100 */
[C---:B------:R-:W-:Y:S01]  /*2110*/  FADD.FTZ R15, -R16.reuse, R14 ;  /* 0x0000000e100f7221 */ /* 0x040fe20000010100 */
[C---:B------:R-:W-:Y:S01]  /*2120*/  FMUL.FTZ R14, R9.reuse, R41 ;  /* 0x00000029090e7220 */ /* 0x040fe20000410000 */
[----:B------:R-:W0:Y:S01]  /*2130*/  MUFU.EX2 R60, R60 ;  /* 0x0000003c003c7308 */ /* 0x000e220000000800 */
[C---:B------:R-:W-:Y:S01]  /*2140*/  FADD.FTZ R40, -R16.reuse, R40 ;  /* 0x0000002810287221 */ /* 0x040fe20000010100 */
[----:B------:R-:W-:Y:S01]  /*2150*/  FADD.FTZ R17, -R16, R17 ;  /* 0x0000001110117221 */ /* 0x000fe20000010100 */
[----:B------:R-:W-:Y:S01]  /*2160*/  FFMA.FTZ R59, R0, R14, R5 ;  /* 0x0000000e003b7223 */ /* 0x000fe20000010005 */
[----:B------:R-:W-:Y:S01]  /*2170*/  FMUL.FTZ R15, R9, R15 ;  /* 0x0000000f090f7220 */ /* 0x000fe20000410000 */
[----:B-1----:R-:W-:-:S02]  /*2180*/  FADD.FTZ R16, -R39, 1 ;  /* 0x3f80000027107421 */ /* 0x002fc40000010100 */
[----:B------:R-:W-:Y:S01]  /*2190*/  FMUL.FTZ R41, R59, -1.4426950216293334961 ;  /* 0xbfb8aa3b3b297820 */ /* 0x000fe20000410000 */
[----:B------:R-:W-:Y:S01]  /*21a0*/  FFMA.FTZ R58, R2, R15, R6 ;  /* 0x0000000f023a7223 */ /* 0x000fe20000010006 */
[----:B------:R-:W-:Y:S01]  /*21b0*/  FFMA.FTZ R61, R61, R16, 1 ;  /* 0x3f8000003d3d7423 */ /* 0x000fe20000010010 */
[----:B------:R-:W-:Y:S01]  /*21c0*/  FMUL.FTZ R16, R9, R40 ;  /* 0x0000002809107220 */ /* 0x000fe20000410000 */
[----:B------:R-:W-:Y:S01]  /*21d0*/  FMUL.FTZ R47, R42, R47 ;  /* 0x0000002f2a2f7220 */ /* 0x000fe20000410000 */
[----:B------:R-:W-:Y:S01]  /*21e0*/  FMUL.FTZ R42, R58, -1.4426950216293334961 ;  /* 0xbfb8aa3b3a2a7820 */ /* 0x000fe20000410000 */
[----:B------:R-:W1:Y:S01]  /*21f0*/  MUFU.EX2 R41, R41 ;  /* 0x0000002900297308 */ /* 0x000e620000000800 */
[----:B------:R-:W-:Y:S01]  /*2200*/  FFMA.FTZ R57, R3, R16, R7 ;  /* 0x0000001003397223 */ /* 0x000fe20000010007 */
[----:B------:R-:W-:Y:S01]  /*2210*/  FMUL.FTZ R17, R9, R17 ;  /* 0x0000001109117220 */ /* 0x000fe20000410000 */
[----:B------:R-:W-:Y:S01]  /*2220*/  FMUL.FTZ R49, R49, R43 ;  /* 0x0000002b31317220 */ /* 0x000fe20000410000 */
[----:B------:R-:W-:Y:S01]  /*2230*/  FMUL.FTZ R51, R56, R51 ;  /* 0x0000003338337220 */ /* 0x000fe20000410000 */
[----:B------:R-:W-:Y:S01]  /*2240*/  FMUL.FTZ R43, R57, -1.4426950216293334961 ;  /* 0xbfb8aa3b392b7820 */ /* 0x000fe20000410000 */
[----:B0-----:R-:W-:Y:S01]  /*2250*/  FADD.FTZ R60, R60, 1 ;  /* 0x3f8000003c3c7421 */ /* 0x001fe20000010000 */
[----:B------:R-:W-:Y:S01]  /*2260*/  FFMA.FTZ R56, R4, R17, R8 ;  /* 0x0000001104387223 */ /* 0x000fe20000010008 */
[----:B------:R-:W0:Y:S03]  /*2270*/  MUFU.EX2 R42, R42 ;  /* 0x0000002a002a7308 */ /* 0x000e260000000800 */
[----:B------:R-:W-:-:S05]  /*2280*/  FMUL.FTZ R40, R56, -1.4426950216293334961 ;  /* 0xbfb8aa3b38287820 */ /* 0x000fca0000410000 */
[----:B------:R-:W3:Y:S01]  /*2290*/  MUFU.EX2 R43, R43 ;  /* 0x0000002b002b7308 */ /* 0x000ee20000000800 */
[----:B-1----:R-:W-:-:S07]  /*22a0*/  FADD.FTZ R41, R41, 1 ;  /* 0x3f80000029297421 */ /* 0x002fce0000010000 */
[----:B------:R-:W1:Y:S01]  /*22b0*/  MUFU.RCP R60, R60 ;  /* 0x0000003c003c7308 */ /* 0x000e620000001000 */
[----:B0-----:R-:W-:-:S07]  /*22c0*/  FADD.FTZ R42, R42, 1 ;  /* 0x3f8000002a2a7421 */ /* 0x001fce0000010000 */
[----:B------:R-:W0:Y:S01]  /*22d0*/  MUFU.EX2 R40, R40 ;  /* 0x0000002800287308 */ /* 0x000e220000000800 */
[----:B------:R-:W-:Y:S01]  /*22e0*/  FMUL.FTZ R39, R39, R61 ;  /* 0x0000003d27277220 */ /* 0x000fe20000410000 */
[----:B---3--:R-:W-:-:S06]  /*22f0*/  FADD.FTZ R43, R43, 1 ;  /* 0x3f8000002b2b7421 */ /* 0x008fcc0000010000 */
[----:B------:R-:W3:Y:S01]  /*2300*/  MUFU.RCP R41, R41 ;  /* 0x0000002900297308 */ /* 0x000ee20000001000 */
[----:B-1----:R-:W-:Y:S01]  /*2310*/  FADD.FTZ R61, -R60, 1 ;  /* 0x3f8000003c3d7421 */ /* 0x002fe20000010100 */
[----:B------:R-:W-:Y:S03]  /*2320*/  STL [R1+0xd8], R44 ;  /* 0x0000d82c01007387 */ /* 0x000fe60000100800 */
[----:B------:R-:W-:-:S03]  /*2330*/  FFMA.FTZ R61, R37, R61, 1 ;  /* 0x3f800000253d7423 */ /* 0x000fc6000001003d */
[----:B------:R-:W1:Y:S01]  /*2340*/  MUFU.RCP R42, R42 ;  /* 0x0000002a002a7308 */ /* 0x000e620000001000 */
[----:B0-----:R-:W-:Y:S01]  /*2350*/  FADD.FTZ R37, R40, 1 ;  /* 0x3f80000028257421 */ /* 0x001fe20000010000 */
[----:B------:R-:W-:Y:S04]  /*2360*/  STL [R1+0xd0], R45 ;  /* 0x0000d02d01007387 */ /* 0x000fe80000100800 */
[----:B------:R0:W-:Y:S02]  /*2370*/  STL [R1+0xcc], R46 ;  /* 0x0000cc2e01007387 */ /* 0x0001e40000100800 */
[----:B------:R-:W4:Y:S02]  /*2380*/  MUFU.RCP R43, R43 ;  /* 0x0000002b002b7308 */ /* 0x000f240000001000 */
[----:B------:R-:W-:Y:S01]  /*2390*/  STL [R1+0xc0], R38 ;  /* 0x0000c02601007387 */ /* 0x000fe20000100800 */
[----:B------:R-:W-:-:S03]  /*23a0*/  FMUL.FTZ R40, R60, R61 ;  /* 0x0000003d3c287220 */ /* 0x000fc60000410000 */
[----:B------:R2:W-:Y:S02]  /*23b0*/  STL [R1+0x20], R35 ;  /* 0x0000202301007387 */ /* 0x0005e40000100800 */
[----:B------:R-:W4:Y:S02]  /*23c0*/  MUFU.RCP R37, R37 ;  /* 0x0000002500257308 */ /* 0x000f240000001000 */
[----:B0-----:R-:W4:Y:S01]  /*23d0*/  LDL.LU R46, [R1+0x3c] ;  /* 0x00003c00012e7983 */ /* 0x001f220000300800 */
[----:B---3--:R-:W-:-:S03]  /*23e0*/  FADD.FTZ R60, -R41, 1 ;  /* 0x3f800000293c7421 */ /* 0x008fc60000010100 */
[----:B------:R-:W3:Y:S04]  /*23f0*/  LDL.LU R45, [R1+0x8] ;  /* 0x00000800012d7983 */ /* 0x000ee80000300800 */
[----:B------:R-:W3:Y:S01]  /*2400*/  LDL.LU R44, [R1+0xc] ;  /* 0x00000c00012c7983 */ /* 0x000ee20000300800 */
[----:B------:R-:W-:-:S03]  /*2410*/  FFMA.FTZ R59, R59, R60, 1 ;  /* 0x3f8000003b3b7423 */ /* 0x000fc6000001003c */
[----:B--2---:R-:W2:Y:S01]  /*2420*/  LDL R35, [R1+0x54] ;  /* 0x0000540001237983 */ /* 0x004ea20000100800 */
[----:B-1----:R-:W-:-:S03]  /*2430*/  FADD.FTZ R60, -R42, 1 ;  /* 0x3f8000002a3c7421 */ /* 0x002fc60000010100 */
[----:B------:R0:W-:Y:S01]  /*2440*/  STL [R1+0xb4], R55 ;  /* 0x0000b43701007387 */ /* 0x0001e20000100800 */
[----:B------:R-:W-:Y:S01]  /*2450*/  FFMA.FTZ R58, R58, R60, 1 ;  /* 0x3f8000003a3a7423 */ /* 0x000fe2000001003c */
[----:B----4-:R-:W-:Y:S02]  /*2460*/  FADD.FTZ R60, -R43, 1 ;  /* 0x3f8000002b3c7421 */ /* 0x010fe40000010100 */
[----:B0-----:R-:W4:Y:S04]  /*2470*/  LDL.LU R55, [R1+0x38] ;  /* 0x0000380001377983 */ /* 0x001f280000300800 */
[----:B------:R0:W-:Y:S01]  /*2480*/  STL [R1+0xb8], R54 ;  /* 0x0000b83601007387 */ /* 0x0001e20000100800 */
[----:B------:R-:W-:-:S03]  /*2490*/  FFMA.FTZ R57, R57, R60, 1 ;  /* 0x3f80000039397423 */ /* 0x000fc6000001003c */
[----:B0-----:R-:W2:Y:S04]  /*24a0*/  LDL.LU R54, [R1+0x44] ;  /* 0x0000440001367983 */ /* 0x001ea80000300800 */
[----:B------:R-:W-:Y:S04]  /*24b0*/  STL [R1+0xbc], R10 ;  /* 0x0000bc0a01007387 */ /* 0x000fe80000100800 */
[----:B------:R-:W-:Y:S04]  /*24c0*/  STL [R1+0xc4], R11 ;  /* 0x0000c40b01007387 */ /* 0x000fe80000100800 */
[----:B------:R0:W-:Y:S01]  /*24d0*/  STL [R1+0xc8], R52 ;  /* 0x0000c83401007387 */ /* 0x0001e20000100800 */
[----:B------:R-:W-:-:S03]  /*24e0*/  FADD.FTZ R60, -R37, 1 ;  /* 0x3f800000253c7421 */ /* 0x000fc60000010100 */
[----:B0-----:R-:W4:Y:S04]  /*24f0*/  LDL.LU R52, [R1+0x40] ;  /* 0x0000400001347983 */ /* 0x001f280000300800 */
[----:B------:R0:W-:Y:S01]  /*2500*/  STL [R1+0xd4], R36 ;  /* 0x0000d42401007387 */ /* 0x0001e20000100800 */
[----:B------:R-:W-:-:S03]  /*2510*/  FFMA.FTZ R56, R56, R60, 1 ;  /* 0x3f80000038387423 */ /* 0x000fc6000001003c */
[----:B0-----:R-:W4:Y:S04]  /*2520*/  LDL R36, [R1+0x70] ;  /* 0x0000700001247983 */ /* 0x001f280000100800 */
[----:B------:R0:W-:Y:S04]  /*2530*/  STL [R1+0xdc], R53 ;  /* 0x0000dc3501007387 */ /* 0x0001e80000100800 */
[----:B0-----:R-:W4:Y:S04]  /*2540*/  LDL R53, [R1+0x78] ;  /* 0x0000780001357983 */ /* 0x001f280000100800 */
[----:B------:R0:W-:Y:S04]  /*2550*/  STL [R1+0xe0], R51 ;  /* 0x0000e03301007387 */ /* 0x0001e80000100800 */
[----:B0-----:R-:W4:Y:S04]  /*2560*/  LDL.LU R51, [R1+0x4c] ;  /* 0x00004c0001337983 */ /* 0x001f280000300800 */
[----:B------:R0:W-:Y:S04]  /*2570*/  STL [R1+0xb0], R12 ;  /* 0x0000b00c01007387 */ /* 0x0001e80000100800 */
[----:B0-----:R-:W4:Y:S04]  /*2580*/  LDL.LU R12, [R1+0x48] ;  /* 0x00004800010c7983 */ /* 0x001f280000300800 */
[----:B------:R-:W-:Y:S04]  /*2590*/  STL [R1+0xe8], R48 ;  /* 0x0000e83001007387 */ /* 0x000fe80000100800 */
[----:B------:R-:W-:Y:S04]  /*25a0*/  STL [R1+0xa4], R5 ;  /* 0x0000a40501007387 */ /* 0x000fe80000100800 */
[----:B------:R0:W-:Y:S04]  /*25b0*/  STL [R1+0xa8], R6 ;  /* 0x0000a80601007387 */ /* 0x0001e80000100800 */
[----:B0-----:R-:W4:Y:S04]  /*25c0*/  LDL R6, [R1+0x84] ;  /* 0x0000840001067983 */ /* 0x001f280000100800 */
[----:B------:R0:W-:Y:S04]  /*25d0*/  STL [R1+0xac], R7 ;  /* 0x0000ac0701007387 */ /* 0x0001e80000100800 */
[----:B------:R-:W4:Y:S04]  /*25e0*/  LDL R5, [R1+0x80] ;  /* 0x0000800001057983 */ /* 0x000f280000100800 */
[----:B------:R-:W4:Y:S01]  /*25f0*/  LDL R11, [R1+0x90] ;  /* 0x00009000010b7983 */ /* 0x000f220000100800 */
[----:B0-----:R-:W-:-:S05]  /*2600*/  FMUL.FTZ R7, R37, R56 ;  /* 0x0000003825077220 */ /* 0x001fca0000410000 */
[----:B------:R0:W-:Y:S04]  /*2610*/  STL [R1+0x30], R7 ;  /* 0x0000300701007387 */ /* 0x0001e80000100800 */
[----:B------:R-:W4:Y:S01]  /*2620*/  LDL R38, [R1+0x8c] ;  /* 0x00008c0001267983 */ /* 0x000f220000100800 */
[--C-:B------:R-:W-:Y:S02]  /*2630*/  HADD2.F32 R37, -RZ, R30.reuse.H0_H0 ;  /* 0x2000001eff257230 */ /* 0x100fe40000004100 */
[----:B------:R-:W-:Y:S01]  /*2640*/  FMUL.FTZ R43, R43, R57 ;  /* 0x000000392b2b7220 */ /* 0x000fe20000410000 */
[----:B------:R-:W-:Y:S01]  /*2650*/  FMUL.FTZ R41, R41, R59 ;  /* 0x0000003b29297220 */ /* 0x000fe20000410000 */
[----:B------:R-:W-:Y:S01]  /*2660*/  FMUL.FTZ R42, R42, R58 ;  /* 0x0000003a2a2a7220 */ /* 0x000fe20000410000 */
[----:B------:R-:W-:Y:S01]  /*2670*/  FMUL.FTZ R48, R0, R21 ;  /* 0x0000001500307220 */ /* 0x000fe20000410000 */
[----:B------:R-:W-:Y:S01]  /*2680*/  FMUL.FTZ R32, R37, R32 ;  /* 0x0000002025207220 */ /* 0x000fe20000410000 */
[----:B------:R-:W-:Y:S01]  /*2690*/  HADD2.F32 R37, -RZ, R30.H1_H1 ;  /* 0x3000001eff257230 */ /* 0x000fe20000004100 */
[----:B------:R-:W4:Y:S01]  /*26a0*/  LDL R10, [R1+0x88] ;  /* 0x00008800010a7983 */ /* 0x000f220000100800 */
[----:B------:R-:W-:-:S02]  /*26b0*/  HADD2.F32 R30, -RZ, R31.H0_H0 ;  /* 0x2000001fff1e7230 */ /* 0x000fc40000004100 */
[----:B------:R-:W-:Y:S01]  /*26c0*/  HADD2.F32 R31, -RZ, R31.H1_H1 ;  /* 0x3000001fff1f7230 */ /* 0x000fe20000004100 */
[----:B0-----:R-:W4:Y:S02]  /*26d0*/  LDL R7, [R1+0x74] ;  /* 0x0000740001077983 */ /* 0x001f240000100800 */
[----:B------:R-:W-:Y:S01]  /*26e0*/  FMUL.FTZ R39, R30, R39 ;  /* 0x000000271e277220 */ /* 0x000fe20000410000 */
[--C-:B------:R-:W-:Y:S02]  /*26f0*/  HADD2.F32 R30, -RZ, R24.reuse.H0_H0 ;  /* 0x20000018ff1e7230 */ /* 0x100fe40000004100 */
[----:B------:R-:W-:Y:S01]  /*2700*/  FMUL.FTZ R40, R31, R40 ;  /* 0x000000281f287220 */ /* 0x000fe20000410000 */
[----:B------:R-:W-:Y:S02]  /*2710*/  HADD2.F32 R31, -RZ, R24.H1_H1 ;  /* 0x30000018ff1f7230 */ /* 0x000fe40000004100 */
[----:B------:R-:W-:Y:S02]  /*2720*/  HADD2.F32 R24, -RZ, R25.H0_H0 ;  /* 0x20000019ff187230 */ /* 0x000fe40000004100 */
[----:B------:R-:W-:Y:S01]  /*2730*/  FMUL.FTZ R41, R30, R41 ;  /* 0x000000291e297220 */ /* 0x000fe20000410000 */
[----:B------:R-:W-:-:S02]  /*2740*/  FMUL.FTZ R42, R31, R42 ;  /* 0x0000002a1f2a7220 */ /* 0x000fc40000410000 */
[----:B------:R-:W-:Y:S01]  /*2750*/  FMUL.FTZ R43, R24, R43 ;  /* 0x0000002b182b7220 */ /* 0x000fe20000410000 */
[----:B------:R-:W-:Y:S01]  /*2760*/  FMUL.FTZ R33, R37, R33 ;  /* 0x0000002125217220 */ /* 0x000fe20000410000 */
[----:B------:R-:W-:Y:S01]  /*2770*/  FMUL.FTZ R61, R3, R29 ;  /* 0x0000001d033d7220 */ /* 0x000fe20000410000 */
[----:B------:R-:W-:Y:S01]  /*2780*/  FADD.FTZ R31, R19, R46 ;  /* 0x0000002e131f7221 */ /* 0x000fe20000010000 */
[----:B------:R-:W-:Y:S01]  /*2790*/  FMUL.FTZ R46, R0, R27 ;  /* 0x0000001b002e7220 */ /* 0x000fe20000410000 */
[----:B---3--:R-:W-:Y:S01]  /*27a0*/  FADD.FTZ R24, R20, R44 ;  /* 0x0000002c14187221 */ /* 0x008fe20000010000 */
[-C--:B------:R-:W-:Y:S01]  /*27b0*/  FMUL.FTZ R44, R3, R19.reuse ;  /* 0x00000013032c7220 */ /* 0x080fe20000410000 */
[----:B--2---:R-:W-:Y:S02]  /*27c0*/  FADD.FTZ R57, R18, R54 ;  /* 0x0000003612397221 */ /* 0x004fe40000010000 */
[----:B------:R-:W2:Y:S01]  /*27d0*/  LDL R54, [R1+0x68] ;  /* 0x0000680001367983 */ /* 0x000ea20000100800 */
[----:B----4-:R-:W-:-:S03]  /*27e0*/  FFMA.FTZ R56, R36, R19, R55 ;  /* 0x0000001324387223 */ /* 0x010fc60000010037 */
[----:B------:R-:W3:Y:S04]  /*27f0*/  LDL R55, [R1+0x64] ;  /* 0x0000640001377983 */ /* 0x000ee80000100800 */
[----:B------:R0:W-:Y:S01]  /*2800*/  STL [R1+0x4], R48 ;  /* 0x0000043001007387 */ /* 0x0001e20000100800 */
[----:B------:R-:W-:Y:S01]  /*2810*/  FADD.FTZ R19, R57, R28 ;  /* 0x0000001c39137221 */ /* 0x000fe20000010000 */
[----:B------:R-:W-:Y:S01]  /*2820*/  FFMA.FTZ R58, R53, R18, R52 ;  /* 0x00000012353a7223 */ /* 0x000fe20000010034 */
[C---:B------:R-:W-:Y:S01]  /*2830*/  FMUL.FTZ R52, R2.reuse, R28 ;  /* 0x0000001c02347220 */ /* 0x040fe20000410000 */
[----:B------:R-:W-:Y:S01]  /*2840*/  FADD.FTZ R59, R21, R51 ;  /* 0x00000033153b7221 */ /* 0x000fe20000010000 */
[----:B------:R-:W-:-:S05]  /*2850*/  FMUL.FTZ R51, R2, R18 ;  /* 0x0000001202337220 */ /* 0x000fca0000410000 */
[----:B------:R1:W-:Y:S04]  /*2860*/  STL [R1+0x1c], R51 ;  /* 0x00001c3301007387 */ /* 0x0003e80000100800 */
[----:B------:R4:W-:Y:S01]  /*2870*/  STL [R1+0x18], R44 ;  /* 0x0000182c01007387 */ /* 0x0009e20000100800 */
[----:B------:R-:W-:Y:S01]  /*2880*/  FFMA.FTZ R37, R35, R21, R12 ;  /* 0x0000001523257223 */ /* 0x000fe2000001000c */
[----:B------:R-:W-:Y:S02]  /*2890*/  HADD2.F32 R12, -RZ, R25.H1_H1 ;  /* 0x30000019ff0c7230 */ /* 0x000fe40000004100 */
[-C--:B------:R-:W-:Y:S01]  /*28a0*/  FFMA.FTZ R30, R6, R20.reuse, R45 ;  /* 0x00000014061e7223 */ /* 0x080fe2000001002d */
[----:B------:R-:W-:Y:S01]  /*28b0*/  FMUL.FTZ R45, R4, R20 ;  /* 0x00000014042d7220 */ /* 0x000fe20000410000 */
[----:B------:R-:W-:-:S04]  /*28c0*/  FADD.FTZ R20, R31, R29 ;  /* 0x0000001d1f147221 */ /* 0x000fc80000010000 */
[----:B------:R2:W-:Y:S04]  /*28d0*/  STL [R1+0x14], R45 ;  /* 0x0000142d01007387 */ /* 0x0005e80000100800 */
[----:B------:R2:W-:Y:S01]  /*28e0*/  STL [R1+0x10], R46 ;  /* 0x0000102e01007387 */ /* 0x0005e20000100800 */
[----:B------:R-:W-:-:S03]  /*28f0*/  FFMA.FTZ R25, R11, R28, R58 ;  /* 0x0000001c0b197223 */ /* 0x000fc6000001003a */
[----:B------:R2:W-:Y:S01]  /*2900*/  STL [R1], R52 ;  /* 0x0000003401007387 */ /* 0x0005e20000100800 */
[----:B------:R-:W-:-:S03]  /*2910*/  FFMA.FTZ R28, R38, R29, R56 ;  /* 0x0000001d261c7223 */ /* 0x000fc60000010038 */
[----:B------:R-:W4:Y:S01]  /*2920*/  LDL R29, [R1+0x7c] ;  /* 0x00007c00011d7983 */ /* 0x000f220000100800 */
[----:B------:R-:W-:Y:S01]  /*2930*/  FFMA.FTZ R37, R5, R27, R37 ;  /* 0x0000001b05257223 */ /* 0x000fe20000010025 */
[----:B------:R-:W-:Y:S01]  /*2940*/  FADD.FTZ R21, R24, R22 ;  /* 0x0000001618157221 */ /* 0x000fe20000010000 */
[----:B------:R-:W-:Y:S01]  /*2950*/  FADD.FTZ R18, R59, R27 ;  /* 0x0000001b3b127221 */ /* 0x000fe20000010000 */
[-C--:B------:R-:W-:Y:S01]  /*2960*/  FMUL.FTZ R60, R4, R22.reuse ;  /* 0x00000016043c7220 */ /* 0x080fe20000410000 */
[-C--:B------:R-:W-:Y:S01]  /*2970*/  FMUL.FTZ R59, R0, R23.reuse ;  /* 0x00000017003b7220 */ /* 0x080fe20000410000 */
[----:B------:R-:W-:Y:S01]  /*2980*/  FFMA.FTZ R27, R10, R22, R30 ;  /* 0x000000160a1b7223 */ /* 0x000fe2000001001e */
[----:B------:R-:W-:Y:S01]  /*2990*/  FADD.FTZ R18, R18, R23 ;  /* 0x0000001712127221 */ /* 0x000fe20000010000 */
[----:B------:R-:W-:Y:S01]  /*29a0*/  FFMA.FTZ R22, R35, R48, RZ ;  /* 0x0000003023167223 */ /* 0x000fe200000100ff */
[----:B----4-:R-:W-:Y:S02]  /*29b0*/  FFMA.FTZ R24, R29, R23, R37 ;  /* 0x000000171d187223 */ /* 0x010fe40000010025 */
[----:B------:R-:W4:Y:S01]  /*29c0*/  LDL R37, [R1+0x6c] ;  /* 0x00006c0001257983 */ /* 0x000f220000100800 */
[----:B------:R-:W-:-:S03]  /*29d0*/  FADD.FTZ R23, RZ, R48 ;  /* 0x00000030ff177221 */ /* 0x000fc60000010000 */
[----:B0-----:R-:W3:Y:S04]  /*29e0*/  LDL.LU R48, [R1+0xe8] ;  /* 0x0000e80001307983 */ /* 0x001ee80000300800 */
[----:B------:R-:W2:Y:S01]  /*29f0*/  LDL.LU R35, [R1+0xe4] ;  /* 0x0000e40001237983 */ /* 0x000ea20000300800 */
[-C--:B------:R-:W-:Y:S01]  /*2a00*/  FFMA.FTZ R25, R7, R26.reuse, R25 ;  /* 0x0000001a07197223 */ /* 0x080fe20000010019 */
[----:B------:R-:W-:Y:S01]  /*2a10*/  FADD.FTZ R19, R19, R26 ;  /* 0x0000001a13137221 */ /* 0x000fe20000010000 */
[----:B------:R-:W-:Y:S01]  /*2a20*/  FMUL.FTZ R58, R2, R26 ;  /* 0x0000001a023a7220 */ /* 0x000fe20000410000 */
[----:B------:R-:W-:Y:S01]  /*2a30*/  FADD.FTZ R26, R23, R51 ;  /* 0x00000033171a7221 */ /* 0x000fe20000010000 */
[----:B------:R-:W-:Y:S01]  /*2a40*/  FFMA.FTZ R22, R53, R51, R22 ;  /* 0x0000003335167223 */ /* 0x000fe20000010016 */
[----:B------:R-:W3:Y:S01]  /*2a50*/  LDL R31, [R1+0x5c] ;  /* 0x00005c00011f7983 */ /* 0x000ee20000100800 */
[----:B------:R-:W-:Y:S01]  /*2a60*/  FADD.FTZ R20, R20, R34 ;  /* 0x0000002214147221 */ /* 0x000fe20000010000 */
[----:B------:R-:W-:Y:S01]  /*2a70*/  FADD.FTZ R26, R26, R44 ;  /* 0x0000002c1a1a7221 */ /* 0x000fe20000010000 */
[----:B------:R-:W-:Y:S01]  /*2a80*/  FMUL.FTZ R57, R3, R34 ;  /* 0x0000002203397220 */ /* 0x000fe20000410000 */
[----:B-1----:R-:W3:Y:S04]  /*2a90*/  LDL.LU R51, [R1+0xe0] ;  /* 0x0000e00001337983 */ /* 0x002ee80000300800 */
[----:B------:R-:W3:Y:S01]  /*2aa0*/  LDL.LU R53, [R1+0xdc] ;  /* 0x0000dc0001357983 */ /* 0x000ee20000300800 */
[----:B------:R-:W-:-:S04]  /*2ab0*/  FADD.FTZ R26, R26, R45 ;  /* 0x0000002d1a1a7221 */ /* 0x000fc80000010000 */
[----:B------:R-:W-:Y:S01]  /*2ac0*/  FADD.FTZ R26, R26, R46 ;  /* 0x0000002e1a1a7221 */ /* 0x000fe20000010000 */
[----:B----4-:R-:W-:Y:S01]  /*2ad0*/  FFMA.FTZ R23, R37, R34, R28 ;  /* 0x0000002225177223 */ /* 0x010fe2000001001c */
[----:B------:R-:W-:Y:S01]  /*2ae0*/  FFMA.FTZ R28, R36, R44, R22 ;  /* 0x0000002c241c7223 */ /* 0x000fe20000010016 */
[----:B------:R-:W4:Y:S04]  /*2af0*/  LDL R34, [R1+0x58] ;  /* 0x0000580001227983 */ /* 0x000f280000100800 */
[----:B------:R-:W3:Y:S01]  /*2b00*/  LDL.LU R44, [R1+0xd8] ;  /* 0x0000d800012c7983 */ /* 0x000ee20000300800 */
[----:B------:R-:W-:Y:S01]  /*2b10*/  FFMA.FTZ R28, R6, R45, R28 ;  /* 0x0000002d061c7223 */ /* 0x000fe2000001001c */
[-C--:B--2---:R-:W-:Y:S01]  /*2b20*/  FFMA.FTZ R22, R54, R35.reuse, R27 ;  /* 0x0000002336167223 */ /* 0x084fe2000001001b */
[----:B------:R-:W-:Y:S01]  /*2b30*/  FADD.FTZ R21, R21, R35 ;  /* 0x0000002315157221 */ /* 0x000fe20000010000 */
[----:B------:R-:W2:Y:S01]  /*2b40*/  LDL.LU R36, [R1+0xd4] ;  /* 0x0000d40001247983 */ /* 0x000ea20000300800 */
[----:B------:R-:W-:-:S03]  /*2b50*/  FMUL.FTZ R56, R4, R35 ;  /* 0x0000002304387220 */ /* 0x000fc60000410000 */
[----:B------:R-:W4:Y:S01]  /*2b60*/  LDL.LU R45, [R1+0xd0] ;  /* 0x0000d000012d7983 */ /* 0x000f220000300800 */
[----:B------:R-:W-:-:S03]  /*2b70*/  FFMA.FTZ R28, R5, R46, R28 ;  /* 0x0000002e051c7223 */ /* 0x000fc6000001001c */
[----:B------:R-:W2:Y:S04]  /*2b80*/  LDL R35, [R1+0x60] ;  /* 0x0000600001237983 */ /* 0x000ea80000100800 */
[----:B------:R-:W2:Y:S04]  /*2b90*/  LDL R6, [R1+0x50] ;  /* 0x0000500001067983 */ /* 0x000ea80000100800 */
[----:B------:R-:W2:Y:S01]  /*2ba0*/  LDL.LU R46, [R1+0xcc] ;  /* 0x0000cc00012e7983 */ /* 0x000ea20000300800 */
[----:B------:R-:W-:Y:S01]  /*2bb0*/  FFMA.FTZ R28, R11, R52, R28 ;  /* 0x000000340b1c7223 */ /* 0x000fe2000001001c */
[----:B------:R-:W-:-:S02]  /*2bc0*/  FADD.FTZ R26, R26, R52 ;  /* 0x000000341a1a7221 */ /* 0x000fc40000010000 */
[----:B------:R-:W2:Y:S01]  /*2bd0*/  LDL R5, [R1+0x34] ;  /* 0x0000340001057983 */ /* 0x000ea20000100800 */
[----:B------:R-:W-:-:S03]  /*2be0*/  FFMA.FTZ R28, R38, R61, R28 ;  /* 0x0000003d261c7223 */ /* 0x000fc6000001001c */
[----:B------:R-:W2:Y:S01]  /*2bf0*/  LDL.LU R52, [R1+0xc8] ;  /* 0x0000c80001347983 */ /* 0x000ea20000300800 */
[----:B------:R-:W-:-:S03]  /*2c00*/  FFMA.FTZ R28, R10, R60, R28 ;  /* 0x0000003c0a1c7223 */ /* 0x000fc6000001001c */
[----:B------:R-:W2:Y:S04]  /*2c10*/  LDL.LU R11, [R1+0xc4] ;  /* 0x0000c400010b7983 */ /* 0x000ea80000300800 */
[----:B------:R-:W2:Y:S04]  /*2c20*/  LDL R27, [R1+0x2c] ;  /* 0x00002c00011b7983 */ /* 0x000ea80000100800 */
[----:B------:R-:W2:Y:S01]  /*2c30*/  LDL.LU R38, [R1+0xc0] ;  /* 0x0000c00001267983 */ /* 0x000ea20000300800 */
[----:B------:R-:W-:-:S03]  /*2c40*/  FFMA.FTZ R28, R29, R59, R28 ;  /* 0x0000003b1d1c7223 */ /* 0x000fc6000001001c */
[----:B------:R-:W2:Y:S01]  /*2c50*/  LDL.LU R10, [R1+0xbc] ;  /* 0x0000bc00010a7983 */ /* 0x000ea20000300800 */
[----:B------:R-:W-:-:S03]  /*2c60*/  FFMA.FTZ R28, R7, R58, R28 ;  /* 0x0000003a071c7223 */ /* 0x000fc6000001001c */
[----:B------:R-:W2:Y:S01]  /*2c70*/  LDL R30, [R1+0x28] ;  /* 0x00002800011e7983 */ /* 0x000ea20000100800 */
[----:B------:R-:W-:-:S03]  /*2c80*/  FFMA.FTZ R28, R37, R57, R28 ;  /* 0x00000039251c7223 */ /* 0x000fc6000001001c */
[----:B------:R-:W2:Y:S01]  /*2c90*/  LDL R29, [R1+0x24] ;  /* 0x00002400011d7983 */ /* 0x000ea20000100800 */
[----:B------:R-:W-:-:S03]  /*2ca0*/  FFMA.FTZ R28, R54, R56, R28 ;  /* 0x00000038361c7223 */ /* 0x000fc6000001001c */
[----:B------:R-:W2:Y:S04]  /*2cb0*/  LDL R7, [R1+0x20] ;  /* 0x0000200001077983 */ /* 0x000ea80000100800 */
[----:B------:R-:W2:Y:S01]  /*2cc0*/  LDL.LU R54, [R1+0xb8] ;  /* 0x0000b80001367983 */ /* 0x000ea20000300800 */
[-C--:B---3--:R-:W-:Y:S01]  /*2cd0*/  FFMA.FTZ R24, R55, R44.reuse, R24 ;  /* 0x0000002c37187223 */ /* 0x088fe20000010018 */
[----:B------:R-:W-:Y:S01]  /*2ce0*/  FADD.FTZ R18, R18, R44 ;  /* 0x0000002c12127221 */ /* 0x000fe20000010000 */
[----:B------:R-:W-:-:S04]  /*2cf0*/  FMUL.FTZ R44, R0, R44 ;  /* 0x0000002c002c7220 */ /* 0x000fc80000410000 */
[----:B------:R-:W-:Y:S01]  /*2d00*/  FFMA.FTZ R28, R55, R44, R28 ;  /* 0x0000002c371c7223 */ /* 0x000fe2000001001c */
[----:B----4-:R-:W-:Y:S01]  /*2d10*/  FADD.FTZ R19, R19, R45 ;  /* 0x0000002d13137221 */ /* 0x010fe20000010000 */
[----:B------:R-:W3:Y:S01]  /*2d20*/  LDL.LU R55, [R1+0xb4] ;  /* 0x0000b40001377983 */ /* 0x000ee20000300800 */
[-C--:B--2---:R-:W-:Y:S01]  /*2d30*/  FFMA.FTZ R25, R35, R45.reuse, R25 ;  /* 0x0000002d23197223 */ /* 0x084fe20000010019 */
[----:B------:R-:W-:-:S04]  /*2d40*/  FMUL.FTZ R45, R2, R45 ;  /* 0x0000002d022d7220 */ /* 0x000fc80000410000 */
[----:B------:R-:W-:Y:S01]  /*2d50*/  FFMA.FTZ R28, R35, R45, R28 ;  /* 0x0000002d231c7223 */ /* 0x000fe2000001001c */
[-C--:B------:R-:W-:Y:S01]  /*2d60*/  FFMA.FTZ R23, R31, R46.reuse, R23 ;  /* 0x0000002e1f177223 */ /* 0x080fe20000010017 */
[----:B------:R-:W-:Y:S01]  /*2d70*/  FADD.FTZ R20, R20, R46 ;  /* 0x0000002e14147221 */ /* 0x000fe20000010000 */
[----:B------:R-:W-:-:S04]  /*2d80*/  FMUL.FTZ R46, R3, R46 ;  /* 0x0000002e032e7220 */ /* 0x000fc80000410000 */
[----:B------:R-:W-:Y:S02]  /*2d90*/  FFMA.FTZ R28, R31, R46, R28 ;  /* 0x0000002e1f1c7223 */ /* 0x000fe4000001001c */
[----:B------:R-:W2:Y:S01]  /*2da0*/  LDL.LU R31, [R1+0x30] ;  /* 0x00003000011f7983 */ /* 0x000ea20000300800 */
[-C--:B------:R-:W-:Y:S01]  /*2db0*/  FMUL.FTZ R37, R0, R52.reuse ;  /* 0x0000003400257220 */ /* 0x080fe20000410000 */
[----:B------:R-:W-:Y:S01]  /*2dc0*/  FFMA.FTZ R24, R6, R52, R24 ;  /* 0x0000003406187223 */ /* 0x000fe20000010018 */
[----:B------:R-:W-:Y:S01]  /*2dd0*/  FADD.FTZ R18, R18, R52 ;  /* 0x0000003412127221 */ /* 0x000fe20000010000 */
[----:B------:R-:W-:Y:S01]  /*2de0*/  FFMA.FTZ R52, R5, R36, R25 ;  /* 0x0000002405347223 */ /* 0x000fe20000010019 */
[-C--:B------:R-:W-:Y:S01]  /*2df0*/  FFMA.FTZ R22, R34, R38.reuse, R22 ;  /* 0x0000002622167223 */ /* 0x080fe20000010016 */
[----:B------:R-:W-:Y:S01]  /*2e00*/  FADD.FTZ R21, R21, R38 ;  /* 0x0000002615157221 */ /* 0x000fe20000010000 */
[----:B------:R-:W-:Y:S01]  /*2e10*/  FMUL.FTZ R38, R4, R38 ;  /* 0x0000002604267220 */ /* 0x000fe20000410000 */
[----:B------:R-:W-:-:S03]  /*2e20*/  FADD.FTZ R19, R19, R36 ;  /* 0x0000002413137221 */ /* 0x000fc60000010000 */
[----:B------:R-:W-:Y:S01]  /*2e30*/  FFMA.FTZ R28, R34, R38, R28 ;  /* 0x00000026221c7223 */ /* 0x000fe2000001001c */
[----:B------:R-:W-:-:S03]  /*2e40*/  FMUL.FTZ R36, R2, R36 ;  /* 0x0000002402247220 */ /* 0x000fc60000410000 */
[----:B------:R-:W-:Y:S01]  /*2e50*/  FFMA.FTZ R28, R6, R37, R28 ;  /* 0x00000025061c7223 */ /* 0x000fe2000001001c */
[----:B------:R-:W-:-:S03]  /*2e60*/  FMUL.FTZ R35, R3, R53 ;  /* 0x0000003503237220 */ /* 0x000fc60000410000 */
[----:B------:R-:W-:Y:S01]  /*2e70*/  FFMA.FTZ R28, R5, R36, R28 ;  /* 0x00000024051c7223 */ /* 0x000fe2000001001c */
[----:B------:R-:W-:-:S03]  /*2e80*/  FMUL.FTZ R34, R4, R51 ;  /* 0x0000003304227220 */ /* 0x000fc60000410000 */
[C---:B------:R-:W-:Y:S01]  /*2e90*/  FFMA.FTZ R28, R27.reuse, R35, R28 ;  /* 0x000000231b1c7223 */ /* 0x040fe2000001001c */
[----:B------:R-:W-:Y:S01]  /*2ea0*/  FADD.FTZ R6, R18, R48 ;  /* 0x0000003012067221 */ /* 0x000fe20000010000 */
[----:B------:R-:W-:Y:S01]  /*2eb0*/  FMUL.FTZ R18, R0, R48 ;  /* 0x0000003000127220 */ /* 0x000fe20000410000 */
[----:B------:R-:W-:Y:S01]  /*2ec0*/  FADD.FTZ R20, R20, R53 ;  /* 0x0000003514147221 */ /* 0x000fe20000010000 */
[C---:B------:R-:W-:Y:S01]  /*2ed0*/  FFMA.FTZ R28, R30.reuse, R34, R28 ;  /* 0x000000221e1c7223 */ /* 0x040fe2000001001c */
[----:B------:R-:W-:Y:S01]  /*2ee0*/  FFMA.FTZ R23, R27, R53, R23 ;  /* 0x000000351b177223 */ /* 0x000fe20000010017 */
[----:B------:R-:W-:Y:S01]  /*2ef0*/  FADD.FTZ R21, R21, R51 ;  /* 0x0000003315157221 */ /* 0x000fe20000010000 */
[----:B------:R-:W-:Y:S01]  /*2f00*/  FADD.FTZ R5, R19, R49 ;  /* 0x0000003113057221 */ /* 0x000fe20000010000 */
[----:B------:R-:W-:Y:S01]  /*2f10*/  FFMA.FTZ R22, R30, R51, R22 ;  /* 0x000000331e167223 */ /* 0x000fe20000010016 */
[C---:B------:R-:W-:Y:S01]  /*2f20*/  FFMA.FTZ R53, R29.reuse, R48, R24 ;  /* 0x000000301d357223 */ /* 0x040fe20000010018 */
[-C--:B------:R-:W-:Y:S01]  /*2f30*/  FMUL.FTZ R19, R2, R49.reuse ;  /* 0x0000003102137220 */ /* 0x080fe20000410000 */
[----:B------:R-:W-:Y:S01]  /*2f40*/  FFMA.FTZ R28, R29, R18, R28 ;  /* 0x000000121d1c7223 */ /* 0x000fe2000001001c */
[----:B------:R-:W-:Y:S01]  /*2f50*/  FFMA.FTZ R52, R7, R49, R52 ;  /* 0x0000003107347223 */ /* 0x000fe20000010034 */
[----:B------:R-:W-:Y:S01]  /*2f60*/  FADD.FTZ R48, R20, R47 ;  /* 0x0000002f14307221 */ /* 0x000fe20000010000 */
[----:B------:R-:W-:Y:S01]  /*2f70*/  FMUL.FTZ R20, R3, R47 ;  /* 0x0000002f03147220 */ /* 0x000fe20000410000 */
[----:B------:R-:W-:Y:S01]  /*2f80*/  FFMA.FTZ R51, R54, R50, R22 ;  /* 0x0000003236337223 */ /* 0x000fe20000010016 */
[----:B------:R-:W-:-:S02]  /*2f90*/  FFMA.FTZ R28, R7, R19, R28 ;  /* 0x00000013071c7223 */ /* 0x000fc4000001001c */
[----:B------:R-:W4:Y:S01]  /*2fa0*/  LDL.LU R7, [R1+0x9c] ;  /* 0x00009c0001077983 */ /* 0x000f220000300800 */
[----:B------:R-:W-:-:S04]  /*2fb0*/  FADD.FTZ R26, R26, R61 ;  /* 0x0000003d1a1a7221 */ /* 0x000fc80000010000 */
[----:B------:R-:W-:Y:S01]  /*2fc0*/  FADD.FTZ R26, R26, R60 ;  /* 0x0000003c1a1a7221 */ /* 0x000fe20000010000 */
[----:B---3--:R-:W-:Y:S01]  /*2fd0*/  FFMA.FTZ R49, R55, R47, R23 ;  /* 0x0000002f37317223 */ /* 0x008fe20000010017 */
[----:B------:R-:W-:Y:S01]  /*2fe0*/  FADD.FTZ R47, R21, R50 ;  /* 0x00000032152f7221 */ /* 0x000fe20000010000 */
[----:B------:R-:W-:Y:S01]  /*2ff0*/  FMUL.FTZ R21, R4, R50 ;  /* 0x0000003204157220 */ /* 0x000fe20000410000 */
[----:B--2---:R-:W-:Y:S02]  /*3000*/  FMUL.FTZ R50, R12, R31 ;  /* 0x0000001f0c327220 */ /* 0x004fe40000410000 */
[----:B------:R-:W2:Y:S01]  /*3010*/  LDL.LU R12, [R1+0xb0] ;  /* 0x0000b000010c7983 */ /* 0x000ea20000300800 */
[----:B------:R-:W-:-:S04]  /*3020*/  FADD.FTZ R26, R26, R59 ;  /* 0x0000003b1a1a7221 */ /* 0x000fc80000010000 */
        /* <DEDUP_REMOVED lines=34> */
[----:B------:R-:W-:Y:S01]  /*3250*/  FFMA.FTZ R53, R10, R32, R53 ;  /* 0x000000200a357223 */ /* 0x000fe20000010035 */
[----:B------:R-:W-:Y:S02]  /*3260*/  FADD.FTZ R32, R6, R32 ;  /* 0x0000002006207221 */ /* 0x000fe40000010000 */
[----:B------:R-:W-:Y:S01]  /*3270*/  FADD.FTZ R30, R30, R29 ;  /* 0x0000001d1e1e7221 */ /* 0x000fe20000010000 */
[----:B------:R-:W-:Y:S01]  /*3280*/  FFMA.FTZ R52, R11, R33, R52 ;  /* 0x000000210b347223 */ /* 0x000fe20000010034 */
[----:B------:R-:W-:Y:S01]  /*3290*/  FADD.FTZ R33, R5, R33 ;  /* 0x0000002105217221 */ /* 0x000fe20000010000 */
        /* <DEDUP_REMOVED lines=15> */
[----:B------:R-:W-:Y:S01]  /*3390*/  FFMA.FTZ R31, R16, R28, R31 ;  /* 0x0000001c101f7223 */ /* 0x000fe2000001001f */
[----:B------:R-:W-:-:S03]  /*33a0*/  FFMA.FTZ R49, R12, R39, R49 ;  /* 0x000000270c317223 */ /* 0x000fc60000010031 */
[----:B------:R-:W-:Y:S01]  /*33b0*/  FFMA.FTZ R31, R17, R29, R31 ;  /* 0x0000001d111f7223 */ /* 0x000fe2000001001f */
[----:B------:R-:W-:-:S04]  /*33c0*/  FFMA.FTZ R39, R14, R41, R53 ;  /* 0x000000290e277223 */ /* 0x000fc80000010035 */
[----:B----4-:R0:W-:Y:S01]  /*33d0*/  STS.64 [R7], R30 ;  /* 0x0000001e07007388 */ /* 0x0101e20000000a00 */
[----:B------:R-:W-:Y:S01]  /*33e0*/  FADD.FTZ R53, R48, R43 ;  /* 0x0000002b30357221 */ /* 0x000fe20000010000 */
[----:B------:R-:W-:Y:S02]  /*33f0*/  FADD.FTZ R41, R47, R50 ;  /* 0x000000322f297221 */ /* 0x000fe40000010000 */
[----:B0-----:R0:W5:Y:S01]  /*3400*/  LDL.LU R7, [R1+0xac] ;  /* 0x0000ac0001077983 */ /* 0x0011620000300800 */
[----:B------:R-:W-:Y:S01]  /*3410*/  FFMA.FTZ R31, R15, R42, R52 ;  /* 0x0000002a0f1f7223 */ /* 0x000fe20000010034 */
[----:B------:R-:W-:Y:S01]  /*3420*/  FADD.FTZ R30, R33, R42 ;  /* 0x0000002a211e7221 */ /* 0x000fe20000010000 */
[----:B------:R-:W-:Y:S01]  /*3430*/  FFMA.FTZ R52, R16, R43, R49 ;  /* 0x0000002b10347223 */ /* 0x000fe20000010031 */
[----:B------:R0:W5:Y:S04]  /*3440*/  LDL.LU R6, [R1+0xa8] ;  /* 0x0000a80001067983 */ /* 0x0001680000300800 */
        /* <DEDUP_REMOVED lines=10> */
[----:B------:R-:W-:Y:S01]  /*34f0*/  MOV R48, R39 ;  /* 0x0000002700307202 */ /* 0x000fe20000000f00 */
[----:B------:R-:W1:Y:S01]  /*3500*/  S2UR UR7, SR_CgaCtaId ;  /* 0x00000000000779c3 */ /* 0x000e620000008800 */
[----:B0-----:R-:W0:Y:S01]  /*3510*/  S2R R39, SR_TID.X ;  /* 0x0000000000277919 */ /* 0x001e220000002100 */
[----:B------:R-:W-:Y:S01]  /*3520*/  UMOV UR6, 0x400 ;  /* 0x0000040000067882 */ /* 0x000fe20000000000 */
[----:B------:R-:W-:Y:S02]  /*3530*/  MOV R42, R31 ;  /* 0x0000001f002a7202 */ /* 0x000fe40000000f00 */
[----:B------:R-:W-:Y:S02]  /*3540*/  MOV R43, R30 ;  /* 0x0000001e002b7202 */ /* 0x000fe40000000f00 */
[----:B------:R-:W-:Y:S01]  /*3550*/  MOV R49, R32 ;  /* 0x0000002000317202 */ /* 0x000fe20000000f00 */
[----:B-1----:R-:W-:Y:S01]  /*3560*/  ULEA UR6, UR7, UR6, 0x18 ;  /* 0x0000000607067291 */ /* 0x002fe2000f8ec0ff */
[----:B0-----:R-:W-:-:S05]  /*3570*/  SHF.L.U32 R31, R39, 0x1, RZ ;  /* 0x00000001271f7819 */ /* 0x001fca00000006ff */
[----:B------:R-:W-:Y:S02]  /*3580*/  LEA R30, R39, UR6, 0x5 ;  /* 0x00000006271e7c11 */ /* 0x000fe4000f8e28ff */
[----:B------:R-:W-:-:S04]  /*3590*/  LOP3.LUT R31, R31, 0x18, RZ, 0xc0, !PT ;  /* 0x000000181f1f7812 */ /* 0x000fc800078ec0ff */
[----:B------:R-:W-:-:S05]  /*35a0*/  IADD3 R32, PT, PT, R30, R31, RZ ;  /* 0x0000001f1e207210 */ /* 0x000fca0007ffe0ff */
        /* <DEDUP_REMOVED lines=11> */
[----:B------:R0:W-:Y:S03]  /*3660*/  STS.64 [R31], R40 ;  /* 0x000000281f007388 */ /* 0x0001e60000000a00 */
[----:B------:R-:W-:-:S04]  /*3670*/  SHF.L.U32 R30, R30, 0x3, RZ ;  /* 0x000000031e1e7819 */ /* 0x000fc800000006ff */
[----:B------:R-:W-:Y:S02]  /*3680*/  LOP3.LUT R30, R30, 0x18, RZ, 0xc0, !PT ;  /* 0x000000181e1e7812 */ /* 0x000fe400078ec0ff */
[----:B0-----:R-:W-:-:S04]  /*3690*/  SHF.L.U32 R40, R39, 0x3, RZ ;  /* 0x0000000327287819 */ /* 0x001fc800000006ff */
        /* <DEDUP_REMOVED lines=15> */
[----:B------:R0:W1:Y:S02]  /*3790*/  LDS.64 R30, [R40+0x1e00] ;  /* 0x001e0000281e7984 */ /* 0x0000640000000a00 */
[----:B0-----:R-:W0:Y:S01]  /*37a0*/  LDC.64 R40, c[0x0][0x3d0] ;  /* 0x0000f400ff287b82 */ /* 0x001e220000000a00 */
[----:B-1----:R-:W-:Y:S01]  /*37b0*/  FADD.FTZ R30, R32, R30 ;  /* 0x0000001e201e7221 */ /* 0x002fe20000010000 */
[----:B------:R-:W-:Y:S01]  /*37c0*/  MOV R32, UR6 ;  /* 0x0000000600207c02 */ /* 0x000fe20008000f00 */
[----:B------:R-:W-:Y:S01]  /*37d0*/  FADD.FTZ R31, R33, R31 ;  /* 0x0000001f211f7221 */ /* 0x000fe20000010000 */
[----:B------:R-:W-:-:S03]  /*37e0*/  MOV R33, UR11 ;  /* 0x0000000b00217c02 */ /* 0x000fc60008000f00 */
[----:B------:R-:W-:-:S04]  /*37f0*/  IMAD R32, R32, 0x280, R39 ;  /* 0x0000028020207824 */ /* 0x000fc800078e0227 */
[----:B------:R-:W-:-:S05]  /*3800*/  IMAD R32, R33, 0x140, R32 ;  /* 0x0000014021207824 */ /* 0x000fca00078e0220 */
[----:B------:R-:W-:-:S05]  /*3810*/  SHF.L.U32 R32, R32, 0x1, RZ ;  /* 0x0000000120207819 */ /* 0x000fca00000006ff */
[----:B0-----:R-:W-:-:S05]  /*3820*/  IMAD.WIDE.U32 R32, R32, 0x4, R40 ;  /* 0x0000000420207825 */ /* 0x001fca00078e0028 */
[----:B------:R1:W-:Y:S02]  /*3830*/  STG.E.64 desc[UR14][R32.64+0xa800], R30 ;  /* 0x00a8001e20007986 */ /* 0x0003e4000c101b0e */
.L_x_910:
        /* <DEDUP_REMOVED lines=86> */
.L_x_912:
[----:B------:R-:W-:Y:S05]  /*3da0*/  BSYNC.RECONVERGENT B0 ;  /* 0x0000000000007941 */ /* 0x000fea0003800200 */
.L_x_911:
        /* <DEDUP_REMOVED lines=21> */
.L_x_914:
[----:B------:R-:W-:Y:S05]  /*3f00*/  BSYNC.RECONVERGENT B0 ;  /* 0x0000000000007941 */ /* 0x000fea0003800200 */
.L_x_913:
        /* <DEDUP_REMOVED lines=22> */
.L_x_917:
[----:B------:R-:W2:Y:S04]  /*4070*/  LD.E.STRONG.GPU R33, desc[UR14][R30.64+0xa8] ;  /* 0x0000a80e1e217980 */ /* 0x000ea8000c10f900 */
[----:B--2---:R-:W-:Y:S01]  /*4080*/  CCTL.IVALL ;  /* 0x00000000ff00798f */ /* 0x004fe20002000000 */
[----:B------:R-:W-:Y:S05]  /*4090*/  YIELD ;  /* 0x0000000000007946 */ /* 0x000fea0003800000 */
[----:B-----5:R-:W-:-:S04]  /*40a0*/  LOP3.LUT R33, R33, R32, RZ, 0x3c, !PT ;  /* 0x0000002021217212 */ /* 0x020fc800078e3cff */
[----:B------:R-:W-:-:S13]  /*40b0*/  ISETP.GT.AND P0, PT, R33, -0x1, PT ;  /* 0xffffffff2100780c */ /* 0x000fda0003f04270 */
[----:B------:R-:W-:Y:S05]  /*40c0*/  @P0 BRA `(.L_x_917) ;  /* 0xfffffffc00e80947 */ /* 0x000fea000383ffff */
.L_x_916:
[----:B------:R-:W-:Y:S05]  /*40d0*/  WARPSYNC.ALL ;  /* 0x0000000000007948 */ /* 0x000fea0003800000 */
[----:B------:R-:W-:Y:S06]  /*40e0*/  BAR.SYNC.DEFER_BLOCKING 0x0 ;  /* 0x0000000000007b1d */ /* 0x000fec0000010000 */
[----:B------:R-:W-:Y:S05]  /*40f0*/  BRA `(.L_x_918) ;  /* 0x0000000000547947 */ /* 0x000fea0003800000 */
.L_x_915:
        /* <DEDUP_REMOVED lines=13> */
.L_x_920:
[----:B------:R-:W2:Y:S04]  /*41d0*/  LD.E.STRONG.GPU R33, desc[UR14][R30.64] ;  /* 0x0000000e1e217980 */ /* 0x000ea8000c10f900 */
[----:B--2---:R-:W-:Y:S01]  /*41e0*/  CCTL.IVALL ;  /* 0x00000000ff00798f */ /* 0x004fe20002000000 */
[----:B------:R-:W-:Y:S05]  /*41f0*/  YIELD ;  /* 0x0000000000007946 */ /* 0x000fea0003800000 */
[----:B-----5:R-:W-:-:S04]  /*4200*/  LOP3.LUT R33, R33, R32, RZ, 0x3c, !PT ;  /* 0x0000002021217212 */ /* 0x020fc800078e3cff */
[----:B------:R-:W-:-:S13]  /*4210*/  ISETP.GT.AND P0, PT, R33, -0x1, PT ;  /* 0xffffffff2100780c */ /* 0x000fda0003f04270 */
[----:B------:R-:W-:Y:S05]  /*4220*/  @P0 BRA `(.L_x_920) ;  /* 0xfffffffc00e80947 */ /* 0x000fea000383ffff */
.L_x_919:
[----:B------:R-:W-:Y:S05]  /*4230*/  WARPSYNC.ALL ;  /* 0x0000000000007948 */ /* 0x000fea0003800000 */
[----:B------:R-:W-:Y:S06]  /*4240*/  BAR.SYNC.DEFER_BLOCKING 0x0 ;  /* 0x0000000000007b1d */ /* 0x000fec0000010000 */
.L_x_918:
[----:B------:R-:W-:Y:S01]  /*4250*/  ISETP.GT.U32.AND P0, PT, R43, 0x3f, PT ;  /* 0x0000003f2b00780c */ /* 0x000fe20003f04070 */
[----:B------:R-:W2:Y:S01]  /*4260*/  LDL R50, [R1+0xa0] ;  /* 0x0000a00001327983 */ /* 0x000ea20000100800 */
[----:B0-----:R-:W-:Y:S01]  /*4270*/  MOV R31, UR4 ;  /* 0x00000004001f7c02 */ /* 0x001fe20008000f00 */
[----:B------:R-:W0:Y:S02]  /*4280*/  S2UR UR7, SR_CgaCtaId ;  /* 0x00000000000779c3 */ /* 0x000e240000008800 */
[----:B------:R-:W3:Y:S04]  /*4290*/  LDL.LU R49, [R1+0x4] ;  /* 0x0000040001317983 */ /* 0x000ee80000300800 */
[----:B------:R-:W4:Y:S04]  /*42a0*/  LDL.LU R48, [R1+0x54] ;  /* 0x0000540001307983 */ /* 0x000f280000300800 */
[----:B------:R-:W1:Y:S01]  /*42b0*/  @!P0 LDC R30, c[0x0][0x374] ;  /* 0x0000dd00ff1e8b82 */ /* 0x000e620000000800 */
[----:B------:R-:W4:Y:S04]  /*42c0*/  LDL.LU R47, [R1+0x1c] ;  /* 0x00001c00012f7983 */ /* 0x000f280000300800 */
[----:B------:R-:W4:Y:S03]  /*42d0*/  LDL.LU R39, [R1+0x18] ;  /* 0x0000180001277983 */ /* 0x000f260000300800 */
[----:B------:R-:W0:Y:S01]  /*42e0*/  @!P0 LDC.64 R32, c[0x0][0x3d0] ;  /* 0x0000f400ff208b82 */ /* 0x000e220000000a00 */
[----:B------:R-:W4:Y:S04]  /*42f0*/  LDL.LU R40, [R1+0x14] ;  /* 0x0000140001287983 */ /* 0x000f280000300800 */
[----:B------:R-:W4:Y:S04]  /*4300*/  LDL.LU R41, [R1+0x10] ;  /* 0x0000100001297983 */ /* 0x000f280000300800 */
[----:B------:R-:W4:Y:S01]  /*4310*/  LDL.LU R42, [R1] ;  /* 0x00000000012a7983 */ /* 0x000f220000300800 */
[----:B------:R-:W-:-:S03]  /*4320*/  UMOV UR6, 0x400 ;  /* 0x0000040000067882 */ /* 0x000fc60000000000 */
[----:B-----5:R0:W-:Y:S01]  /*4330*/  STL [R1+0xb4], R5 ;  /* 0x0000b40501007387 */ /* 0x0201e20000100800 */
[----:B-1----:R-:W-:Y:S01]  /*4340*/  @!P0 IMAD R30, R30, R31, UR8 ;  /* 0x000000081e1e8e24 */ /* 0x002fe2000f8e021f */
[----:B------:R-:W-:Y:S02]  /*4350*/  @!P0 SHF.L.U32 R31, R43, 0x1, RZ ;  /* 0x000000012b1f8819 */ /* 0x000fe400000006ff */
[----:B------:R1:W-:Y:S02]  /*4360*/  STL [R1+0xb0], R4 ;  /* 0x0000b00401007387 */ /* 0x0003e40000100800 */
[----:B------:R-:W-:Y:S02]  /*4370*/  @!P0 LOP3.LUT R31, R31, 0x7e, RZ, 0xc0, !PT ;  /* 0x0000007e1f1f8812 */ /* 0x000fe400078ec0ff */
[----:B------:R1:W-:Y:S02]  /*4380*/  STL [R1+0xac], R3 ;  /* 0x0000ac0301007387 */ /* 0x0003e40000100800 */
[----:B------:R-:W-:-:S02]  /*4390*/  @!P0 LEA R30, R30, R31, 0x7 ;  /* 0x0000001f1e1e8211 */ /* 0x000fc400078e38ff */
[----:B------:R1:W-:Y:S03]  /*43a0*/  STL [R1+0xa8], R2 ;  /* 0x0000a80201007387 */ /* 0x0003e60000100800 */
[----:B0-----:R-:W-:Y:S01]  /*43b0*/  @!P0 IMAD.WIDE.U32 R30, R30, 0x4, R32 ;  /* 0x000000041e1e8825 */ /* 0x001fe200078e0020 */
[----:B------:R0:W-:Y:S03]  /*43c0*/  STL [R1+0xa4], R0 ;  /* 0x0000a40001007387 */ /* 0x0001e60000100800 */
[----:B------:R-:W-:Y:S01]  /*43d0*/  HFMA2 R32, -RZ, RZ, 0, 0 ;  /* 0x00000000ff207431 */ /* 0x000fe200000001ff */
[----:B------:R-:W-:Y:S01]  /*43e0*/  UIADD3 UR6, UPT, UPT, UR6, 0x3480, URZ ;  /* 0x0000348006067890 */ /* 0x000fe2000fffe0ff */
[----:B------:R-:W4:Y:S04]  /*43f0*/  LDL.LU R5, [R1+0x78] ;  /* 0x0000780001057983 */ /* 0x000f280000300800 */
[----:B------:R-:W2:Y:S01]  /*4400*/  @!P0 LDG.E.64 R30, desc[UR14][R30.64] ;  /* 0x0000000e1e1e8981 */ /* 0x000ea2000c1e1b00 */
[----:B------:R-:W-:-:S02]  /*4410*/  ULEA UR6, UR7, UR6, 0x18 ;  /* 0x0000000607067291 */ /* 0x000fc4000f8ec0ff */
[----:B------:R-:W-:Y:S01]  /*4420*/  USHF.L.U32 UR9, UR8, 0x3, URZ ;  /* 0x0000000308097899 */ /* 0x000fe200080006ff */
[----:B-1----:R-:W4:Y:S03]  /*4430*/  LDL.LU R4, [R1+0x70] ;  /* 0x0000700001047983 */ /* 0x002f260000300800 */
[----:B------:R-:W-:Y:S01]  /*4440*/  ULOP3.LUT UR9, UR9, 0x8, URZ, 0xc0, !UPT ;  /* 0x0000000809097892 */ /* 0x000fe2000f8ec0ff */
[----:B------:R-:W4:Y:S04]  /*4450*/  LDL.LU R3, [R1+0x84] ;  /* 0x0000840001037983 */ /* 0x000f280000300800 */
[----:B------:R-:W4:Y:S04]  /*4460*/  LDL.LU R2, [R1+0x80] ;  /* 0x0000800001027983 */ /* 0x000f280000300800 */
[----:B0-----:R-:W4:Y:S01]  /*4470*/  LDL.LU R0, [R1+0x90] ;  /* 0x0000900001007983 */ /* 0x001f220000300800 */
[----:B--2---:R-:W-:Y:S01]  /*4480*/  @!P0 FADD.FTZ R32, RZ, R30 ;  /* 0x0000001eff208221 */ /* 0x004fe20000010000 */
[----:B------:R-:W-:Y:S01]  /*4490*/  MOV R30, RZ ;  /* 0x000000ff001e7202 */ /* 0x000fe20000000f00 */
[----:B------:R-:W-:Y:S01]  /*44a0*/  @!P0 FADD.FTZ R30, RZ, R31 ;  /* 0x0000001fff1e8221 */ /* 0x000fe20000010000 */
[----:B------:R-:W-:-:S02]  /*44b0*/  LOP3.LUT P0, RZ, R43, 0x3c7, RZ, 0xc0, !PT ;  /* 0x000003c72bff7812 */ /* 0x000fc4000780c0ff */
        /* <DEDUP_REMOVED lines=8> */
[----:B------:R-:W0:Y:S02]  /*4540*/  SHFL.BFLY PT, R32, R30, 0x1, 0x1f ;  /* 0x0c201f001e207f89 */ /* 0x000e2400000e0000 */
[----:B0-----:R-:W-:Y:S02]  /*4550*/  FADD.FTZ R30, R30, R32 ;  /* 0x000000201e1e7221 */ /* 0x001fe40000010000 */
[----:B------:R-:W0:Y:S02]  /*4560*/  SHFL.BFLY PT, R32, R31, 0x1, 0x1f ;  /* 0x0c201f001f207f89 */ /* 0x000e2400000e0000 */
[----:B------:R-:W-:Y:S01]  /*4570*/  @!P0 FMUL.FTZ R30, R30, 9.7656251455191522837e-05 ;  /* 0x38cccccd1e1e8820 */ /* 0x000fe20000410000 */
[----:B0-----:R-:W-:-:S04]  /*4580*/  FADD.FTZ R31, R31, R32 ;  /* 0x000000201f1f7221 */ /* 0x001fc80000010000 */
[----:B------:R-:W-:-:S05]  /*4590*/  @!P0 FMUL.FTZ R31, R31, 9.7656251455191522837e-05 ;  /* 0x38cccccd1f1f8820 */ /* 0x000fca0000410000 */
[----:B------:R0:W-:Y:S04]  /*45a0*/  @!P0 STS.64 [R43+UR6], R30 ;  /* 0x0000001e2b008988 */ /* 0x0001e80008000a06 */
[----:B0-----:R-:W2:Y:S01]  /*45b0*/  LDL.LU R43, [R1+0x8c] ;  /* 0x00008c00012b7983 */ /* 0x001ea20000300800 */
        /* <DEDUP_REMOVED lines=10> */
[--C-:B------:R-:W-:Y:S01]  /*4660*/  FADD.FTZ R41, R41, -R30.reuse ;  /* 0x8000001e29297221 */ /* 0x100fe20000010000 */
[----:B------:R-:W-:Y:S01]  /*4670*/  FADD.FTZ R42, R42, -R30 ;  /* 0x8000001e2a2a7221 */ /* 0x000fe20000010000 */
[----:B------:R-:W3:Y:S01]  /*4680*/  LDL.LU R48, [R1+0x88] ;  /* 0x0000880001307983 */ /* 0x000ee20000300800 */
[-C--:B------:R-:W-:Y:S01]  /*4690*/  FFMA.FTZ R33, R5, -R31.reuse, R33 ;  /* 0x8000001f05217223 */ /* 0x080fe20000010021 */
[-C--:B------:R-:W-:Y:S01]  /*46a0*/  FFMA.FTZ R39, R4, -R31.reuse, R39 ;  /* 0x8000001f04277223 */ /* 0x080fe20000010027 */
[-C--:B------:R-:W-:Y:S01]  /*46b0*/  FFMA.FTZ R40, R3, -R31.reuse, R40 ;  /* 0x8000001f03287223 */ /* 0x080fe20000010028 */
[----:B------:R-:W4:Y:S01]  /*46c0*/  LDL.LU R5, [R1+0x7c] ;  /* 0x00007c0001057983 */ /* 0x000f220000300800 */
[-C--:B------:R-:W-:Y:S01]  /*46d0*/  FFMA.FTZ R41, R2, -R31.reuse, R41 ;  /* 0x8000001f02297223 */ /* 0x080fe20000010029 */
[----:B------:R-:W-:-:S02]  /*46e0*/  FFMA.FTZ R42, R0, -R31, R42 ;  /* 0x8000001f002a7223 */ /* 0x000fc4000001002a */
        /* <DEDUP_REMOVED lines=67> */
[----:B------:R-:W-:Y:S01]  /*4b20*/  FMUL.FTZ R12, R9, R32 ;  /* 0x00000020090c7220 */ /* 0x000fe20000410000 */
        /* <DEDUP_REMOVED lines=31> */
[----:B------:R-:W-:Y:S02]  /*4d20*/  F2FP.F16.F32.PACK_AB R12, R33, R12 ;  /* 0x0000000c210c723e */ /* 0x000fe400000000ff */
[----:B------:R-:W-:Y:S02]  /*4d30*/  F2FP.F16.F32.PACK_AB R13, R40, R13 ;  /* 0x0000000d280d723e */ /* 0x000fe400000000ff */
[----:B------:R-:W-:Y:S02]  /*4d40*/  F2FP.F16.F32.PACK_AB R17, R56, R57 ;  /* 0x000000393811723e */ /* 0x000fe400000000ff */
[----:B------:R-:W-:-:S02]  /*4d50*/  F2FP.F16.F32.PACK_AB R37, R34, R35 ;  /* 0x000000232225723e */ /* 0x000fc400000000ff */
[----:B------:R-:W-:Y:S01]  /*4d60*/  F2FP.F16.F32.PACK_AB R23, R25, R24 ;  /* 0x000000181917723e */ /* 0x000fe200000000ff */
[----:B---3--:R-:W-:-:S04]  /*4d70*/  FFMA.FTZ R19, R48, -R31, R19 ;  /* 0x8000001f30137223 */ /* 0x008fc80000010013 */
[----:B------:R-:W-:-:S05]  /*4d80*/  FMUL.FTZ R19, R9, R19 ;  /* 0x0000001309137220 */ /* 0x000fca0000410000 */
[----:B------:R-:W-:Y:S02]  /*4d90*/  F2FP.F16.F32.PACK_AB R18, R19, R18 ;  /* 0x000000121312723e */ /* 0x000fe400000000ff */
[----:B------:R-:W-:Y:S01]  /*4da0*/  F2FP.F16.F32.PACK_AB R19, R21, R20 ;  /* 0x000000141513723e */ /* 0x000fe200000000ff */
[----:B------:R-:W3:Y:S01]  /*4db0*/  S2R R43, SR_TID.X ;  /* 0x00000000002b7919 */ /* 0x000ee20000002100 */
[----:B0-----:R-:W-:Y:S01]  /*4dc0*/  IADD3 R10, P0, PT, R30, UR6, RZ ;  /* 0x000000061e0a7c10 */ /* 0x001fe2000ff1e0ff */
[----:B------:R-:W-:Y:S01]  /*4dd0*/  FFMA.FTZ R30, R15, -R31, R27 ;  /* 0x8000001f0f1e7223 */ /* 0x000fe2000001001b */
        /* <DEDUP_REMOVED lines=10> */
[----:B------:R-:W-:Y:S01]  /*4e80*/  F2FP.F16.F32.PACK_AB R27, R9, R28 ;  /* 0x0000001c091b723e */ /* 0x000fe200000000ff */
        /* <DEDUP_REMOVED lines=10> */
[----:B---3--:R-:W-:Y:S05]  /*4f30*/  BRA.U !UP0, `(.L_x_921) ;  /* 0xffffffb5086c7547 */ /* 0x008fea000b83ffff */
.L_x_909:
        /* <DEDUP_REMOVED lines=16> */
[----:B-----5:R-:W-:Y:S01]  /*5040*/  LOP3.LUT R0, R28, 0x1e, RZ, 0xc0, !PT ;  /* 0x0000001e1c007812 */ /* 0x020fe200078ec0ff */
[----:B------:R-:W-:Y:S01]  /*5050*/  USEL UR7, UR16, 0x15, UP0 ;  /* 0x0000001510077887 */ /* 0x000fe20008000000 */
[C---:B-1----:R-:W-:Y:S01]  /*5060*/  LOP3.LUT R27, R43.reuse, 0x1f, RZ, 0xc0, !PT ;  /* 0x0000001f2b1b7812 */ /* 0x042fe200078ec0ff */
        /* <DEDUP_REMOVED lines=8> */
[----:B------:R-:W1:Y:S03]  /*50f0*/  LDCU.64 UR4, c[0x0][0x3d0] ;  /* 0x00007a00ff0477ac */ /* 0x000e660008000a00 */
[----:B------:R-:W-:Y:S01]  /*5100*/  IADD3.X R29, PT, PT, R29, -0x1, RZ, P0, !PT ;  /* 0xffffffff1d1d7810 */ /* 0x000fe200007fe4ff */
[----:B0-----:R-:W-:-:S04]  /*5110*/  ULEA UR8, UR9, UR8, 0x18 ;  /* 0x0000000809087291 */ /* 0x001fc8000f8ec0ff */
[----:B------:R-:W-:Y:S02]  /*5120*/  IMAD.WIDE.U32 R2, R29, -0x33333333, RZ ;  /* 0xcccccccd1d027825 */ /* 0x000fe400078e00ff */
        /* <DEDUP_REMOVED lines=26> */
.L_x_933:
        /* <DEDUP_REMOVED lines=26> */
.L_x_926:
        /* <DEDUP_REMOVED lines=33> */
.L_x_925:
[----:B------:R-:W-:Y:S05]  /*5680*/  BSYNC.RECONVERGENT B1 ;  /* 0x0000000000017941 */ /* 0x000fea0003800200 */
.L_x_924:
        /* <DEDUP_REMOVED lines=25> */
.L_x_928:
[----:B------:R-:W-:Y:S05]  /*5820*/  BSYNC.RECONVERGENT B1 ;  /* 0x0000000000017941 */ /* 0x000fea0003800200 */
.L_x_927:
        /* <DEDUP_REMOVED lines=28> */
.L_x_923:
[----:B------:R-:W-:Y:S05]  /*59f0*/  BSYNC.RECONVERGENT B0 ;  /* 0x0000000000007941 */ /* 0x000fea0003800200 */
.L_x_922:
[----:B------:R0:W-:Y:S01]  /*5a00*/  STS [R26], R35 ;  /* 0x000000231a007388 */ /* 0x0001e20000000800 */
[----:B------:R-:W1:Y:S01]  /*5a10*/  LDC.64 R6, c[0x0][0x388] ;  /* 0x0000e200ff067b82 */ /* 0x000e620000000a00 */
[----:B------:R-:W-:Y:S02]  /*5a20*/  ISETP.GT.U32.AND P1, PT, R40, 0x9, PT ;  /* 0x000000092800780c */ /* 0x000fe40003f24070 */
[----:B------:R0:W-:Y:S01]  /*5a30*/  STS [R26+0x500], R34 ;  /* 0x000500221a007388 */ /* 0x0001e20000000800 */
[----:B------:R-:W-:-:S04]  /*5a40*/  MOV R8, R28 ;  /* 0x0000001c00087202 */ /* 0x000fc80000000f00 */
[----:B------:R-:W2:Y:S08]  /*5a50*/  LDC.64 R4, c[0x0][0x390] ;  /* 0x0000e400ff047b82 */ /* 0x000eb00000000a00 */
[----:B0-----:R-:W-:Y:S06]  /*5a60*/  BAR.SYNC.DEFER_BLOCKING 0x0 ;  /* 0x0000000000007b1d */ /* 0x001fec0000010000 */
.L_x_932:
        /* <DEDUP_REMOVED lines=32> */
.L_x_943:
        /* <DEDUP_REMOVED lines=10> */
.L_x_931:
[----:B------:R-:W-:Y:S05]  /*5d10*/  BSYNC.RECONVERGENT B0 ;  /* 0x0000000000007941 */ /* 0x000fea0003800200 */
.L_x_930:
        /* <DEDUP_REMOVED lines=9> */
.L_x_929:
        /* <DEDUP_REMOVED lines=8> */
.L_x_935:
[----:B------:R-:W-:Y:S05]  /*5e30*/  BSYNC B0 ;  /* 0x0000000000007941 */ /* 0x000fea0003800000 */
.L_x_934:
        /* <DEDUP_REMOVED lines=8> */
.L_x_936:
[----:B------:R-:W-:Y:S01]  /*5ec0*/  FADD.FTZ R12, R12, R9 ;  /* 0x000000090c0c7221 */ /* 0x000fe20000010000 */
[----:B------:R-:W-:-:S04]  /*5ed0*/  HFMA2 R19, -RZ, RZ, 0, 2.384185791015625e-07 ;  /* 0x00000004ff137431 */ /* 0x000fc800000001ff */
[----:B------:R-:W-:Y:S02]  /*5ee0*/  MOV R20, R12 ;  /* 0x0000000c00147202 */ /* 0x000fe40000000f00 */
[----:B------:R-:W-:-:S07]  /*5ef0*/  MOV R11, R18 ;  /* 0x00000012000b7202 */ /* 0x000fce0000000f00 */
[----:B------:R-:W-:Y:S05]  /*5f00*/  WARPSYNC.COLLECTIVE R17, `(.L_x_937) ;  /* 0x0000000011087348 */ /* 0x000fea0003c00000 */
[----:B------:R0:W1:Y:S02]  /*5f10*/  SHFL.BFLY P3, R18, R20, R19, R22 ;  /* 0x0c00001314127389 */ /* 0x0000640000060016 */
[----:B01----:R-:W-:Y:S05]  /*5f20*/  ENDCOLLECTIVE ;  /* 0x000000000000791b */ /* 0x003fea0003800000 */
.L_x_937:
[----:B------:R-:W-:-:S05]  /*5f30*/  FADD.FTZ R11, R11, R10 ;  /* 0x0000000a0b0b7221 */ /* 0x000fca0000010000 */
[----:B------:R-:W-:Y:S02]  /*5f40*/  MOV R20, R11 ;  /* 0x0000000b00147202 */ /* 0x000fe40000000f00 */
[----:B------:R-:W-:-:S07]  /*5f50*/  MOV R13, R18 ;  /* 0x00000012000d7202 */ /* 0x000fce0000000f00 */
[----:B------:R-:W-:Y:S05]  /*5f60*/  WARPSYNC.COLLECTIVE R17, `(.L_x_938) ;  /* 0x0000000011087348 */ /* 0x000fea0003c00000 */
[----:B------:R0:W1:Y:S02]  /*5f70*/  SHFL.BFLY P3, R18, R20, R19, R22 ;  /* 0x0c00001314127389 */ /* 0x0000640000060016 */
[----:B01----:R-:W-:Y:S05]  /*5f80*/  ENDCOLLECTIVE ;  /* 0x000000000000791b */ /* 0x003fea0003800000 */
.L_x_938:
[----:B------:R-:W-:Y:S01]  /*5f90*/  FADD.FTZ R13, R12, R13 ;  /* 0x0000000d0c0d7221 */ /* 0x000fe20000010000 */
[----:B------:R-:W-:-:S04]  /*5fa0*/  HFMA2 R19, -RZ, RZ, 0, 1.1920928955078125e-07 ;  /* 0x00000002ff137431 */ /* 0x000fc800000001ff */
[----:B------:R-:W-:Y:S02]  /*5fb0*/  MOV R20, R13 ;  /* 0x0000000d00147202 */ /* 0x000fe40000000f00 */
[----:B------:R-:W-:-:S07]  /*5fc0*/  MOV R14, R18 ;  /* 0x00000012000e7202 */ /* 0x000fce0000000f00 */
[----:B------:R-:W-:Y:S05]  /*5fd0*/  WARPSYNC.COLLECTIVE R17, `(.L_x_939) ;  /* 0x0000000011087348 */ /* 0x000fea0003c00000 */
[----:B------:R0:W1:Y:S02]  /*5fe0*/  SHFL.BFLY P3, R18, R20, R19, R22 ;  /* 0x0c00001314127389 */ /* 0x0000640000060016 */
[----:B01----:R-:W-:Y:S05]  /*5ff0*/  ENDCOLLECTIVE ;  /* 0x000000000000791b */ /* 0x003fea0003800000 */
.L_x_939:
[----:B------:R-:W-:-:S05]  /*6000*/  FADD.FTZ R14, R11, R14 ;  /* 0x0000000e0b0e7221 */ /* 0x000fca0000010000 */
[----:B------:R-:W-:Y:S02]  /*6010*/  MOV R20, R14 ;  /* 0x0000000e00147202 */ /* 0x000fe40000000f00 */
[----:B------:R-:W-:-:S07]  /*6020*/  MOV R16, R18 ;  /* 0x0000001200107202 */ /* 0x000fce0000000f00 */
[----:B------:R-:W-:Y:S05]  /*6030*/  WARPSYNC.COLLECTIVE R17, `(.L_x_940) ;  /* 0x0000000011087348 */ /* 0x000fea0003c00000 */
[----:B------:R0:W1:Y:S02]  /*6040*/  SHFL.BFLY P3, R18, R20, R19, R22 ;  /* 0x0c00001314127389 */ /* 0x0000640000060016 */
[----:B01----:R-:W-:Y:S05]  /*6050*/  ENDCOLLECTIVE ;  /* 0x000000000000791b */ /* 0x003fea0003800000 */
.L_x_940:
[----:B------:R-:W-:Y:S01]  /*6060*/  FADD.FTZ R16, R13, R16 ;  /* 0x000000100d107221 */ /* 0x000fe20000010000 */
[----:B------:R-:W-:-:S04]  /*6070*/  HFMA2 R19, -RZ, RZ, 0, 5.9604644775390625e-08 ;  /* 0x00000001ff137431 */ /* 0x000fc800000001ff */
[----:B------:R-:W-:Y:S02]  /*6080*/  MOV R20, R16 ;  /* 0x0000001000147202 */ /* 0x000fe40000000f00 */
[----:B------:R-:W-:-:S07]  /*6090*/  MOV R9, R18 ;  /* 0x0000001200097202 */ /* 0x000fce0000000f00 */
[----:B------:R-:W-:Y:S05]  /*60a0*/  WARPSYNC.COLLECTIVE R17, `(.L_x_941) ;  /* 0x0000000011087348 */ /* 0x000fea0003c00000 */
[----:B------:R0:W1:Y:S02]  /*60b0*/  SHFL.BFLY P3, R18, R20, R19, R22 ;  /* 0x0c00001314127389 */ /* 0x0000640000060016 */
[----:B01----:R-:W-:Y:S05]  /*60c0*/  ENDCOLLECTIVE ;  /* 0x000000000000791b */ /* 0x003fea0003800000 */
.L_x_941:
[----:B------:R-:W-:-:S05]  /*60d0*/  FADD.FTZ R9, R14, R9 ;  /* 0x000000090e097221 */ /* 0x000fca0000010000 */
[----:B------:R-:W-:Y:S02]  /*60e0*/  MOV R20, R9 ;  /* 0x0000000900147202 */ /* 0x000fe40000000f00 */
[----:B------:R-:W-:-:S07]  /*60f0*/  MOV R15, R18 ;  /* 0x00000012000f7202 */ /* 0x000fce0000000f00 */
[----:B------:R-:W-:Y:S05]  /*6100*/  WARPSYNC.COLLECTIVE R17, `(.L_x_942) ;  /* 0x0000000011087348 */ /* 0x000fea0003c00000 */
[----:B------:R0:W1:Y:S02]  /*6110*/  SHFL.BFLY P3, R18, R20, R19, R22 ;  /* 0x0c00001314127389 */ /* 0x0000640000060016 */
[----:B01----:R-:W-:Y:S05]  /*6120*/  ENDCOLLECTIVE ;  /* 0x000000000000791b */ /* 0x003fea0003800000 */
.L_x_942:
[----:B------:R-:W-:Y:S01]  /*6130*/  FADD.FTZ R15, R16, R15 ;  /* 0x0000000f100f7221 */ /* 0x000fe20000010000 */
[----:B------:R-:W-:Y:S01]  /*6140*/  MOV R10, R18 ;  /* 0x00000012000a7202 */ /* 0x000fe20000000f00 */
[----:B------:R-:W-:Y:S06]  /*6150*/  BRA `(.L_x_943) ;  /* 0xfffffff800c47947 */ /* 0x000fec000383ffff */
.L_x_944:
        /* <DEDUP_REMOVED lines=10> */
.L_x_1064:


//--------------------- .text._ZN13group_norm_v218gn_bwd_cuda_kernelI6__halfLi320ELi1ELi16ELi40ELi256ELb1ELb1ELi64ELi320ELi320ELi4ELb1ELi36ELb0ELb0ELNS_15WgradSyncMethodE3ENS_16CompileConditionILi1000EEEEEvPT_S6_S6_PKS5_S8_S8_S8_PKfflPfPj --------------------------
	.section	.text._ZN13group_norm_v218gn_bwd_cuda_kernelI6__halfLi320ELi1ELi16ELi40ELi256ELb1ELb1ELi64ELi320ELi320ELi4ELb1ELi36ELb0ELb0ELNS_15WgradSyncMethodE3ENS_16CompileConditionILi1000EEEEEvPT_S6_S6_PKS5_S8_S8_S8_PKfflPfPj,"ax",@progbits
	.align	128
        .global         _ZN13group_norm_v218gn_bwd_cuda_kernelI6__halfLi320ELi1ELi16ELi40ELi256ELb1ELb1ELi64ELi320ELi320ELi4ELb1ELi36ELb0ELb0ELNS_15WgradSyncMethodE3ENS_16CompileConditionILi1000EEEEEvPT_S6_S6_PKS5_S8_S8_S8_PKfflPfPj
        .type           _ZN13group_norm_v218gn_bwd_cuda_kernelI6__halfLi320ELi1ELi16ELi40ELi256ELb1ELb1ELi64ELi320ELi320ELi4ELb1ELi36ELb0ELb0ELNS_15WgradSyncMethodE3ENS_16CompileConditionILi1000EEEEEvPT_S6_S6_PKS5_S8_S8_S8_PKfflPfPj,@function
        .size           _ZN13group_norm_v218gn_bwd_cuda_kernelI6__halfLi320ELi1ELi16ELi40ELi256ELb1ELb1ELi64ELi320ELi320ELi4ELb1ELi36ELb0ELb0ELNS_15WgradSyncMethodE3ENS_16CompileConditionILi1000EEEEEvPT_S6_S6_PKS5_S8_S8_S8_PKfflPfPj,(.L_x_1065 - _ZN13group_norm_v218gn_bwd_cuda_kernelI6__halfLi320ELi1ELi16ELi40ELi256ELb1ELb1ELi64ELi320ELi320ELi4ELb1ELi36ELb0ELb0ELNS_15WgradSyncMethodE3ENS_16CompileConditionILi1000EEEEEvPT_S6_S6_PKS5_S8_S8_S8_PKfflPfPj)
        .other          _ZN13group_norm_v218gn_bwd_cuda_kernelI6__halfLi320ELi1ELi16ELi40ELi256ELb1ELb1ELi64ELi320ELi320ELi4ELb1ELi36ELb0ELb0ELNS_15WgradSyncMethodE3ENS_16CompileConditionILi1000EEEEEvPT_S6_S6_PKS5_S8_S8_S8_PKfflPfPj,@"STO_CUDA_ENTRY STV_DEFAULT"
_ZN13group_norm_v218gn_bwd_cuda_kernelI6__halfLi320ELi1ELi16ELi40ELi256ELb1ELb1ELi64ELi320ELi320ELi4ELb1ELi36ELb0ELb0ELNS_15WgradSyncMethodE3ENS_16CompileConditionILi1000EEEEEvPT_S6_S6_PKS5_S8_S8_S8_PKfflPfPj:
.text._ZN13group_norm_v218gn_bwd_cuda_kernelI6__halfLi320ELi1ELi16ELi40ELi256ELb1ELb1ELi64ELi320ELi320ELi4ELb1ELi36ELb0ELb0ELNS_15WgradSyncMethodE3ENS_16CompileConditionILi1000EEEEEvPT_S6_S6_PKS5_S8_S8_S8_PKfflPfPj:
        /* <DEDUP_REMOVED lines=28> */
.L_x_947:
[----:B0-----:R-:W2:Y:S04]  /*01c0*/  LD.E.STRONG.GPU R5, desc[UR16][R2.64+0x90] ;  /* 0x0000901002057980 */ /* 0x001ea8000c10f900 */
[----:B--2---:R-:W-:Y:S01]  /*01d0*/  CCTL.IVALL ;  /* 0x00000000ff00798f */ /* 0x004fe20002000000 */
[----:B------:R-:W-:Y:S05]  /*01e0*/  YIELD ;  /* 0x0000000000007946 */ /* 0x000fea0003800000 */
[----:B-----5:R-:W-:-:S04]  /*01f0*/  LOP3.LUT R5, R5, R0, RZ, 0x3c, !PT ;  /* 0x0000000005057212 */ /* 0x020fc800078e3cff */
[----:B------:R-:W-:-:S13]  /*0200*/  ISETP.GT.AND P0, PT, R5, -0x1, PT ;  /* 0xffffffff0500780c */ /* 0x000fda0003f04270 */
[----:B------:R-:W-:Y:S05]  /*0210*/  @P0 BRA `(.L_x_947) ;  /* 0xfffffffc00e80947 */ /* 0x000fea000383ffff */
.L_x_946:
[----:B------:R-:W-:Y:S05]  /*0220*/  WARPSYNC.ALL ;  /* 0x0000000000007948 */ /* 0x000fea0003800000 */
[----:B------:R-:W-:Y:S06]  /*0230*/  BAR.SYNC.DEFER_BLOCKING 0x0 ;  /* 0x0000000000007b1d */ /* 0x000fec0000010000 */
[----:B------:R-:W-:Y:S05]  /*0240*/  BRA `(.L_x_948) ;  /* 0x0000007000447947 */ /* 0x000fea0003800000 */
.L_x_945:
        /* <DEDUP_REMOVED lines=21> */
[----:B------:R0:W2:Y:S04]  /*03a0*/  LDG.E.64.CONSTANT R24, desc[UR16][R2.64] ;  /* 0x0000001002187981 */ /* 0x0000a8000c1e9b00 */
[----:B------:R1:W2:Y:S01]  /*03b0*/  LDG.E.64.CONSTANT R26, desc[UR16][R4.64] ;  /* 0x00000010041a7981 */ /* 0x0002a2000c1e9b00 */
[--C-:B------:R-:W-:Y:S01]  /*03c0*/  SHF.R.U32.HI R6, RZ, 0x4, R28.reuse ;  /* 0x00000004ff067819 */ /* 0x100fe2000001161c */
[----:B------:R-:W-:Y:S01]  /*03d0*/  ULOP3.LUT UR4, UR4, 0x1fffc, URZ, 0xc0, !UPT ;  /* 0x0001fffc04047892 */ /* 0x000fe2000f8ec0ff */
[----:B------:R-:W-:Y:S01]  /*03e0*/  MOV R0, 0x400 ;  /* 0x0000040000007802 */ /* 0x000fe20000000f00 */
[----:B---3--:R-:W-:Y:S01]  /*03f0*/  ULEA UR6, UP0, UR11, UR6, 0x2 ;  /* 0x000000060b067291 */ /* 0x008fe2000f8010ff */
[----:B------:R-:W-:Y:S01]  /*0400*/  LOP3.LUT R7, R6, R28, RZ, 0x3c, !PT ;  /* 0x0000001c06077212 */ /* 0x000fe200078e3cff */
[----:B------:R-:W-:Y:S01]  /*0410*/  ULOP3.LUT UR4, UR4, 0x3, UR19, 0xf8, !UPT ;  /* 0x0000000304047892 */ /* 0x000fe2000f8ef813 */
[----:B------:R-:W-:-:S02]  /*0420*/  SHF.R.U32.HI R150, RZ, 0x2, R28 ;  /* 0x00000002ff967819 */ /* 0x000fc4000001161c */
[----:B------:R-:W-:Y:S02]  /*0430*/  CS2R R88, SRZ ;  /* 0x0000000000587805 */ /* 0x000fe4000001ff00 */
[----:B------:R-:W-:Y:S02]  /*0440*/  SHF.L.U32 R7, R7, 0x3, RZ ;  /* 0x0000000307077819 */ /* 0x000fe400000006ff */
[----:B------:R-:W-:Y:S02]  /*0450*/  CS2R R86, SRZ ;  /* 0x0000000000567805 */ /* 0x000fe4000001ff00 */
[----:B------:R-:W-:Y:S02]  /*0460*/  IADD3 R6, PT, PT, R0, 0x2800, RZ ;  /* 0x0000280000067810 */ /* 0x000fe40007ffe0ff */
[----:B------:R-:W-:Y:S02]  /*0470*/  CS2R R84, SRZ ;  /* 0x0000000000547805 */ /* 0x000fe4000001ff00 */
[----:B----4-:R-:W-:-:S02]  /*0480*/  LEA R163, R165, R0, 0x18 ;  /* 0x00000000a5a37211 */ /* 0x010fc400078ec0ff */
[----:B------:R-:W-:Y:S02]  /*0490*/  CS2R R82, SRZ ;  /* 0x0000000000527805 */ /* 0x000fe4000001ff00 */
[----:B0-----:R-:W-:Y:S01]  /*04a0*/  IADD3 R3, PT, PT, R0, 0x3480, RZ ;  /* 0x0000348000037810 */ /* 0x001fe20007ffe0ff */
[----:B-----5:R-:W-:Y:S01]  /*04b0*/  UIMAD.WIDE.U32 UR8, UR15, 0x4, UR26 ;  /* 0x000000040f0878a5 */ /* 0x020fe2000f8e001a */
[----:B-1----:R-:W-:Y:S01]  /*04c0*/  MOV R5, UR5 ;  /* 0x0000000500057c02 */ /* 0x002fe20008000f00 */
[----:B------:R-:W-:Y:S01]  /*04d0*/  ULEA.HI.X UR7, UR11, UR7, URZ, 0x2, UP0 ;  /* 0x000000070b077291 */ /* 0x000fe200080f14ff */
[----:B------:R-:W-:Y:S01]  /*04e0*/  LEA R2, R29, R150, 0x3 ;  /* 0x000000961d027211 */ /* 0x000fe200078e18ff */
[----:B------:R-:W0:Y:S01]  /*04f0*/  LDCU UR20, c[0x0][0x374] ;  /* 0x00006e80ff1477ac */ /* 0x000e220008000800 */
[----:B------:R-:W-:Y:S02]  /*0500*/  LOP3.LUT R0, R7, 0x18, RZ, 0xc0, !PT ;  /* 0x0000001807007812 */ /* 0x000fe400078ec0ff */
[C---:B------:R-:W-:Y:S01]  /*0510*/  LEA R6, R165.reuse, R6, 0x18 ;  /* 0x00000006a5067211 */ /* 0x040fe200078ec0ff */
[----:B------:R-:W-:Y:S01]  /*0520*/  IMAD R2, R2, 0x28, -R5 ;  /* 0x0000002802027824 */ /* 0x000fe200078e0a05 */
[----:B------:R-:W-:Y:S01]  /*0530*/  LEA R165, R165, R3, 0x18 ;  /* 0x00000003a5a57211 */ /* 0x000fe200078ec0ff */
[----:B------:R-:W-:Y:S01]  /*0540*/  UMOV UR12, UR11 ;  /* 0x0000000b000c7c82 */ /* 0x000fe20008000000 */
[----:B------:R-:W-:-:S02]  /*0550*/  IADD3 R3, PT, PT, R163, R0, RZ ;  /* 0x00000000a3037210 */ /* 0x000fc40007ffe0ff */
[----:B------:R-:W-:Y:S01]  /*0560*/  MOV R0, UR4 ;  /* 0x0000000400007c02 */ /* 0x000fe20008000f00 */
[----:B------:R-:W-:Y:S01]  /*0570*/  UMOV UR4, URZ ;  /* 0x000000ff00047c82 */ /* 0x000fe20008000000 */
[----:B------:R-:W-:Y:S02]  /*0580*/  LEA R150, R150, R3, 0x5 ;  /* 0x0000000396967211 */ /* 0x000fe400078e28ff */
[----:B------:R-:W-:Y:S01]  /*0590*/  LOP3.LUT R4, R2, 0x4, RZ, 0xfc, !PT ;  /* 0x0000000402047812 */ /* 0x000fe200078efcff */
[----:B------:R-:W-:Y:S01]  /*05a0*/  IMAD R0, R0, 0x280, R28 ;  /* 0x0000028000007824 */ /* 0x000fe200078e021c */
[----:B------:R-:W-:Y:S02]  /*05b0*/  SHF.R.U32.HI R3, RZ, 0x2, R2 ;  /* 0x00000002ff037819 */ /* 0x000fe40000011602 */
[C---:B------:R-:W-:Y:S02]  /*05c0*/  IADD3 R8, PT, PT, R2.reuse, 0x8, RZ ;  /* 0x0000000802087810 */ /* 0x040fe40007ffe0ff */
[----:B------:R-:W-:-:S02]  /*05d0*/  IADD3 R10, PT, PT, R2, 0xc, RZ ;  /* 0x0000000c020a7810 */ /* 0x000fc40007ffe0ff */
[C---:B------:R-:W-:Y:S02]  /*05e0*/  IADD3 R12, PT, PT, R2.reuse, 0x10, RZ ;  /* 0x00000010020c7810 */ /* 0x040fe40007ffe0ff */
[C---:B------:R-:W-:Y:S02]  /*05f0*/  IADD3 R14, PT, PT, R2.reuse, 0x14, RZ ;  /* 0x00000014020e7810 */ /* 0x040fe40007ffe0ff */
[C---:B------:R-:W-:Y:S02]  /*0600*/  IADD3 R16, PT, PT, R2.reuse, 0x18, RZ ;  /* 0x0000001802107810 */ /* 0x040fe40007ffe0ff */
[C---:B------:R-:W-:Y:S02]  /*0610*/  IADD3 R18, PT, PT, R2.reuse, 0x1c, RZ ;  /* 0x0000001c02127810 */ /* 0x040fe40007ffe0ff */
[C---:B------:R-:W-:Y:S02]  /*0620*/  IADD3 R20, PT, PT, R2.reuse, 0x20, RZ ;  /* 0x0000002002147810 */ /* 0x040fe40007ffe0ff */
[----:B------:R-:W-:-:S02]  /*0630*/  IADD3 R2, PT, PT, R2, 0x24, RZ ;  /* 0x0000002402027810 */ /* 0x000fc40007ffe0ff */
[----:B------:R-:W-:Y:S01]  /*0640*/  SHF.R.U32.HI R7, RZ, 0x2, R4 ;  /* 0x00000002ff077819 */ /* 0x000fe20000011604 */
[----:B------:R-:W-:Y:S01]  /*0650*/  IMAD R4, R3, 0x28, R6 ;  /* 0x0000002803047824 */ /* 0x000fe200078e0206 */
[----:B------:R-:W-:Y:S02]  /*0660*/  SHF.L.U32 R5, R28, 0x3, RZ ;  /* 0x000000031c057819 */ /* 0x000fe400000006ff */
[----:B------:R-:W-:Y:S01]  /*0670*/  SHF.R.U32.HI R11, RZ, 0x2, R8 ;  /* 0x00000002ff0b7819 */ /* 0x000fe20000011608 */
        /* <DEDUP_REMOVED lines=14> */
[----:B------:R-:W-:Y:S01]  /*0760*/  IADD3 R0, PT, PT, R0, UR5, RZ ;  /* 0x0000000500007c10 */ /* 0x000fe2000fffe0ff */
[--C-:B------:R-:W-:Y:S01]  /*0770*/  IMAD R22, R23, 0x28, R6.reuse ;  /* 0x0000002817167824 */ /* 0x100fe200078e0206 */
[----:B------:R-:W-:Y:S01]  /*0780*/  LOP3.LUT R5, R5, 0x18, RZ, 0xc0, !PT ;  /* 0x0000001805057812 */ /* 0x000fe200078ec0ff */
[----:B------:R-:W-:Y:S01]  /*0790*/  IMAD R6, R3, 0x28, R6 ;  /* 0x0000002803067824 */ /* 0x000fe200078e0206 */
[----:B------:R-:W-:Y:S01]  /*07a0*/  SHF.L.U32 R3, R0, 0x1, RZ ;  /* 0x0000000100037819 */ /* 0x000fe200000006ff */
[----:B------:R-:W-:Y:S01]  /*07b0*/  UMOV UR5, URZ ;  /* 0x000000ff00057c82 */ /* 0x000fe20008000000 */
[----:B------:R-:W-:-:S02]  /*07c0*/  IADD3 R0, PT, PT, R4, R5, RZ ;  /* 0x0000000504007210 */ /* 0x000fc40007ffe0ff */
[C---:B------:R-:W-:Y:S02]  /*07d0*/  IADD3 R7, PT, PT, R5.reuse, R8, RZ ;  /* 0x0000000805077210 */ /* 0x040fe40007ffe0ff */
[----:B------:R-:W-:Y:S01]  /*07e0*/  IADD3 R4, PT, PT, R5, R10, RZ ;  /* 0x0000000a05047210 */ /* 0x000fe20007ffe0ff */
[----:B------:R1:W-:Y:S01]  /*07f0*/  STL [R1+0x24], R0 ;  /* 0x0000240001007387 */ /* 0x0003e20000100800 */
[----:B------:R-:W-:Y:S02]  /*0800*/  LOP3.LUT R9, R9, 0xffff, RZ, 0xc0, !PT ;  /* 0x0000ffff09097812 */ /* 0x000fe400078ec0ff */
[----:B------:R-:W-:Y:S01]  /*0810*/  MOV R160, UR24 ;  /* 0x0000001800a07c02 */ /* 0x000fe20008000f00 */
[----:B------:R3:W-:Y:S01]  /*0820*/  STL [R1+0x20], R7 ;  /* 0x0000200701007387 */ /* 0x0007e20000100800 */
[----:B------:R-:W-:Y:S01]  /*0830*/  MOV R161, UR25 ;  /* 0x0000001900a17c02 */ /* 0x000fe20008000f00 */
[----:B------:R-:W-:Y:S01]  /*0840*/  IMAD R2, R9, 0x667, RZ ;  /* 0x0000066709027824 */ /* 0x000fe200078e02ff */
[----:B------:R-:W-:Y:S01]  /*0850*/  LEA R163, R28, R163, 0x5 ;  /* 0x000000a31ca37211 */ /* 0x000fe200078e28ff */
[----:B------:R4:W-:Y:S01]  /*0860*/  STL [R1+0x1c], R4 ;  /* 0x00001c0401007387 */ /* 0x0009e20000100800 */
[----:B-1----:R-:W-:Y:S01]  /*0870*/  IADD3 R0, PT, PT, R5, R12, RZ ;  /* 0x0000000c05007210 */ /* 0x002fe20007ffe0ff */
[----:B------:R-:W-:Y:S01]  /*0880*/  IMAD.WIDE.U32 R160, R3, 0x4, R160 ;  /* 0x0000000403a07825 */ /* 0x000fe200078e00a0 */
[----:B------:R-:W-:-:S02]  /*0890*/  SHF.R.U32.HI R2, RZ, 0x10, R2 ;  /* 0x00000010ff027819 */ /* 0x000fc40000011602 */
[----:B---3--:R-:W-:Y:S01]  /*08a0*/  IADD3 R7, PT, PT, R5, R14, RZ ;  /* 0x0000000e05077210 */ /* 0x008fe20007ffe0ff */
[----:B------:R1:W-:Y:S02]  /*08b0*/  STL [R1+0x18], R0 ;  /* 0x0000180001007387 */ /* 0x0003e40000100800 */
[----:B------:R-:W-:Y:S01]  /*08c0*/  IMAD R2, R29, -0x8, R2 ;  /* 0xfffffff81d027824 */ /* 0x000fe200078e0202 */
[C---:B----4-:R-:W-:Y:S01]  /*08d0*/  IADD3 R4, PT, PT, R5.reuse, R16, RZ ;  /* 0x0000001005047210 */ /* 0x050fe20007ffe0ff */
[----:B------:R3:W-:Y:S03]  /*08e0*/  STL [R1+0x14], R7 ;  /* 0x0000140701007387 */ /* 0x0007e60000100800 */
[----:B------:R-:W-:Y:S01]  /*08f0*/  LEA R165, R2, R165, 0x3 ;  /* 0x000000a502a57211 */ /* 0x000fe200078e18ff */
[----:B------:R4:W-:Y:S01]  /*0900*/  STL [R1+0x10], R4 ;  /* 0x0000100401007387 */ /* 0x0009e20000100800 */
[----:B-1----:R-:W-:-:S02]  /*0910*/  IADD3 R0, PT, PT, R5, R18, RZ ;  /* 0x0000001205007210 */ /* 0x002fc40007ffe0ff */
[----:B---3--:R-:W-:-:S03]  /*0920*/  IADD3 R7, PT, PT, R5, R20, RZ ;  /* 0x0000001405077210 */ /* 0x008fc60007ffe0ff */
[----:B------:R1:W-:Y:S01]  /*0930*/  STL [R1+0xc], R0 ;  /* 0x00000c0001007387 */ /* 0x0003e20000100800 */
[----:B----4-:R-:W-:-:S03]  /*0940*/  IADD3 R4, PT, PT, R5, R22, RZ ;  /* 0x0000001605047210 */ /* 0x010fc60007ffe0ff */
[----:B------:R-:W-:Y:S04]  /*0950*/  STL [R1+0x8], R7 ;  /* 0x0000080701007387 */ /* 0x000fe80000100800 */
[----:B------:R-:W-:Y:S01]  /*0960*/  STL [R1+0x4], R4 ;  /* 0x0000040401007387 */ /* 0x000fe20000100800 */
[----:B-1----:R-:W-:-:S05]  /*0970*/  IADD3 R0, PT, PT, R5, R6, RZ ;  /* 0x0000000605007210 */ /* 0x002fca0007ffe0ff */
[----:B------:R1:W-:Y:S02]  /*0980*/  STL [R1], R0 ;  /* 0x0000000001007387 */ /* 0x0003e40000100800 */
[----:B-1----:R-:W-:-:S04]  /*0990*/  SHF.L.U32 R0, R28, 0x1, RZ ;  /* 0x000000011c007819 */ /* 0x002fc800000006ff */
[C---:B------:R-:W-:Y:S02]  /*09a0*/  LOP3.LUT R10, R0.reuse, 0x18, RZ, 0xc0, !PT ;  /* 0x00000018000a7812 */ /* 0x040fe400078ec0ff */
[----:B------:R-:W-:Y:S02]  /*09b0*/  LOP3.LUT R12, R0, 0x18, RZ, 0xc, !PT ;  /* 0x00000018000c7812 */ /* 0x000fe400078e0cff */
[C---:B------:R-:W-:Y:S02]  /*09c0*/  LOP3.LUT R0, R10.reuse, 0x8, RZ, 0x3c, !PT ;  /* 0x000000080a007812 */ /* 0x040fe400078e3cff */
[----:B------:R-:W-:Y:S02]  /*09d0*/  LOP3.LUT R10, R10, 0x10, RZ, 0x3c, !PT ;  /* 0x000000100a0a7812 */ /* 0x000fe400078e3cff */
[C---:B------:R-:W-:Y:S02]  /*09e0*/  IADD3 R11, PT, PT, R163.reuse, R0, RZ ;  /* 0x00000000a30b7210 */ /* 0x040fe40007ffe0ff */
[----:B------:R-:W-:-:S02]  /*09f0*/  IADD3 R12, PT, PT, R163, R12, RZ ;  /* 0x0000000ca30c7210 */ /* 0x000fc40007ffe0ff */
[----:B------:R-:W-:Y:S01]  /*0a00*/  IADD3 R0, PT, PT, R163, R10, RZ ;  /* 0x0000000aa3007210 */ /* 0x000fe20007ffe0ff */
[--C-:B--2---:R-:W-:Y:S02]  /*0a10*/  HADD2.F32 R9, -RZ, R24.reuse.H0_H0 ;  /* 0x20000018ff097230 */ /* 0x104fe40000004100 */
[----:B------:R-:W-:Y:S02]  /*0a20*/  HADD2.F32 R8, -RZ, R24.H1_H1 ;  /* 0x30000018ff087230 */ /* 0x000fe40000004100 */
[--C-:B------:R-:W-:Y:S02]  /*0a30*/  HADD2.F32 R7, -RZ, R25.reuse.H0_H0 ;  /* 0x20000019ff077230 */ /* 0x100fe40000004100 */
[----:B------:R-:W-:Y:S02]  /*0a40*/  HADD2.F32 R6, -RZ, R25.H1_H1 ;  /* 0x30000019ff067230 */ /* 0x000fe40000004100 */
[--C-:B------:R-:W-:Y:S02]  /*0a50*/  HADD2.F32 R5, -RZ, R26.reuse.H0_H0 ;  /* 0x2000001aff057230 */ /* 0x100fe40000004100 */
[----:B------:R-:W-:-:S02]  /*0a60*/  HADD2.F32 R4, -RZ, R26.H1_H1 ;  /* 0x3000001aff047230 */ /* 0x000fc40000004100 */
[--C-:B------:R-:W-:Y:S02]  /*0a70*/  HADD2.F32 R3, -RZ, R27.reuse.H0_H0 ;  /* 0x2000001bff037230 */ /* 0x100fe40000004100 */
[----:B0-----:R-:W-:-:S07]  /*0a80*/  HADD2.F32 R2, -RZ, R27.H1_H1 ;  /* 0x3000001bff027230 */ /* 0x001fce0000004100 */
.L_x_958:
[----:B0-----:R-:W0:Y:S01]  /*0a90*/  S2R R10, SR_TID.X ;  /* 0x00000000000a7919 */ /* 0x001e220000002100 */
[----:B------:R-:W-:Y:S02]  /*0aa0*/  ULOP3.LUT UR10, UR11, 0x1, URZ, 0xc0, !UPT ;  /* 0x000000010b0a7892 */ /* 0x000fe4000f8ec0ff */
[----:B------:R-:W-:Y:S02]  /*0ab0*/  USHF.R.U64 UR22, UR12, 0x1, UR5 ;  /* 0x000000010c167899 */ /* 0x000fe40008001205 */
[----:B------:R-:W-:Y:S02]  /*0ac0*/  UIMAD UR14, UR10, 0x140, URZ ;  /* 0x000001400a0e78a4 */ /* 0x000fe4000f8e02ff */
[----:B------:R-:W-:Y:S02]  /*0ad0*/  USHF.R.U32.HI UR10, URZ, 0x1, UR5 ;  /* 0x00000001ff0a7899 */ /* 0x000fe40008011605 */
[----:B------:R-:W-:Y:S01]  /*0ae0*/  USHF.L.U32 UR18, UR19, 0x6, URZ ;  /* 0x0000000613127899 */ /* 0x000fe200080006ff */
[----:B------:R-:W-:Y:S01]  /*0af0*/  MOV R15, UR22 ;  /* 0x00000016000f7c02 */ /* 0x000fe20008000f00 */
[----:B------:R-:W-:Y:S01]  /*0b00*/  USHF.L.U64.HI UR21, UR22, 0x5, UR10 ;  /* 0x0000000516157899 */ /* 0x000fe2000801020a */
[----:B------:R-:W1:Y:S03]  /*0b10*/  LDCU.64 UR24, c[0x0][0x3b8] ;  /* 0x00007700ff1877ac */ /* 0x000e660008000a00 */
[----:B------:R-:W-:-:S02]  /*0b20*/  MOV R14, UR18 ;  /* 0x00000012000e7c02 */ /* 0x000fc40008000f00 */
[----:B------:R-:W-:Y:S01]  /*0b30*/  MOV R11, UR21 ;  /* 0x00000015000b7c02 */ /* 0x000fe20008000f00 */
[----:B------:R-:W2:Y:S01]  /*0b40*/  LDCU.64 UR26, c[0x0][0x3a0] ;  /* 0x00007400ff1a77ac */ /* 0x000ea20008000a00 */
        /* <DEDUP_REMOVED lines=20> */
[----:B-1----:R-:W-:-:S04]  /*0c90*/  LEA R18, P0, R10, UR24, 0x2 ;  /* 0x000000180a127c11 */ /* 0x002fc8000f8010ff */
[----:B------:R-:W-:Y:S01]  /*0ca0*/  LEA.HI.X R19, R10, UR25, R11, 0x2, P0 ;  /* 0x000000190a137c11 */ /* 0x000fe200080f140b */
[----:B------:R-:W0:Y:S01]  /*0cb0*/  LDCU.64 UR24, c[0x0][0x398] ;  /* 0x00007300ff1877ac */ /* 0x000e220008000a00 */
[----:B------:R-:W-:-:S03]  /*0cc0*/  IMAD.WIDE.U32 R12, R15, 0x28000, R12 ;  /* 0x000280000f0c7825 */ /* 0x000fc600078e000c */
[----:B------:R-:W3:Y:S01]  /*0cd0*/  LDG.E.64.CONSTANT R10, desc[UR16][R18.64] ;  /* 0x00000010120a7981 */ /* 0x000ee2000c1e9b00 */
[----:B------:R-:W-:-:S04]  /*0ce0*/  IADD3 R153, P1, PT, R153, R12, RZ ;  /* 0x0000000c99997210 */ /* 0x000fc80007f3e0ff */
        /* <DEDUP_REMOVED lines=13> */
[----:B------:R-:W5:Y:S01]  /*0dc0*/  LDG.E.64.CONSTANT R18, desc[UR16][R64.64+0x8c00] ;  /* 0x008c001040127981 */ /* 0x000f62000c1e9b00 */
[----:B0-----:R-:W-:Y:S01]  /*0dd0*/  IADD3 R78, P0, PT, R152, UR24, RZ ;  /* 0x00000018984e7c10 */ /* 0x001fe2000ff1e0ff */
[----:B------:R-:W0:Y:S03]  /*0de0*/  S2R R133, SR_CgaCtaId ;  /* 0x0000000000857919 */ /* 0x000e260000008800 */
[----:B------:R-:W-:Y:S01]  /*0df0*/  IADD3.X R79, PT, PT, R153, UR25, RZ, P0, !PT ;  /* 0x00000019994f7c10 */ /* 0x000fe200087fe4ff */
[----:B------:R-:W5:Y:S04]  /*0e00*/  LDG.E.64.CONSTANT R52, desc[UR16][R64.64+0xc800] ;  /* 0x00c8001040347981 */ /* 0x000f68000c1e9b00 */
[----:B------:R-:W5:Y:S04]  /*0e10*/  LDG.E.64.CONSTANT R20, desc[UR16][R78.64] ;  /* 0x000000104e147981 */ /* 0x000f68000c1e9b00 */
[----:B------:R-:W5:Y:S04]  /*0e20*/  LDG.E.64.CONSTANT R56, desc[UR16][R78.64+0x1400] ;  /* 0x001400104e387981 */ /* 0x000f68000c1e9b00 */
[----:B------:R-:W5:Y:S04]  /*0e30*/  LDG.E.64.CONSTANT R54, desc[UR16][R78.64+0x2800] ;  /* 0x002800104e367981 */ /* 0x000f68000c1e9b00 */
[----:B------:R-:W5:Y:S01]  /*0e40*/  LDG.E.64.CONSTANT R74, desc[UR16][R78.64+0x5000] ;  /* 0x005000104e4a7981 */ /* 0x000f62000c1e9b00 */
[----:B---3--:R-:W-:-:S04]  /*0e50*/  FADD.FTZ R11, R11, UR10 ;  /* 0x0000000a0b0b7e21 */ /* 0x008fc80008010000 */
[----:B------:R1:W3:Y:S01]  /*0e60*/  MUFU.RSQ R51, R11 ;  /* 0x0000000b00337308 */ /* 0x0002e20000001400 */
[----:B--2---:R-:W-:-:S05]  /*0e70*/  HADD2.F32 R29, -RZ, R30.H0_H0 ;  /* 0x2000001eff1d7230 */ /* 0x004fca0000004100 */
[----:B------:R-:W-:Y:S01]  /*0e80*/  FADD.FTZ R0, -R10, R29 ;  /* 0x0000001d0a007221 */ /* 0x000fe20000010100 */
[----:B------:R-:W-:Y:S02]  /*0e90*/  HADD2.F32 R29, -RZ, R30.H1_H1 ;  /* 0x3000001eff1d7230 */ /* 0x000fe40000004100 */
[----:B-1----:R-:W-:-:S03]  /*0ea0*/  HADD2.F32 R11, -RZ, R31.H1_H1 ;  /* 0x3000001fff0b7230 */ /* 0x002fc60000004100 */
[C---:B------:R-:W-:Y:S01]  /*0eb0*/  FADD.FTZ R50, -R10.reuse, R29 ;  /* 0x0000001d0a327221 */ /* 0x040fe20000010100 */
[----:B------:R-:W-:Y:S02]  /*0ec0*/  HADD2.F32 R29, -RZ, R31.H0_H0 ;  /* 0x2000001fff1d7230 */ /* 0x000fe40000004100 */
[C---:B------:R-:W-:Y:S01]  /*0ed0*/  FADD.FTZ R48, -R10.reuse, R11 ;  /* 0x0000000b0a307221 */ /* 0x040fe20000010100 */
[----:B----4-:R-:W-:Y:S02]  /*0ee0*/  HADD2.F32 R11, -RZ, R16.H0_H0 ;  /* 0x20000010ff0b7230 */ /* 0x010fe40000004100 */
[----:B------:R-:W-:-:S04]  /*0ef0*/  FADD.FTZ R28, -R10, R29 ;  /* 0x0000001d0a1c7221 */ /* 0x000fc80000010100 */
[----:B---3--:R-:W-:Y:S01]  /*0f00*/  FMUL.FTZ R49, R51, R28 ;  /* 0x0000001c33317220 */ /* 0x008fe20000410000 */
[----:B------:R-:W-:Y:S01]  /*0f10*/  FADD.FTZ R28, -R10, R11 ;  /* 0x0000000b0a1c7221 */ /* 0x000fe20000010100 */
[----:B------:R-:W-:-:S05]  /*0f20*/  HADD2.F32 R11, -RZ, R16.H1_H1 ;  /* 0x30000010ff0b7230 */ /* 0x000fca0000004100 */
[----:B------:R-:W-:Y:S01]  /*0f30*/  FADD.FTZ R46, -R10, R11 ;  /* 0x0000000b0a2e7221 */ /* 0x000fe20000010100 */
[----:B------:R-:W-:-:S05]  /*0f40*/  HADD2.F32 R11, -RZ, R17.H0_H0 ;  /* 0x20000011ff0b7230 */ /* 0x000fca0000004100 */
[----:B------:R-:W-:Y:S01]  /*0f50*/  FADD.FTZ R16, -R10, R11 ;  /* 0x0000000b0a107221 */ /* 0x000fe20000010100 */
[----:B------:R-:W-:-:S03]  /*0f60*/  HADD2.F32 R11, -RZ, R17.H1_H1 ;  /* 0x30000011ff0b7230 */ /* 0x000fc60000004100 */
[C---:B------:R-:W-:Y:S02]  /*0f70*/  FMUL.FTZ R45, R51.reuse, R16 ;  /* 0x00000010332d7220 */ /* 0x040fe40000410000 */
[----:B------:R-:W-:Y:S01]  /*0f80*/  FADD.FTZ R44, -R10, R11 ;  /* 0x0000000b0a2c7221 */ /* 0x000fe20000010100 */
[----:B-----5:R-:W-:Y:S01]  /*0f90*/  HADD2.F32 R11, -RZ, R14.H0_H0 ;  /* 0x2000000eff0b7230 */ /* 0x020fe20000004100 */
[----:B------:R-:W2:Y:S01]  /*0fa0*/  LDG.E.64.CONSTANT R16, desc[UR16][R64.64+0xa000] ;  /* 0x00a0001040107981 */ /* 0x000ea2000c1e9b00 */
[----:B------:R-:W-:-:S03]  /*0fb0*/  FMUL.FTZ R47, R51, R28 ;  /* 0x0000001c332f7220 */ /* 0x000fc60000410000 */
[----:B------:R-:W-:Y:S01]  /*0fc0*/  FADD.FTZ R28, -R10, R11 ;  /* 0x0000000b0a1c7221 */ /* 0x000fe20000010100 */
[----:B------:R-:W-:-:S05]  /*0fd0*/  HADD2.F32 R11, -RZ, R14.H1_H1 ;  /* 0x3000000eff0b7230 */ /* 0x000fca0000004100 */
[----:B------:R-:W-:Y:S01]  /*0fe0*/  FADD.FTZ R42, -R10, R11 ;  /* 0x0000000b0a2a7221 */ /* 0x000fe20000010100 */
[--C-:B------:R-:W-:Y:S02]  /*0ff0*/  HADD2.F32 R11, -RZ, R15.reuse.H0_H0 ;  /* 0x2000000fff0b7230 */ /* 0x100fe40000004100 */
[----:B------:R-:W-:-:S03]  /*1000*/  HADD2.F32 R15, -RZ, R15.H1_H1 ;  /* 0x3000000fff0f7230 */ /* 0x000fc60000004100 */
[C---:B------:R-:W-:Y:S02]  /*1010*/  FADD.FTZ R14, -R10.reuse, R11 ;  /* 0x0000000b0a0e7221 */ /* 0x040fe40000010100 */
[----:B------:R-:W-:Y:S02]  /*1020*/  FADD.FTZ R40, -R10, R15 ;  /* 0x0000000f0a287221 */ /* 0x000fe40000010100 */
[C---:B------:R-:W-:Y:S02]  /*1030*/  FMUL.FTZ R41, R51.reuse, R14 ;  /* 0x0000000e33297220 */ /* 0x040fe40000410000 */
[----:B------:R-:W3:Y:S01]  /*1040*/  LDG.E.64.CONSTANT R14, desc[UR16][R78.64+0x3c00] ;  /* 0x003c00104e0e7981 */ /* 0x000ee2000c1e9b00 */
[----:B------:R-:W-:Y:S02]  /*1050*/  HADD2.F32 R11, -RZ, R12.H0_H0 ;  /* 0x2000000cff0b7230 */ /* 0x000fe40000004100 */
[----:B------:R-:W-:-:S03]  /*1060*/  FMUL.FTZ R43, R51, R28 ;  /* 0x0000001c332b7220 */ /* 0x000fc60000410000 */
[----:B------:R-:W-:Y:S01]  /*1070*/  FADD.FTZ R28, -R10, R11 ;  /* 0x0000000b0a1c7221 */ /* 0x000fe20000010100 */
[----:B------:R-:W-:-:S05]  /*1080*/  HADD2.F32 R11, -RZ, R12.H1_H1 ;  /* 0x3000000cff0b7230 */ /* 0x000fca0000004100 */
[----:B------:R-:W-:Y:S01]  /*1090*/  FADD.FTZ R38, -R10, R11 ;  /* 0x0000000b0a267221 */ /* 0x000fe20000010100 */
[----:B------:R-:W-:-:S05]  /*10a0*/  HADD2.F32 R11, -RZ, R13.H0_H0 ;  /* 0x2000000dff0b7230 */ /* 0x000fca0000004100 */
[----:B------:R-:W-:Y:S01]  /*10b0*/  FADD.FTZ R12, -R10, R11 ;  /* 0x0000000b0a0c7221 */ /* 0x000fe20000010100 */
[----:B------:R-:W-:-:S05]  /*10c0*/  HADD2.F32 R11, -RZ, R13.H1_H1 ;  /* 0x3000000dff0b7230 */ /* 0x000fca0000004100 */
[----:B------:R-:W-:Y:S01]  /*10d0*/  FADD.FTZ R36, -R10, R11 ;  /* 0x0000000b0a247221 */ /* 0x000fe20000010100 */
[----:B------:R-:W-:Y:S02]  /*10e0*/  HADD2.F32 R11, -RZ, R26.H0_H0 ;  /* 0x2000001aff0b7230 */ /* 0x000fe40000004100 */
[----:B------:R-:W-:-:S03]  /*10f0*/  FMUL.FTZ R39, R51, R28 ;  /* 0x0000001c33277220 */ /* 0x000fc60000410000 */
[C---:B------:R-:W-:Y:S01]  /*1100*/  FADD.FTZ R28, -R10.reuse, R11 ;  /* 0x0000000b0a1c7221 */ /* 0x040fe20000010100 */
[----:B------:R-:W-:Y:S02]  /*1110*/  HADD2.F32 R11, -RZ, R26.H1_H1 ;  /* 0x3000001aff0b7230 */ /* 0x000fe40000004100 */
[C---:B------:R-:W-:Y:S01]  /*1120*/  FMUL.FTZ R0, R51.reuse, R0 ;  /* 0x0000000033007220 */ /* 0x040fe20000410000 */
[----:B------:R-:W-:Y:S02]  /*1130*/  FMUL.FTZ R37, R51, R12 ;  /* 0x0000000c33257220 */ /* 0x000fe40000410000 */
[----:B------:R-:W4:Y:S01]  /*1140*/  LDG.E.64.CONSTANT R12, desc[UR16][R64.64+0xb400] ;  /* 0x00b40010400c7981 */ /* 0x000f22000c1e9b00 */
[----:B------:R-:W-:Y:S01]  /*1150*/  FADD.FTZ R34, -R10, R11 ;  /* 0x0000000b0a227221 */ /* 0x000fe20000010100 */
[--C-:B------:R-:W-:Y:S02]  /*1160*/  HADD2.F32 R11, -RZ, R27.reuse.H0_H0 ;  /* 0x2000001bff0b7230 */ /* 0x100fe40000004100 */
[----:B------:R-:W-:-:S02]  /*1170*/  HADD2.F32 R27, -RZ, R27.H1_H1 ;  /* 0x3000001bff1b7230 */ /* 0x000fc40000004100 */
[----:B------:R-:W-:Y:S01]  /*1180*/  FFMA.FTZ R95, R9, R0, R5 ;  /* 0x00000000095f7223 */ /* 0x000fe20000010005 */
[----:B------:R-:W-:Y:S02]  /*1190*/  FMUL.FTZ R50, R51, R50 ;  /* 0x0000003233327220 */ /* 0x000fe40000410000 */
[----:B------:R-:W-:Y:S01]  /*11a0*/  FADD.FTZ R32, -R10, R27 ;  /* 0x0000001b0a207221 */ /* 0x000fe20000010100 */
[----:B------:R-:W-:Y:S02]  /*11b0*/  HADD2.F32 R27, -RZ, R24.H1_H1 ;  /* 0x30000018ff1b7230 */ /* 0x000fe40000004100 */
[----:B------:R-:W-:Y:S01]  /*11c0*/  FMUL.FTZ R131, R95, -1.4426950216293334961 ;  /* 0xbfb8aa3b5f837820 */ /* 0x000fe20000410000 */
[----:B------:R-:W-:Y:S01]  /*11d0*/  FFMA.FTZ R104, R8, R50, R4 ;  /* 0x0000003208687223 */ /* 0x000fe20000010004 */
[----:B------:R-:W-:Y:S01]  /*11e0*/  FMUL.FTZ R48, R51, R48 ;  /* 0x0000003033307220 */ /* 0x000fe20000410000 */
[----:B------:R-:W-:Y:S02]  /*11f0*/  FADD.FTZ R30, -R10, R27 ;  /* 0x0000001b0a1e7221 */ /* 0x000fe40000010100 */
[----:B------:R-:W-:Y:S01]  /*1200*/  FMUL.FTZ R130, R104, -1.4426950216293334961 ;  /* 0xbfb8aa3b68827820 */ /* 0x000fe20000410000 */
[--C-:B------:R-:W-:Y:S01]  /*1210*/  HADD2.F32 R27, -RZ, R25.reuse.H0_H0 ;  /* 0x20000019ff1b7230 */ /* 0x100fe20000004100 */
[----:B------:R-:W1:Y:S01]  /*1220*/  MUFU.EX2 R131, R131 ;  /* 0x0000008300837308 */ /* 0x000e620000000800 */
[----:B------:R-:W-:-:S02]  /*1230*/  HADD2.F32 R25, -RZ, R25.H1_H1 ;  /* 0x30000019ff197230 */ /* 0x000fc40000004100 */
[----:B------:R-:W-:Y:S01]  /*1240*/  FFMA.FTZ R107, R6, R48, R2 ;  /* 0x00000030066b7223 */ /* 0x000fe20000010002 */
[----:B------:R-:W-:Y:S01]  /*1250*/  FMUL.FTZ R35, R51, R28 ;  /* 0x0000001c33237220 */ /* 0x000fe20000410000 */
[C---:B------:R-:W-:Y:S01]  /*1260*/  FADD.FTZ R26, -R10.reuse, R11 ;  /* 0x0000000b0a1a7221 */ /* 0x040fe20000010100 */
[----:B------:R-:W-:Y:S02]  /*1270*/  HADD2.F32 R11, -RZ, R24.H0_H0 ;  /* 0x20000018ff0b7230 */ /* 0x000fe40000004100 */
[C---:B------:R-:W-:Y:S01]  /*1280*/  FADD.FTZ R28, -R10.reuse, R25 ;  /* 0x000000190a1c7221 */ /* 0x040fe20000010100 */
[----:B------:R-:W-:Y:S01]  /*1290*/  FADD.FTZ R24, -R10, R27 ;  /* 0x0000001b0a187221 */ /* 0x000fe20000010100 */
[----:B------:R-:W5:Y:S01]  /*12a0*/  MUFU.EX2 R130, R130 ;  /* 0x0000008200827308 */ /* 0x000f620000000800 */
[----:B------:R-:W-:Y:S02]  /*12b0*/  HADD2.F32 R25, -RZ, R22.H0_H0 ;  /* 0x20000016ff197230 */ /* 0x000fe40000004100 */
[----:B------:R-:W-:Y:S01]  /*12c0*/  FMUL.FTZ R126, R107, -1.4426950216293334961 ;  /* 0xbfb8aa3b6b7e7820 */ /* 0x000fe20000410000 */
[----:B------:R-:W-:Y:S01]  /*12d0*/  FMUL.FTZ R29, R51, R24 ;  /* 0x00000018331d7220 */ /* 0x000fe20000410000 */
[----:B------:R-:W-:-:S02]  /*12e0*/  HADD2.F32 R105, -RZ, R23.H0_H0 ;  /* 0x20000017ff697230 */ /* 0x000fc40000004100 */
[----:B------:R-:W-:Y:S01]  /*12f0*/  FFMA.FTZ R68, R9, R47, R5 ;  /* 0x0000002f09447223 */ /* 0x000fe20000010005 */
[----:B------:R-:W-:Y:S01]  /*1300*/  FADD.FTZ R24, -R10, R25 ;  /* 0x000000190a187221 */ /* 0x000fe20000010100 */
[----:B------:R-:W-:Y:S01]  /*1310*/  HADD2.F32 R23, -RZ, R23.H1_H1 ;  /* 0x30000017ff177230 */ /* 0x000fe20000004100 */
[----:B------:R-:W0:Y:S01]  /*1320*/  MUFU.EX2 R126, R126 ;  /* 0x0000007e007e7308 */ /* 0x000e220000000800 */
[----:B------:R-:W-:Y:S01]  /*1330*/  FFMA.FTZ R106, R7, R49, R3 ;  /* 0x00000031076a7223 */ /* 0x000fe20000010003 */
[----:B------:R-:W-:Y:S01]  /*1340*/  FMUL.FTZ R27, R51, R24 ;  /* 0x00000018331b7220 */ /* 0x000fe20000410000 */
[----:B------:R-:W-:Y:S01]  /*1350*/  FMUL.FTZ R73, R68, -1.4426950216293334961 ;  /* 0xbfb8aa3b44497820 */ /* 0x000fe20000410000 */
[----:B------:R-:W-:Y:S01]  /*1360*/  FADD.FTZ R24, -R10, R23 ;  /* 0x000000170a187221 */ /* 0x000fe20000010100 */
[----:B------:R-:W-:Y:S02]  /*1370*/  HADD2.F32 R23, -RZ, R18.H0_H0 ;  /* 0x20000012ff177230 */ /* 0x000fe40000004100 */
[----:B-1----:R-:W-:Y:S01]  /*1380*/  FADD.FTZ R131, R131, 1 ;  /* 0x3f80000083837421 */ /* 0x002fe20000010000 */
[----:B------:R-:W-:Y:S01]  /*1390*/  FFMA.FTZ R69, R7, R45, R3 ;  /* 0x0000002d07457223 */ /* 0x000fe20000010003 */
[----:B------:R-:W-:-:S02]  /*13a0*/  HADD2.F32 R25, -RZ, R22.H1_H1 ;  /* 0x30000016ff197230 */ /* 0x000fc40000004100 */
[----:B------:R-:W-:Y:S01]  /*13b0*/  FMUL.FTZ R129, R106, -1.4426950216293334961 ;  /* 0xbfb8aa3b6a817820 */ /* 0x000fe20000410000 */
[C---:B------:R-:W-:Y:S01]  /*13c0*/  FADD.FTZ R22, -R10.reuse, R105 ;  /* 0x000000690a167221 */ /* 0x040fe20000010100 */
[----:B------:R-:W-:Y:S01]  /*13d0*/  HADD2.F32 R105, -RZ, R18.H1_H1 ;  /* 0x30000012ff697230 */ /* 0x000fe20000004100 */
[----:B------:R-:W1:Y:S01]  /*13e0*/  MUFU.EX2 R73, R73 ;  /* 0x0000004900497308 */ /* 0x000e620000000800 */
[----:B------:R-:W-:Y:S01]  /*13f0*/  FADD.FTZ R18, -R10, R23 ;  /* 0x000000170a127221 */ /* 0x000fe20000010100 */
[----:B-----5:R-:W-:Y:S01]  /*1400*/  FADD.FTZ R130, R130, 1 ;  /* 0x3f80000082827421 */ /* 0x020fe20000010000 */
[----:B------:R-:W-:Y:S01]  /*1410*/  FMUL.FTZ R122, R69, -1.4426950216293334961 ;  /* 0xbfb8aa3b457a7820 */ /* 0x000fe20000410000 */
[C---:B------:R-:W-:Y:S01]  /*1420*/  FMUL.FTZ R46, R51.reuse, R46 ;  /* 0x0000002e332e7220 */ /* 0x040fe20000410000 */
[----:B------:R-:W-:-:S03]  /*1430*/  FMUL.FTZ R23, R51, R18 ;  /* 0x0000001233177220 */ /* 0x000fc60000410000 */
[----:B------:R-:W5:Y:S01]  /*1440*/  MUFU.RCP R131, R131 ;  /* 0x0000008300837308 */ /* 0x000f620000001000 */
[C---:B------:R-:W-:Y:S01]  /*1450*/  FMUL.FTZ R44, R51.reuse, R44 ;  /* 0x0000002c332c7220 */ /* 0x040fe20000410000 */
[----:B------:R-:W-:Y:S01]  /*1460*/  MOV R18, 0x400 ;  /* 0x0000040000127802 */ /* 0x000fe20000000f00 */
[----:B------:R-:W-:Y:S01]  /*1470*/  FFMA.FTZ R102, R8, R46, R4 ;  /* 0x0000002e08667223 */ /* 0x000fe20000010004 */
[----:B------:R-:W-:-:S04]  /*1480*/  FMUL.FTZ R42, R51, R42 ;  /* 0x0000002a332a7220 */ /* 0x000fc80000410000 */
[----:B------:R-:W5:Y:S01]  /*1490*/  MUFU.EX2 R129, R129 ;  /* 0x0000008100817308 */ /* 0x000f620000000800 */
[----:B0-----:R-:W-:Y:S01]  /*14a0*/  FADD.FTZ R126, R126, 1 ;  /* 0x3f8000007e7e7421 */ /* 0x001fe20000010000 */
[----:B------:R-:W-:Y:S01]  /*14b0*/  FFMA.FTZ R99, R6, R44, R2 ;  /* 0x0000002c06637223 */ /* 0x000fe20000010002 */
[----:B------:R-:W-:Y:S01]  /*14c0*/  IADD3 R18, PT, PT, R18, 0x2800, RZ ;  /* 0x0000280012127810 */ /* 0x000fe20007ffe0ff */
[----:B------:R-:W-:-:S04]  /*14d0*/  FMUL.FTZ R125, R102, -1.4426950216293334961 ;  /* 0xbfb8aa3b667d7820 */ /* 0x000fc80000410000 */
[----:B------:R-:W0:Y:S01]  /*14e0*/  MUFU.RCP R130, R130 ;  /* 0x0000008200827308 */ /* 0x000e220000001000 */
[----:B------:R-:W-:Y:S01]  /*14f0*/  FFMA.FTZ R66, R9, R43, R5 ;  /* 0x0000002b09427223 */ /* 0x000fe20000010005 */
[----:B------:R-:W-:-:S06]  /*1500*/  FFMA.FTZ R67, R8, R42, R4 ;  /* 0x0000002a08437223 */ /* 0x000fcc0000010004 */
[----:B------:R-:W0:Y:S01]  /*1510*/  MUFU.EX2 R122, R122 ;  /* 0x0000007a007a7308 */ /* 0x000e220000000800 */
[----:B------:R-:W-:Y:S01]  /*1520*/  FMUL.FTZ R123, R99, -1.4426950216293334961 ;  /* 0xbfb8aa3b637b7820 */ /* 0x000fe20000410000 */
[----:B------:R-:W-:Y:S01]  /*1530*/  LEA R133, R133, R18, 0x18 ;  /* 0x0000001285857211 */ /* 0x000fe200078ec0ff */
[----:B------:R-:W-:Y:S01]  /*1540*/  FMUL.FTZ R103, R66, -1.4426950216293334961 ;  /* 0xbfb8aa3b42677820 */ /* 0x000fe20000410000 */
[----:B------:R-:W-:Y:S01]  /*1550*/  FMUL.FTZ R101, R67, -1.4426950216293334961 ;  /* 0xbfb8aa3b43657820 */ /* 0x000fe20000410000 */
[----:B-1----:R-:W-:-:S03]  /*1560*/  FADD.FTZ R18, R73, 1 ;  /* 0x3f80000049127421 */ /* 0x002fc60000010000 */
[----:B------:R-:W1:Y:S01]  /*1570*/  MUFU.RCP R126, R126 ;  /* 0x0000007e007e7308 */ /* 0x000e620000001000 */
[----:B------:R-:W-:Y:S02]  /*1580*/  IMAD R134, R72, 0x28, R133 ;  /* 0x0000002848867824 */ /* 0x000fe400078e0285 */
[----:B-----5:R-:W-:Y:S01]  /*1590*/  FADD.FTZ R132, -R131, 1 ;  /* 0x3f80000083847421 */ /* 0x020fe20000010100 */
[----:B------:R-:W-:Y:S01]  /*15a0*/  FADD.FTZ R129, R129, 1 ;  /* 0x3f80000081817421 */ /* 0x000fe20000010000 */
[----:B------:R-:W5:Y:S03]  /*15b0*/  LDG.E.64.CONSTANT R72, desc[UR16][R78.64+0x6400] ;  /* 0x006400104e487981 */ /* 0x000f66000c1e9b00 */
[----:B------:R-:W1:Y:S01]  /*15c0*/  MUFU.EX2 R125, R125 ;  /* 0x0000007d007d7308 */ /* 0x000e620000000800 */
[----:B------:R-:W-:Y:S01]  /*15d0*/  FFMA.FTZ R132, R95, R132, 1 ;  /* 0x3f8000005f847423 */ /* 0x000fe20000010084 */
[----:B------:R-:W-:Y:S01]  /*15e0*/  LEA R155, R155, R134, 0x3 ;  /* 0x000000869b9b7211 */ /* 0x000fe200078e18ff */
[----:B0-----:R-:W-:-:S05]  /*15f0*/  FADD.FTZ R95, -R130, 1 ;  /* 0x3f800000825f7421 */ /* 0x001fca0000010100 */
[----:B------:R-:W0:Y:S01]  /*1600*/  MUFU.EX2 R123, R123 ;  /* 0x0000007b007b7308 */ /* 0x000e220000000800 */
[----:B------:R-:W-:Y:S01]  /*1610*/  FADD.FTZ R134, R122, 1 ;  /* 0x3f8000007a867421 */ /* 0x000fe20000010000 */
[----:B------:R-:W-:-:S06]  /*1620*/  FFMA.FTZ R95, R104, R95, 1 ;  /* 0x3f800000685f7423 */ /* 0x000fcc000001005f */
[----:B------:R-:W0:Y:S08]  /*1630*/  MUFU.EX2 R103, R103 ;  /* 0x0000006700677308 */ /* 0x000e300000000800 */
[----:B------:R-:W0:Y:S08]  /*1640*/  MUFU.EX2 R101, R101 ;  /* 0x0000006500657308 */ /* 0x000e300000000800 */
[----:B------:R-:W0:Y:S01]  /*1650*/  MUFU.RCP R18, R18 ;  /* 0x0000001200127308 */ /* 0x000e220000001000 */
[----:B-1----:R-:W-:Y:S01]  /*1660*/  FADD.FTZ R122, -R126, 1 ;  /* 0x3f8000007e7a7421 */ /* 0x002fe20000010100 */
[----:B------:R-:W-:-:S06]  /*1670*/  FADD.FTZ R125, R125, 1 ;  /* 0x3f8000007d7d7421 */ /* 0x000fcc0000010000 */
[----:B------:R-:W1:Y:S01]  /*1680*/  MUFU.RCP R129, R129 ;  /* 0x0000008100817308 */ /* 0x000e620000001000 */
[----:B------:R-:W-:-:S07]  /*1690*/  FFMA.FTZ R107, R107, R122, 1 ;  /* 0x3f8000006b6b7423 */ /* 0x000fce000001007a */
[----:B------:R-:W1:Y:S01]  /*16a0*/  MUFU.RCP R104, R134 ;  /* 0x0000008600687308 */ /* 0x000e620000001000 */
[----:B0-----:R-:W-:Y:S01]  /*16b0*/  FADD.FTZ R122, R123, 1 ;  /* 0x3f8000007b7a7421 */ /* 0x001fe20000010000 */
[----:B------:R-:W-:Y:S01]  /*16c0*/  FMUL.FTZ R130, R130, R95 ;  /* 0x0000005f82827220 */ /* 0x000fe20000410000 */
[--C-:B------:R-:W-:Y:S02]  /*16d0*/  HADD2.F32 R95, -RZ, R20.reuse.H0_H0 ;  /* 0x20000014ff5f7230 */ /* 0x100fe40000004100 */
[----:B------:R-:W-:Y:S01]  /*16e0*/  FADD.FTZ R103, R103, 1 ;  /* 0x3f80000067677421 */ /* 0x000fe20000010000 */
[----:B------:R-:W-:Y:S02]  /*16f0*/  HADD2.F32 R151, -RZ, R20.H1_H1 ;  /* 0x30000014ff977230 */ /* 0x000fe40000004100 */
[----:B------:R-:W-:Y:S01]  /*1700*/  FADD.FTZ R101, R101, 1 ;  /* 0x3f80000065657421 */ /* 0x000fe20000010000 */
[--C-:B------:R-:W-:Y:S01]  /*1710*/  HADD2.F32 R149, -RZ, R21.reuse.H0_H0 ;  /* 0x20000015ff957230 */ /* 0x100fe20000004100 */
[----:B------:R-:W0:Y:S01]  /*1720*/  MUFU.RCP R125, R125 ;  /* 0x0000007d007d7308 */ /* 0x000e220000001000 */
[----:B------:R-:W-:-:S02]  /*1730*/  HADD2.F32 R148, -RZ, R21.H1_H1 ;  /* 0x30000015ff947230 */ /* 0x000fc40000004100 */
[----:B------:R-:W-:Y:S01]  /*1740*/  FADD.FTZ R21, -R18, 1 ;  /* 0x3f80000012157421 */ /* 0x000fe20000010100 */
[----:B-1----:R-:W-:-:S04]  /*1750*/  FADD.FTZ R133, -R129, 1 ;  /* 0x3f80000081857421 */ /* 0x002fc80000010100 */
[----:B------:R-:W1:Y:S01]  /*1760*/  MUFU.RCP R20, R122 ;  /* 0x0000007a00147308 */ /* 0x000e620000001000 */
[----:B------:R-:W-:Y:S01]  /*1770*/  FFMA.FTZ R21, R68, R21, 1 ;  /* 0x3f80000044157423 */ /* 0x000fe20000010015 */
[----:B------:R-:W-:Y:S01]  /*1780*/  FMUL.FTZ R107, R126, R107 ;  /* 0x0000006b7e6b7220 */ /* 0x000fe20000410000 */
[----:B------:R-:W-:Y:S01]  /*1790*/  FADD.FTZ R68, -R104, 1 ;  /* 0x3f80000068447421 */ /* 0x000fe20000010100 */
[----:B------:R-:W-:-:S04]  /*17a0*/  FFMA.FTZ R106, R106, R133, 1 ;  /* 0x3f8000006a6a7423 */ /* 0x000fc80000010085 */
[----:B------:R-:W1:Y:S01]  /*17b0*/  MUFU.RCP R103, R103 ;  /* 0x0000006700677308 */ /* 0x000e620000001000 */
[----:B------:R-:W-:Y:S01]  /*17c0*/  FMUL.FTZ R148, R148, R107 ;  /* 0x0000006b94947220 */ /* 0x000fe20000410000 */
[----:B------:R-:W-:-:S06]  /*17d0*/  FFMA.FTZ R107, R69, R68, 1 ;  /* 0x3f800000456b7423 */ /* 0x000fcc0000010044 */
[----:B------:R-:W1:Y:S01]  /*17e0*/  MUFU.RCP R101, R101 ;  /* 0x0000006500657308 */ /* 0x000e620000001000 */
[----:B------:R-:W5:Y:S01]  /*17f0*/  LDG.E.64.CONSTANT R68, desc[UR16][R78.64+0x7800] ;  /* 0x007800104e447981 */ /* 0x000f62000c1e9b00 */
[----:B------:R-:W-:Y:S01]  /*1800*/  FMUL.FTZ R106, R129, R106 ;  /* 0x0000006a816a7220 */ /* 0x000fe20000410000 */
[----:B0-----:R-:W-:-:S03]  /*1810*/  FADD.FTZ R123, -R125, 1 ;  /* 0x3f8000007d7b7421 */ /* 0x001fc60000010100 */
[----:B------:R-:W-:Y:S01]  /*1820*/  FMUL.FTZ R149, R149, R106 ;  /* 0x0000006a95957220 */ /* 0x000fe20000410000 */
[----:B-1----:R-:W-:Y:S01]  /*1830*/  FADD.FTZ R106, -R20, 1 ;  /* 0x3f800000146a7421 */ /* 0x002fe20000010100 */
[----:B------:R-:W-:Y:S01]  /*1840*/  FFMA.FTZ R102, R102, R123, 1 ;  /* 0x3f80000066667423 */ /* 0x000fe2000001007b */
[--C-:B------:R-:W-:Y:S02]  /*1850*/  HADD2.F32 R147, -RZ, R56.reuse.H0_H0 ;  /* 0x20000038ff937230 */ /* 0x100fe40000004100 */
[----:B------:R-:W-:Y:S01]  /*1860*/  FFMA.FTZ R123, R99, R106, 1 ;  /* 0x3f800000637b7423 */ /* 0x000fe2000001006a */
[----:B------:R-:W-:Y:S02]  /*1870*/  HADD2.F32 R146, -RZ, R56.H1_H1 ;  /* 0x30000038ff927230 */ /* 0x000fe40000004100 */
[--C-:B------:R-:W-:Y:S02]  /*1880*/  HADD2.F32 R145, -RZ, R57.reuse.H0_H0 ;  /* 0x20000039ff917230 */ /* 0x100fe40000004100 */
[----:B------:R-:W-:-:S02]  /*1890*/  HADD2.F32 R144, -RZ, R57.H1_H1 ;  /* 0x30000039ff907230 */ /* 0x000fc40000004100 */
[----:B------:R-:W-:Y:S01]  /*18a0*/  FADD.FTZ R57, -R103, 1 ;  /* 0x3f80000067397421 */ /* 0x000fe20000010100 */
[----:B------:R-:W-:Y:S01]  /*18b0*/  FADD.FTZ R56, -R101, 1 ;  /* 0x3f80000065387421 */ /* 0x000fe20000010100 */
[----:B------:R-:W-:Y:S01]  /*18c0*/  FMUL.FTZ R123, R20, R123 ;  /* 0x0000007b147b7220 */ /* 0x000fe20000410000 */
[----:B------:R-:W-:Y:S01]  /*18d0*/  FMUL.FTZ R40, R51, R40 ;  /* 0x0000002833287220 */ /* 0x000fe20000410000 */
[----:B------:R-:W-:Y:S01]  /*18e0*/  FFMA.FTZ R20, R66, R57, 1 ;  /* 0x3f80000042147423 */ /* 0x000fe20000010039 */
[----:B------:R-:W-:Y:S01]  /*18f0*/  FFMA.FTZ R142, R67, R56, 1 ;  /* 0x3f800000438e7423 */ /* 0x000fe20000010038 */
[----:B------:R-:W-:Y:S01]  /*1900*/  FFMA.FTZ R62, R7, R41, R3 ;  /* 0x00000029073e7223 */ /* 0x000fe20000010003 */
[----:B------:R-:W5:Y:S01]  /*1910*/  LDG.E.64.CONSTANT R66, desc[UR16][R78.64+0x8c00] ;  /* 0x008c00104e427981 */ /* 0x000f62000c1e9b00 */
[----:B------:R-:W-:Y:S02]  /*1920*/  FFMA.FTZ R63, R6, R40, R2 ;  /* 0x00000028063f7223 */ /* 0x000fe40000010002 */
[----:B------:R-:W-:-:S02]  /*1930*/  FMUL.FTZ R100, R62, -1.4426950216293334961 ;  /* 0xbfb8aa3b3e647820 */ /* 0x000fc40000410000 */
[----:B------:R-:W-:-:S04]  /*1940*/  FMUL.FTZ R77, R63, -1.4426950216293334961 ;  /* 0xbfb8aa3b3f4d7820 */ /* 0x000fc80000410000 */
[----:B------:R-:W0:Y:S08]  /*1950*/  MUFU.EX2 R100, R100 ;  /* 0x0000006400647308 */ /* 0x000e300000000800 */
[----:B------:R-:W1:Y:S01]  /*1960*/  MUFU.EX2 R77, R77 ;  /* 0x0000004d004d7308 */ /* 0x000e620000000800 */
[----:B------:R-:W-:Y:S01]  /*1970*/  FFMA.FTZ R93, R9, R39, R5 ;  /* 0x00000027095d7223 */ /* 0x000fe20000010005 */
[----:B------:R-:W-:Y:S01]  /*1980*/  FMUL.FTZ R38, R51, R38 ;  /* 0x0000002633267220 */ /* 0x000fe20000410000 */
[----:B------:R-:W-:-:S02]  /*1990*/  FFMA.FTZ R91, R7, R37, R3 ;  /* 0x00000025075b7223 */ /* 0x000fc40000010003 */
[----:B------:R-:W-:Y:S01]  /*19a0*/  FMUL.FTZ R98, R93, -1.4426950216293334961 ;  /* 0xbfb8aa3b5d627820 */ /* 0x000fe20000410000 */
[----:B------:R-:W-:Y:S01]  /*19b0*/  FFMA.FTZ R94, R8, R38, R4 ;  /* 0x00000026085e7223 */ /* 0x000fe20000010004 */
[----:B0-----:R-:W-:Y:S01]  /*19c0*/  FADD.FTZ R122, R100, 1 ;  /* 0x3f800000647a7421 */ /* 0x001fe20000010000 */
[----:B------:R-:W-:Y:S02]  /*19d0*/  FMUL.FTZ R100, R18, R21 ;  /* 0x0000001512647220 */ /* 0x000fe40000410000 */
[----:B------:R-:W-:Y:S01]  /*19e0*/  FMUL.FTZ R81, R94, -1.4426950216293334961 ;  /* 0xbfb8aa3b5e517820 */ /* 0x000fe20000410000 */
[----:B------:R-:W0:Y:S01]  /*19f0*/  MUFU.EX2 R98, R98 ;  /* 0x0000006200627308 */ /* 0x000e220000000800 */
[----:B-1----:R-:W-:Y:S01]  /*1a00*/  FADD.FTZ R18, R77, 1 ;  /* 0x3f8000004d127421 */ /* 0x002fe20000010000 */
[----:B------:R-:W-:-:S06]  /*1a10*/  FMUL.FTZ R97, R91, -1.4426950216293334961 ;  /* 0xbfb8aa3b5b617820 */ /* 0x000fcc0000410000 */
[----:B------:R-:W-:Y:S08]  /*1a20*/  MUFU.RCP R99, R122 ;  /* 0x0000007a00637308 */ /* 0x000ff00000001000 */
[----:B------:R-:W1:Y:S08]  /*1a30*/  MUFU.RCP R18, R18 ;  /* 0x0000001200127308 */ /* 0x000e700000001000 */
[----:B------:R-:W2:Y:S08]  /*1a40*/  MUFU.EX2 R81, R81 ;  /* 0x0000005100517308 */ /* 0x000eb00000000800 */
[----:B------:R-:W3:Y:S01]  /*1a50*/  MUFU.EX2 R97, R97 ;  /* 0x0000006100617308 */ /* 0x000ee20000000800 */
[----:B------:R-:W-:Y:S01]  /*1a60*/  FMUL.FTZ R147, R147, R100 ;  /* 0x0000006493937220 */ /* 0x000fe20000410000 */
[----:B0-----:R-:W-:Y:S01]  /*1a70*/  FADD.FTZ R100, R98, 1 ;  /* 0x3f80000062647421 */ /* 0x001fe20000010000 */
[----:B-1----:R-:W-:Y:S01]  /*1a80*/  FADD.FTZ R98, -R18, 1 ;  /* 0x3f80000012627421 */ /* 0x002fe20000010100 */
[----:B------:R-:W-:-:S03]  /*1a90*/  FADD.FTZ R57, -R99, 1 ;  /* 0x3f80000063397421 */ /* 0x000fc60000010100 */
[----:B------:R-:W-:Y:S01]  /*1aa0*/  FFMA.FTZ R63, R63, R98, 1 ;  /* 0x3f8000003f3f7423 */ /* 0x000fe20000010062 */
[----:B--2---:R-:W-:Y:S01]  /*1ab0*/  FADD.FTZ R81, R81, 1 ;  /* 0x3f80000051517421 */ /* 0x004fe20000010000 */
[----:B------:R-:W0:Y:S01]  /*1ac0*/  MUFU.RCP R56, R100 ;  /* 0x0000006400387308 */ /* 0x000e220000001000 */
[----:B------:R-:W-:Y:S01]  /*1ad0*/  FFMA.FTZ R62, R62, R57, 1 ;  /* 0x3f8000003e3e7423 */ /* 0x000fe20000010039 */
[----:B------:R-:W-:Y:S02]  /*1ae0*/  HADD2.F32 R129, -RZ, R19.H0_H0 ;  /* 0x20000013ff817230 */ /* 0x000fe40000004100 */
[----:B---3--:R-:W-:-:S04]  /*1af0*/  FADD.FTZ R98, R97, 1 ;  /* 0x3f80000061627421 */ /* 0x008fc80000010000 */
[----:B------:R-:W1:Y:S01]  /*1b00*/  MUFU.RCP R57, R81 ;  /* 0x0000005100397308 */ /* 0x000e620000001000 */
[----:B------:R-:W-:Y:S02]  /*1b10*/  HADD2.F32 R19, -RZ, R19.H1_H1 ;  /* 0x30000013ff137230 */ /* 0x000fe40000004100 */
[----:B------:R-:W-:Y:S01]  /*1b20*/  FMUL.FTZ R140, R18, R63 ;  /* 0x0000003f128c7220 */ /* 0x000fe20000410000 */
[----:B------:R-:W-:-:S04]  /*1b30*/  FMUL.FTZ R141, R99, R62 ;  /* 0x0000003e638d7220 */ /* 0x000fc80000410000 */
[----:B------:R-:W2:Y:S01]  /*1b40*/  MUFU.RCP R98, R98 ;  /* 0x0000006200627308 */ /* 0x000ea20000001000 */
[----:B------:R-:W-:Y:S01]  /*1b50*/  FADD.FTZ R18, -R10, R19 ;  /* 0x000000130a127221 */ /* 0x000fe20000010100 */
[--C-:B------:R-:W-:Y:S01]  /*1b60*/  HADD2.F32 R19, -RZ, R16.reuse.H0_H0 ;  /* 0x20000010ff137230 */ /* 0x100fe20000004100 */
[----:B------:R-:W3:Y:S01]  /*1b70*/  LDG.E.64.CONSTANT R62, desc[UR16][R78.64+0xa000] ;  /* 0x00a000104e3e7981 */ /* 0x000ee2000c1e9b00 */
[----:B------:R-:W-:Y:S02]  /*1b80*/  HADD2.F32 R99, -RZ, R16.H1_H1 ;  /* 0x30000010ff637230 */ /* 0x000fe40000004100 */
[--C-:B------:R-:W-:Y:S02]  /*1b90*/  HADD2.F32 R16, -RZ, R55.reuse.H0_H0 ;  /* 0x20000037ff107230 */ /* 0x100fe40000004100 */
[----:B------:R-:W-:-:S03]  /*1ba0*/  HADD2.F32 R55, -RZ, R55.H1_H1 ;  /* 0x30000037ff377230 */ /* 0x000fc60000004100 */
[----:B------:R-:W-:Y:S01]  /*1bb0*/  FMUL.FTZ R141, R16, R141 ;  /* 0x0000008d108d7220 */ /* 0x000fe20000410000 */
[----:B0-----:R-:W-:Y:S01]  /*1bc0*/  FADD.FTZ R16, -R56, 1 ;  /* 0x3f80000038107421 */ /* 0x001fe20000010100 */
[----:B------:R-:W-:Y:S01]  /*1bd0*/  FMUL.FTZ R140, R55, R140 ;  /* 0x0000008c378c7220 */ /* 0x000fe20000410000 */
[----:B-1----:R-:W-:Y:S02]  /*1be0*/  FADD.FTZ R55, -R57, 1 ;  /* 0x3f80000039377421 */ /* 0x002fe40000010100 */
[----:B------:R-:W-:Y:S01]  /*1bf0*/  FFMA.FTZ R93, R93, R16, 1 ;  /* 0x3f8000005d5d7423 */ /* 0x000fe20000010010 */
[----:B--2---:R-:W-:Y:S01]  /*1c00*/  FADD.FTZ R16, -R98, 1 ;  /* 0x3f80000062107421 */ /* 0x004fe20000010100 */
[----:B------:R-:W-:-:S03]  /*1c10*/  FFMA.FTZ R94, R94, R55, 1 ;  /* 0x3f8000005e5e7423 */ /* 0x000fc60000010037 */
[----:B------:R-:W-:Y:S01]  /*1c20*/  FFMA.FTZ R91, R91, R16, 1 ;  /* 0x3f8000005b5b7423 */ /* 0x000fe20000010010 */
[----:B------:R-:W-:Y:S01]  /*1c30*/  FMUL.FTZ R16, R56, R93 ;  /* 0x0000005d38107220 */ /* 0x000fe20000410000 */
[----:B------:R-:W-:Y:S02]  /*1c40*/  FMUL.FTZ R55, R57, R94 ;  /* 0x0000005e39377220 */ /* 0x000fe40000410000 */
[----:B------:R-:W2:Y:S01]  /*1c50*/  LDG.E.64.CONSTANT R56, desc[UR16][R78.64+0xb400] ;  /* 0x00b400104e387981 */ /* 0x000ea2000c1e9b00 */
[----:B------:R-:W-:Y:S02]  /*1c60*/  HADD2.F32 R138, -RZ, R14.H1_H1 ;  /* 0x3000000eff8a7230 */ /* 0x000fe40000004100 */
[--C-:B------:R-:W-:Y:S02]  /*1c70*/  HADD2.F32 R143, -RZ, R54.reuse.H0_H0 ;  /* 0x20000036ff8f7230 */ /* 0x100fe40000004100 */
[----:B------:R-:W-:Y:S02]  /*1c80*/  HADD2.F32 R81, -RZ, R54.H1_H1 ;  /* 0x30000036ff517230 */ /* 0x000fe40000004100 */
[----:B------:R-:W-:-:S02]  /*1c90*/  FMUL.FTZ R138, R138, R55 ;  /* 0x000000378a8a7220 */ /* 0x000fc40000410000 */
[----:B------:R-:W2:Y:S01]  /*1ca0*/  LDG.E.64.CONSTANT R54, desc[UR16][R64.64+0xdc00] ;  /* 0x00dc001040367981 */ /* 0x000ea2000c1e9b00 */
[C---:B------:R-:W-:Y:S01]  /*1cb0*/  FMUL.FTZ R34, R51.reuse, R34 ;  /* 0x0000002233227220 */ /* 0x040fe20000410000 */
[----:B------:R-:W-:-:S03]  /*1cc0*/  FMUL.FTZ R33, R51, R26 ;  /* 0x0000001a33217220 */ /* 0x000fc60000410000 */
[----:B------:R-:W-:Y:S01]  /*1cd0*/  FFMA.FTZ R58, R8, R34, R4 ;  /* 0x00000022083a7223 */ /* 0x000fe20000010004 */
[----:B------:R-:W-:-:S03]  /*1ce0*/  FFMA.FTZ R59, R7, R33, R3 ;  /* 0x00000021073b7223 */ /* 0x000fc60000010003 */
[----:B------:R-:W-:Y:S01]  /*1cf0*/  FMUL.FTZ R71, R58, -1.4426950216293334961 ;  /* 0xbfb8aa3b3a477820 */ /* 0x000fe20000410000 */
[----:B------:R-:W-:-:S05]  /*1d00*/  FMUL.FTZ R70, R59, -1.4426950216293334961 ;  /* 0xbfb8aa3b3b467820 */ /* 0x000fca0000410000 */
[----:B------:R-:W0:Y:S08]  /*1d10*/  MUFU.EX2 R71, R71 ;  /* 0x0000004700477308 */ /* 0x000e300000000800 */
[----:B------:R-:W1:Y:S01]  /*1d20*/  MUFU.EX2 R70, R70 ;  /* 0x0000004600467308 */ /* 0x000e620000000800 */
[----:B------:R-:W-:Y:S01]  /*1d30*/  FMUL.FTZ R36, R51, R36 ;  /* 0x0000002433247220 */ /* 0x000fe20000410000 */
[----:B0-----:R-:W-:-:S06]  /*1d40*/  FADD.FTZ R71, R71, 1 ;  /* 0x3f80000047477421 */ /* 0x001fcc0000010000 */
[----:B------:R0:W-:Y:S01]  /*1d50*/  MUFU.RCP R134, R71 ;  /* 0x0000004700867308 */ /* 0x0001e20000001000 */
[----:B-1----:R-:W-:Y:S02]  /*1d60*/  FADD.FTZ R133, R70, 1 ;  /* 0x3f80000046857421 */ /* 0x002fe40000010000 */
[----:B0-----:R-:W2:Y:S01]  /*1d70*/  LDG.E.64.CONSTANT R70, desc[UR16][R78.64+0xc800] ;  /* 0x00c800104e467981 */ /* 0x001ea2000c1e9b00 */
[----:B------:R-:W-:Y:S01]  /*1d80*/  FFMA.FTZ R92, R6, R36, R2 ;  /* 0x00000024065c7223 */ /* 0x000fe20000010002 */
[----:B------:R-:W-:-:S03]  /*1d90*/  FFMA.FTZ R60, R9, R35, R5 ;  /* 0x00000023093c7223 */ /* 0x000fc60000010005 */
[----:B------:R-:W-:Y:S01]  /*1da0*/  FMUL.FTZ R80, R92, -1.4426950216293334961 ;  /* 0xbfb8aa3b5c507820 */ /* 0x000fe20000410000 */
[----:B------:R-:W-:Y:S01]  /*1db0*/  FMUL.FTZ R96, R60, -1.4426950216293334961 ;  /* 0xbfb8aa3b3c607820 */ /* 0x000fe20000410000 */
[----:B------:R-:W-:-:S04]  /*1dc0*/  FMUL.FTZ R32, R51, R32 ;  /* 0x0000002033207220 */ /* 0x000fc80000410000 */
[----:B------:R-:W0:Y:S01]  /*1dd0*/  MUFU.EX2 R80, R80 ;  /* 0x0000005000507308 */ /* 0x000e220000000800 */
[----:B------:R-:W-:-:S07]  /*1de0*/  FADD.FTZ R26, -R10, R11 ;  /* 0x0000000b0a1a7221 */ /* 0x000fce0000010100 */
[----:B------:R-:W1:Y:S01]  /*1df0*/  MUFU.EX2 R96, R96 ;  /* 0x0000006000607308 */ /* 0x000e620000000800 */
[----:B------:R-:W-:-:S04]  /*1e00*/  FFMA.FTZ R11, R6, R32, R2 ;  /* 0x00000020060b7223 */ /* 0x000fc80000010002 */
[----:B------:R-:W-:Y:S01]  /*1e10*/  FMUL.FTZ R61, R11, -1.4426950216293334961 ;  /* 0xbfb8aa3b0b3d7820 */ /* 0x000fe20000410000 */
[----:B------:R-:W-:Y:S01]  /*1e20*/  FMUL.FTZ R31, R51, R26 ;  /* 0x0000001a331f7220 */ /* 0x000fe20000410000 */
[----:B0-----:R-:W-:-:S04]  /*1e30*/  FADD.FTZ R97, R80, 1 ;  /* 0x3f80000050617421 */ /* 0x001fc80000010000 */
[----:B------:R-:W0:Y:S01]  /*1e40*/  MUFU.EX2 R61, R61 ;  /* 0x0000003d003d7308 */ /* 0x000e220000000800 */
[----:B------:R-:W-:Y:S01]  /*1e50*/  FFMA.FTZ R117, R9, R31, R5 ;  /* 0x0000001f09757223 */ /* 0x000fe20000010005 */
[----:B-1----:R-:W-:-:S06]  /*1e60*/  FADD.FTZ R96, R96, 1 ;  /* 0x3f80000060607421 */ /* 0x002fcc0000010000 */
[----:B------:R-:W-:Y:S01]  /*1e70*/  MUFU.RCP R97, R97 ;  /* 0x0000006100617308 */ /* 0x000fe20000001000 */
[----:B------:R-:W-:Y:S01]  /*1e80*/  FMUL.FTZ R128, R117, -1.4426950216293334961 ;  /* 0xbfb8aa3b75807820 */ /* 0x000fe20000410000 */
[----:B------:R-:W-:-:S06]  /*1e90*/  FMUL.FTZ R30, R51, R30 ;  /* 0x0000001e331e7220 */ /* 0x000fcc0000410000 */
[----:B------:R-:W1:Y:S01]  /*1ea0*/  MUFU.RCP R135, R96 ;  /* 0x0000006000877308 */ /* 0x000e620000001000 */
[----:B------:R-:W-:Y:S01]  /*1eb0*/  FMUL.FTZ R20, R103, R20 ;  /* 0x0000001467147220 */ /* 0x000fe20000410000 */
[----:B------:R-:W-:Y:S01]  /*1ec0*/  FMUL.FTZ R132, R131, R132 ;  /* 0x0000008483847220 */ /* 0x000fe20000410000 */
[----:B------:R-:W-:Y:S02]  /*1ed0*/  FFMA.FTZ R112, R8, R30, R4 ;  /* 0x0000001e08707223 */ /* 0x000fe40000010004 */
[----:B------:R-:W-:Y:S01]  /*1ee0*/  FMUL.FTZ R143, R143, R20 ;  /* 0x000000148f8f7220 */ /* 0x000fe20000410000 */
[----:B------:R-:W-:Y:S02]  /*1ef0*/  FMUL.FTZ R20, R51, R18 ;  /* 0x0000001233147220 */ /* 0x000fe40000410000 */
[----:B------:R-:W4:Y:S01]  /*1f00*/  MUFU.EX2 R128, R128 ;  /* 0x0000008000807308 */ /* 0x000f220000000800 */
[----:B------:R-:W-:Y:S01]  /*1f10*/  FMUL.FTZ R95, R95, R132 ;  /* 0x000000845f5f7220 */ /* 0x000fe20000410000 */
[----:B------:R-:W-:Y:S01]  /*1f20*/  FADD.FTZ R18, -R10, R19 ;  /* 0x000000130a127221 */ /* 0x000fe20000010100 */
[----:B0-----:R-:W-:Y:S01]  /*1f30*/  FADD.FTZ R132, R61, 1 ;  /* 0x3f8000003d847421 */ /* 0x001fe20000010000 */
[----:B------:R-:W-:Y:S01]  /*1f40*/  FMUL.FTZ R127, R112, -1.4426950216293334961 ;  /* 0xbfb8aa3b707f7820 */ /* 0x000fe20000410000 */
[C---:B------:R-:W-:Y:S01]  /*1f50*/  FMUL.FTZ R28, R51.reuse, R28 ;  /* 0x0000001c331c7220 */ /* 0x040fe20000410000 */
[----:B------:R-:W-:Y:S01]  /*1f60*/  FMUL.FTZ R98, R98, R91 ;  /* 0x0000005b62627220 */ /* 0x000fe20000410000 */
[----:B------:R-:W-:Y:S01]  /*1f70*/  FMUL.FTZ R19, R51, R18 ;  /* 0x0000001233137220 */ /* 0x000fe20000410000 */
[----:B------:R-:W-:-:S02]  /*1f80*/  HADD2.F32 R137, -RZ, R15.H0_H0 ;  /* 0x2000000fff897230 */ /* 0x000fc40000004100 */
[----:B------:R-:W-:Y:S01]  /*1f90*/  FADD.FTZ R18, -R10, R99 ;  /* 0x000000630a127221 */ /* 0x000fe20000010100 */
[----:B------:R-:W-:Y:S02]  /*1fa0*/  HADD2.F32 R91, -RZ, R17.H0_H0 ;  /* 0x20000011ff5b7230 */ /* 0x000fe40000004100 */
[----:B------:R-:W-:Y:S02]  /*1fb0*/  HADD2.F32 R136, -RZ, R15.H1_H1 ;  /* 0x3000000fff887230 */ /* 0x000fe40000004100 */
[----:B-1----:R-:W-:Y:S01]  /*1fc0*/  FADD.FTZ R15, -R135, 1 ;  /* 0x3f800000870f7421 */ /* 0x002fe20000010100 */
[----:B------:R-:W-:Y:S01]  /*1fd0*/  FADD.FTZ R99, -R97, 1 ;  /* 0x3f80000061637421 */ /* 0x000fe20000010100 */
[----:B------:R-:W-:Y:S01]  /*1fe0*/  FFMA.FTZ R115, R6, R28, R2 ;  /* 0x0000001c06737223 */ /* 0x000fe20000010002 */
[----:B------:R-:W0:Y:S01]  /*1ff0*/  MUFU.RCP R132, R132 ;  /* 0x0000008400847308 */ /* 0x000e220000001000 */
[----:B------:R-:W-:Y:S02]  /*2000*/  HADD2.F32 R139, -RZ, R14.H0_H0 ;  /* 0x2000000eff8b7230 */ /* 0x000fe40000004100 */
[----:B------:R-:W-:Y:S01]  /*2010*/  FADD.FTZ R14, -R10, R91 ;  /* 0x0000005b0a0e7221 */ /* 0x000fe20000010100 */
[----:B------:R-:W-:Y:S01]  /*2020*/  FFMA.FTZ R60, R60, R15, 1 ;  /* 0x3f8000003c3c7423 */ /* 0x000fe2000001000f */
[----:B------:R-:W-:Y:S01]  /*2030*/  FFMA.FTZ R92, R92, R99, 1 ;  /* 0x3f8000005c5c7423 */ /* 0x000fe20000010063 */
[----:B----4-:R-:W-:-:S02]  /*2040*/  HADD2.F32 R15, -RZ, R12.H0_H0 ;  /* 0x2000000cff0f7230 */ /* 0x010fc40000004100 */
[----:B------:R-:W1:Y:S01]  /*2050*/  MUFU.EX2 R127, R127 ;  /* 0x0000007f007f7308 */ /* 0x000e620000000800 */
[----:B------:R-:W-:Y:S02]  /*2060*/  HADD2.F32 R91, -RZ, R12.H1_H1 ;  /* 0x3000000cff5b7230 */ /* 0x000fe40000004100 */
[----:B------:R-:W-:Y:S01]  /*2070*/  FMUL.FTZ R118, R115, -1.4426950216293334961 ;  /* 0xbfb8aa3b73767820 */ /* 0x000fe20000410000 */
[----:B------:R-:W-:Y:S01]  /*2080*/  FFMA.FTZ R116, R7, R29, R3 ;  /* 0x0000001d07747223 */ /* 0x000fe20000010003 */
[----:B------:R-:W-:Y:S01]  /*2090*/  FMUL.FTZ R97, R97, R92 ;  /* 0x0000005c61617220 */ /* 0x000fe20000410000 */
[----:B------:R-:W-:Y:S01]  /*20a0*/  FADD.FTZ R128, R128, 1 ;  /* 0x3f80000080807421 */ /* 0x000fe20000010000 */
[C---:B------:R-:W-:Y:S01]  /*20b0*/  FADD.FTZ R12, -R10.reuse, R15 ;  /* 0x0000000f0a0c7221 */ /* 0x040fe20000010100 */
[----:B------:R-:W-:Y:S01]  /*20c0*/  FADD.FTZ R92, -R10, R91 ;  /* 0x0000005b0a5c7221 */ /* 0x000fe20000010100 */
[----:B------:R-:W-:Y:S01]  /*20d0*/  FFMA.FTZ R90, R9, R27, R5 ;  /* 0x0000001b095a7223 */ /* 0x000fe20000010005 */
[----:B------:R-:W-:Y:S01]  /*20e0*/  FADD.FTZ R91, -R134, 1 ;  /* 0x3f800000865b7421 */ /* 0x000fe20000010100 */
[----:B------:R-:W-:Y:S01]  /*20f0*/  FMUL.FTZ R124, R116, -1.4426950216293334961 ;  /* 0xbfb8aa3b747c7820 */ /* 0x000fe20000410000 */
[----:B------:R-:W4:Y:S01]  /*2100*/  MUFU.EX2 R118, R118 ;  /* 0x0000007600767308 */ /* 0x000f220000000800 */
[----:B------:R-:W-:Y:S01]  /*2110*/  FMUL.FTZ R15, R51, R12 ;  /* 0x0000000c330f7220 */ /* 0x000fe20000410000 */
[----:B------:R-:W-:Y:S01]  /*2120*/  FMUL.FTZ R113, R90, -1.4426950216293334961 ;  /* 0xbfb8aa3b5a717820 */ /* 0x000fe20000410000 */
[----:B------:R-:W-:Y:S01]  /*2130*/  FFMA.FTZ R12, R58, R91, 1 ;  /* 0x3f8000003a0c7423 */ /* 0x000fe2000001005b */
[----:B------:R-:W-:Y:S01]  /*2140*/  FADD.FTZ R106, -R10, R129 ;  /* 0x000000810a6a7221 */ /* 0x000fe20000010100 */
[----:B------:R-:W-:-:S03]  /*2150*/  HADD2.F32 R129, -RZ, R74.H0_H0 ;  /* 0x2000004aff817230 */ /* 0x000fc60000004100 */
[----:B------:R-:W5:Y:S01]  /*2160*/  MUFU.RCP R128, R128 ;  /* 0x0000008000807308 */ /* 0x000f620000001000 */
[----:B------:R-:W-:Y:S02]  /*2170*/  HADD2.F32 R74, -RZ, R74.H1_H1 ;  /* 0x3000004aff4a7230 */ /* 0x000fe40000004100 */
[----:B0-----:R-:W-:Y:S01]  /*2180*/  FADD.FTZ R58, -R132, 1 ;  /* 0x3f800000843a7421 */ /* 0x001fe20000010100 */
[----:B------:R-:W-:Y:S01]  /*2190*/  FMUL.FTZ R134, R134, R12 ;  /* 0x0000000c86867220 */ /* 0x000fe20000410000 */
[----:B-1----:R-:W-:-:S03]  /*21a0*/  FADD.FTZ R127, R127, 1 ;  /* 0x3f8000007f7f7421 */ /* 0x002fc60000010000 */
[----:B------:R-:W0:Y:S01]  /*21b0*/  MUFU.EX2 R124, R124 ;  /* 0x0000007c007c7308 */ /* 0x000e220000000800 */
[----:B------:R-:W-:Y:S01]  /*21c0*/  FFMA.FTZ R58, R11, R58, 1 ;  /* 0x3f8000000b3a7423 */ /* 0x000fe2000001003a */
[----:B------:R-:W-:-:S06]  /*21d0*/  FMUL.FTZ R134, R74, R134 ;  /* 0x000000864a867220 */ /* 0x000fcc0000410000 */
[----:B------:R-:W1:Y:S01]  /*21e0*/  MUFU.RCP R133, R133 ;  /* 0x0000008500857308 */ /* 0x000e620000001000 */
[----:B------:R-:W-:Y:S01]  /*21f0*/  FADD.FTZ R26, -R10, R25 ;  /* 0x000000190a1a7221 */ /* 0x000fe20000010100 */
[----:B------:R-:W-:-:S06]  /*2200*/  FMUL.FTZ R132, R132, R58 ;  /* 0x0000003a84847220 */ /* 0x000fcc0000410000 */
[----:B------:R-:W1:Y:S01]  /*2210*/  MUFU.EX2 R113, R113 ;  /* 0x0000007100717308 */ /* 0x000e620000000800 */
[----:B------:R-:W-:Y:S01]  /*2220*/  FMUL.FTZ R25, R51, R22 ;  /* 0x0000001633197220 */ /* 0x000fe20000410000 */
[----:B------:R-:W-:Y:S01]  /*2230*/  FADD.FTZ R22, -R10, R105 ;  /* 0x000000690a167221 */ /* 0x000fe20000010100 */
[----:B----4-:R-:W-:-:S05]  /*2240*/  FADD.FTZ R118, R118, 1 ;  /* 0x3f80000076767421 */ /* 0x010fca0000010000 */
[----:B------:R4:W1:Y:S01]  /*2250*/  MUFU.RCP R74, R127 ;  /* 0x0000007f004a7308 */ /* 0x0008620000001000 */
[C---:B------:R-:W-:Y:S01]  /*2260*/  FMUL.FTZ R26, R51.reuse, R26 ;  /* 0x0000001a331a7220 */ /* 0x040fe20000410000 */
[--C-:B----4-:R-:W-:Y:S02]  /*2270*/  HADD2.F32 R127, -RZ, R75.reuse.H0_H0 ;  /* 0x2000004bff7f7230 */ /* 0x110fe40000004100 */
[----:B------:R-:W-:Y:S02]  /*2280*/  HADD2.F32 R75, -RZ, R75.H1_H1 ;  /* 0x3000004bff4b7230 */ /* 0x000fe40000004100 */
[----:B------:R-:W-:Y:S01]  /*2290*/  FMUL.FTZ R22, R51, R22 ;  /* 0x0000001633167220 */ /* 0x000fe20000410000 */
[----:B------:R-:W-:Y:S02]  /*22a0*/  HADD2.F32 R93, -RZ, R17.H1_H1 ;  /* 0x30000011ff5d7230 */ /* 0x000fe40000004100 */
[----:B------:R-:W-:Y:S01]  /*22b0*/  FMUL.FTZ R132, R75, R132 ;  /* 0x000000844b847220 */ /* 0x000fe20000410000 */
[----:B-----5:R-:W-:Y:S01]  /*22c0*/  FADD.FTZ R75, -R128, 1 ;  /* 0x3f800000804b7421 */ /* 0x020fe20000010100 */
[--C-:B------:R-:W-:Y:S01]  /*22d0*/  FFMA.FTZ R108, R8, R26, R4.reuse ;  /* 0x0000001a086c7223 */ /* 0x100fe20000010004 */
[C---:B------:R-:W-:Y:S01]  /*22e0*/  FMUL.FTZ R17, R51.reuse, R14 ;  /* 0x0000000e33117220 */ /* 0x040fe20000410000 */
[----:B0-----:R-:W-:Y:S01]  /*22f0*/  FADD.FTZ R124, R124, 1 ;  /* 0x3f8000007c7c7421 */ /* 0x001fe20000010000 */
[----:B------:R-:W0:Y:S01]  /*2300*/  MUFU.RCP R118, R118 ;  /* 0x0000007600767308 */ /* 0x000e220000001000 */
[----:B------:R-:W-:Y:S01]  /*2310*/  FMUL.FTZ R24, R51, R24 ;  /* 0x0000001833187220 */ /* 0x000fe20000410000 */
[----:B-1----:R-:W-:Y:S01]  /*2320*/  FADD.FTZ R14, -R133, 1 ;  /* 0x3f800000850e7421 */ /* 0x002fe20000010100 */
[----:B------:R-:W-:Y:S01]  /*2330*/  FFMA.FTZ R75, R117, R75, 1 ;  /* 0x3f800000754b7423 */ /* 0x000fe2000001004b */
[----:B------:R-:W-:Y:S01]  /*2340*/  FFMA.FTZ R109, R7, R25, R3 ;  /* 0x00000019076d7223 */ /* 0x000fe20000010003 */
[----:B------:R-:W-:Y:S01]  /*2350*/  FFMA.FTZ R105, R8, R22, R4 ;  /* 0x0000001608697223 */ /* 0x000fe20000010004 */
[----:B------:R-:W-:-:S02]  /*2360*/  HADD2.F32 R61, -RZ, R13.H0_H0 ;  /* 0x2000000dff3d7230 */ /* 0x000fc40000004100 */
[----:B------:R-:W-:Y:S01]  /*2370*/  FADD.FTZ R113, R113, 1 ;  /* 0x3f80000071717421 */ /* 0x000fe20000010000 */
[----:B------:R-:W-:Y:S01]  /*2380*/  FMUL.FTZ R114, R108, -1.4426950216293334961 ;  /* 0xbfb8aa3b6c727820 */ /* 0x000fe20000410000 */
[----:B------:R-:W-:Y:S01]  /*2390*/  FFMA.FTZ R110, R6, R24, R2 ;  /* 0x00000018066e7223 */ /* 0x000fe20000010002 */
[----:B------:R-:W-:Y:S01]  /*23a0*/  FFMA.FTZ R59, R59, R14, 1 ;  /* 0x3f8000003b3b7423 */ /* 0x000fe2000001000e */
[----:B------:R-:W-:Y:S01]  /*23b0*/  FMUL.FTZ R119, R109, -1.4426950216293334961 ;  /* 0xbfb8aa3b6d777820 */ /* 0x000fe20000410000 */
[----:B------:R-:W-:Y:S01]  /*23c0*/  FMUL.FTZ R111, R105, -1.4426950216293334961 ;  /* 0xbfb8aa3b696f7820 */ /* 0x000fe20000410000 */
[----:B------:R-:W-:Y:S01]  /*23d0*/  FMUL.FTZ R14, R51, R92 ;  /* 0x0000005c330e7220 */ /* 0x000fe20000410000 */
[----:B------:R-:W1:Y:S01]  /*23e0*/  MUFU.RCP R124, R124 ;  /* 0x0000007c007c7308 */ /* 0x000e620000001000 */
[----:B------:R-:W-:Y:S01]  /*23f0*/  FMUL.FTZ R131, R128, R75 ;  /* 0x0000004b80837220 */ /* 0x000fe20000410000 */
[----:B------:R-:W-:Y:S01]  /*2400*/  FADD.FTZ R92, -R10, R61 ;  /* 0x0000003d0a5c7221 */ /* 0x000fe20000010100 */
[----:B------:R-:W-:-:S02]  /*2410*/  HADD2.F32 R61, -RZ, R13.H1_H1 ;  /* 0x3000000dff3d7230 */ /* 0x000fc40000004100 */
[----:B------:R-:W-:-:S03]  /*2420*/  FMUL.FTZ R120, R110, -1.4426950216293334961 ;  /* 0xbfb8aa3b6e787820 */ /* 0x000fc60000410000 */
[----:B------:R4:W-:Y:S01]  /*2430*/  MUFU.RCP R75, R113 ;  /* 0x00000071004b7308 */ /* 0x0009e20000001000 */
[----:B------:R-:W-:Y:S01]  /*2440*/  FMUL.FTZ R21, R51, R106 ;  /* 0x0000006a33157220 */ /* 0x000fe20000410000 */
[----:B------:R-:W-:Y:S01]  /*2450*/  FFMA.FTZ R76, R9, R23, R5 ;  /* 0x00000017094c7223 */ /* 0x000fe20000010005 */
[----:B------:R-:W-:Y:S01]  /*2460*/  FMUL.FTZ R135, R135, R60 ;  /* 0x0000003c87877220 */ /* 0x000fe20000410000 */
[----:B------:R-:W-:Y:S01]  /*2470*/  FADD.FTZ R60, -R10, R61 ;  /* 0x0000003d0a3c7221 */ /* 0x000fe20000010100 */
[----:B----4-:R-:W-:-:S03]  /*2480*/  FADD.FTZ R113, -R74, 1 ;  /* 0x3f8000004a717421 */ /* 0x010fc60000010100 */
[----:B------:R-:W4:Y:S01]  /*2490*/  MUFU.EX2 R114, R114 ;  /* 0x0000007200727308 */ /* 0x000f220000000800 */
[----:B------:R-:W-:Y:S01]  /*24a0*/  FFMA.FTZ R113, R112, R113, 1 ;  /* 0x3f80000070717423 */ /* 0x000fe20000010071 */
[----:B------:R-:W-:Y:S01]  /*24b0*/  FMUL.FTZ R151, R151, R130 ;  /* 0x0000008297977220 */ /* 0x000fe20000410000 */
[----:B------:R-:W-:-:S05]  /*24c0*/  FFMA.FTZ R77, R7, R21, R3 ;  /* 0x00000015074d7223 */ /* 0x000fca0000010003 */
[----:B------:R-:W5:Y:S01]  /*24d0*/  MUFU.EX2 R119, R119 ;  /* 0x0000007700777308 */ /* 0x000f620000000800 */
[----:B------:R-:W-:Y:S01]  /*24e0*/  FFMA.FTZ R106, R6, R20, R2 ;  /* 0x00000014066a7223 */ /* 0x000fe20000010002 */
[----:B------:R-:W-:Y:S01]  /*24f0*/  FMUL.FTZ R121, R76, -1.4426950216293334961 ;  /* 0xbfb8aa3b4c797820 */ /* 0x000fe20000410000 */
[----:B------:R-:W-:-:S05]  /*2500*/  FMUL.FTZ R130, R74, R113 ;  /* 0x000000714a827220 */ /* 0x000fca0000410000 */
[----:B------:R-:W3:Y:S01]  /*2510*/  MUFU.EX2 R111, R111 ;  /* 0x0000006f006f7308 */ /* 0x000ee20000000800 */
[----:B0-----:R-:W-:Y:S01]  /*2520*/  FADD.FTZ R113, -R118, 1 ;  /* 0x3f80000076717421 */ /* 0x001fe20000010100 */
[----:B------:R-:W-:Y:S01]  /*2530*/  FMUL.FTZ R12, R51, R60 ;  /* 0x0000003c330c7220 */ /* 0x000fe20000410000 */
[----:B------:R-:W-:Y:S01]  /*2540*/  FMUL.FTZ R122, R77, -1.4426950216293334961 ;  /* 0xbfb8aa3b4d7a7820 */ /* 0x000fe20000410000 */
[----:B------:R-:W-:Y:S01]  /*2550*/  FMUL.FTZ R126, R106, -1.4426950216293334961 ;  /* 0xbfb8aa3b6a7e7820 */ /* 0x000fe20000410000 */
[----:B------:R-:W2:Y:S03]  /*2560*/  LDG.E.64.CONSTANT R60, desc[UR16][R64.64+0xf000] ;  /* 0x00f00010403c7981 */ /* 0x000ea6000c1e9b00 */
[----:B------:R-:W0:Y:S01]  /*2570*/  MUFU.EX2 R120, R120 ;  /* 0x0000007800787308 */ /* 0x000e220000000800 */
[----:B------:R-:W-:Y:S01]  /*2580*/  FFMA.FTZ R113, R115, R113, 1 ;  /* 0x3f80000073717423 */ /* 0x000fe20000010071 */
[----:B-1----:R-:W-:Y:S01]  /*2590*/  FADD.FTZ R112, -R124, 1 ;  /* 0x3f8000007c707421 */ /* 0x002fe20000010100 */
[----:B------:R-:W-:Y:S01]  /*25a0*/  FMUL.FTZ R142, R101, R142 ;  /* 0x0000008e658e7220 */ /* 0x000fe20000410000 */
[----:B------:R-:W-:Y:S01]  /*25b0*/  FMUL.FTZ R18, R51, R18 ;  /* 0x0000001233127220 */ /* 0x000fe20000410000 */
[----:B------:R-:W-:-:S03]  /*25c0*/  FMUL.FTZ R128, R118, R113 ;  /* 0x0000007176807220 */ /* 0x000fc60000410000 */
[----:B------:R-:W1:Y:S01]  /*25d0*/  MUFU.EX2 R121, R121 ;  /* 0x0000007900797308 */ /* 0x000e620000000800 */
[--C-:B------:R-:W-:Y:S02]  /*25e0*/  HADD2.F32 R113, -RZ, R72.reuse.H0_H0 ;  /* 0x20000048ff717230 */ /* 0x100fe40000004100 */
[----:B----4-:R-:W-:Y:S01]  /*25f0*/  FADD.FTZ R114, R114, 1 ;  /* 0x3f80000072727421 */ /* 0x010fe20000010000 */
[----:B------:R-:W-:Y:S01]  /*2600*/  FFMA.FTZ R112, R116, R112, 1 ;  /* 0x3f80000074707423 */ /* 0x000fe20000010070 */
[----:B------:R-:W-:-:S03]  /*2610*/  HADD2.F32 R72, -RZ, R72.H1_H1 ;  /* 0x30000048ff487230 */ /* 0x000fc60000004100 */
[----:B------:R-:W4:Y:S01]  /*2620*/  MUFU.EX2 R122, R122 ;  /* 0x0000007a007a7308 */ /* 0x000f220000000800 */
[----:B------:R-:W-:Y:S01]  /*2630*/  FMUL.FTZ R142, R81, R142 ;  /* 0x0000008e518e7220 */ /* 0x000fe20000410000 */
[----:B-----5:R-:W-:Y:S01]  /*2640*/  FADD.FTZ R119, R119, 1 ;  /* 0x3f80000077777421 */ /* 0x020fe20000010000 */
[----:B---3--:R-:W-:-:S05]  /*2650*/  FADD.FTZ R111, R111, 1 ;  /* 0x3f8000006f6f7421 */ /* 0x008fca0000010000 */
[----:B------:R-:W3:Y:S01]  /*2660*/  MUFU.EX2 R126, R126 ;  /* 0x0000007e007e7308 */ /* 0x000ee20000000800 */
[----:B------:R-:W-:Y:S01]  /*2670*/  FFMA.FTZ R80, R9, R19, R5 ;  /* 0x0000001309507223 */ /* 0x000fe20000010005 */
[----:B------:R-:W-:Y:S01]  /*2680*/  FFMA.FTZ R81, R8, R18, R4 ;  /* 0x0000001208517223 */ /* 0x000fe20000010004 */
[----:B------:R-:W-:Y:S01]  /*2690*/  FMUL.FTZ R135, R129, R135 ;  /* 0x0000008781877220 */ /* 0x000fe20000410000 */
[----:B------:R-:W-:Y:S01]  /*26a0*/  FMUL.FTZ R129, R124, R112 ;  /* 0x000000707c817220 */ /* 0x000fe20000410000 */
[----:B------:R-:W-:-:S03]  /*26b0*/  FMUL.FTZ R130, R72, R130 ;  /* 0x0000008248827220 */ /* 0x000fc60000410000 */
[----:B------:R0:W-:Y:S01]  /*26c0*/  MUFU.RCP R74, R114 ;  /* 0x00000072004a7308 */ /* 0x0001e20000001000 */
[----:B------:R-:W-:Y:S01]  /*26d0*/  FMUL.FTZ R156, R80, -1.4426950216293334961 ;  /* 0xbfb8aa3b509c7820 */ /* 0x000fe20000410000 */
[----:B------:R-:W-:-:S06]  /*26e0*/  FMUL.FTZ R154, R81, -1.4426950216293334961 ;  /* 0xbfb8aa3b519a7820 */ /* 0x000fcc0000410000 */
[----:B------:R-:W5:Y:S01]  /*26f0*/  MUFU.RCP R112, R119 ;  /* 0x0000007700707308 */ /* 0x000f620000001000 */
[----:B0-----:R-:W-:Y:S01]  /*2700*/  FADD.FTZ R114, R120, 1 ;  /* 0x3f80000078727421 */ /* 0x001fe20000010000 */
[----:B-1----:R-:W-:-:S06]  /*2710*/  FADD.FTZ R121, R121, 1 ;  /* 0x3f80000079797421 */ /* 0x002fcc0000010000 */
[----:B------:R0:W-:Y:S01]  /*2720*/  MUFU.RCP R72, R111 ;  /* 0x0000006f00487308 */ /* 0x0001e20000001000 */
[--C-:B------:R-:W-:Y:S02]  /*2730*/  HADD2.F32 R115, -RZ, R73.reuse.H0_H0 ;  /* 0x20000049ff737230 */ /* 0x100fe40000004100 */
[----:B0-----:R-:W-:-:S05]  /*2740*/  HADD2.F32 R111, -RZ, R73.H1_H1 ;  /* 0x30000049ff6f7230 */ /* 0x001fca0000004100 */
[----:B------:R-:W0:Y:S01]  /*2750*/  MUFU.RCP R114, R114 ;  /* 0x0000007200727308 */ /* 0x000e220000001000 */
[----:B------:R-:W-:Y:S01]  /*2760*/  FMUL.FTZ R131, R113, R131 ;  /* 0x0000008371837220 */ /* 0x000fe20000410000 */
[----:B------:R-:W-:Y:S01]  /*2770*/  FMUL.FTZ R128, R111, R128 ;  /* 0x000000806f807220 */ /* 0x000fe20000410000 */
[----:B------:R-:W-:Y:S01]  /*2780*/  FADD.FTZ R111, -R75, 1 ;  /* 0x3f8000004b6f7421 */ /* 0x000fe20000010100 */
[----:B----4-:R-:W-:-:S04]  /*2790*/  FADD.FTZ R73, R122, 1 ;  /* 0x3f8000007a497421 */ /* 0x010fc80000010000 */
[----:B------:R-:W1:Y:S01]  /*27a0*/  MUFU.EX2 R156, R156 ;  /* 0x0000009c009c7308 */ /* 0x000e620000000800 */
[----:B---3--:R-:W-:Y:S01]  /*27b0*/  FADD.FTZ R126, R126, 1 ;  /* 0x3f8000007e7e7421 */ /* 0x008fe20000010000 */
[----:B------:R-:W-:-:S06]  /*27c0*/  FFMA.FTZ R90, R90, R111, 1 ;  /* 0x3f8000005a5a7423 */ /* 0x000fcc000001006f */
[----:B------:R-:W3:Y:S01]  /*27d0*/  MUFU.EX2 R154, R154 ;  /* 0x0000009a009a7308 */ /* 0x000ee20000000800 */
[----:B------:R-:W-:-:S07]  /*27e0*/  FMUL.FTZ R129, R115, R129 ;  /* 0x0000008173817220 */ /* 0x000fce0000410000 */
[----:B------:R-:W4:Y:S01]  /*27f0*/  MUFU.RCP R113, R121 ;  /* 0x0000007900717308 */ /* 0x000f220000001000 */
[----:B-----5:R-:W-:Y:S01]  /*2800*/  FADD.FTZ R115, -R112, 1 ;  /* 0x3f80000070737421 */ /* 0x020fe20000010100 */
[----:B------:R-:W-:Y:S01]  /*2810*/  FMUL.FTZ R133, R133, R59 ;  /* 0x0000003b85857220 */ /* 0x000fe20000410000 */
[----:B------:R-:W-:-:S05]  /*2820*/  FADD.FTZ R116, -R74, 1 ;  /* 0x3f8000004a747421 */ /* 0x000fca0000010100 */
[----:B------:R-:W5:Y:S01]  /*2830*/  MUFU.RCP R111, R126 ;  /* 0x0000007e006f7308 */ /* 0x000f620000001000 */
[----:B------:R-:W-:-:S07]  /*2840*/  FFMA.FTZ R115, R109, R115, 1 ;  /* 0x3f8000006d737423 */ /* 0x000fce0000010073 */
[----:B------:R-:W5:Y:S01]  /*2850*/  MUFU.RCP R73, R73 ;  /* 0x0000004900497308 */ /* 0x000f620000001000 */
[----:B------:R-:W-:Y:S01]  /*2860*/  FMUL.FTZ R133, R127, R133 ;  /* 0x000000857f857220 */ /* 0x000fe20000410000 */
[----:B------:R-:W-:Y:S01]  /*2870*/  FFMA.FTZ R116, R108, R116, 1 ;  /* 0x3f8000006c747423 */ /* 0x000fe20000010074 */
[----:B0-----:R-:W-:Y:S01]  /*2880*/  FADD.FTZ R109, -R114, 1 ;  /* 0x3f800000726d7421 */ /* 0x001fe20000010100 */
[----:B------:R-:W-:Y:S02]  /*2890*/  HADD2.F32 R127, -RZ, R68.H0_H0 ;  /* 0x20000044ff7f7230 */ /* 0x000fe40000004100 */
[----:B-1----:R-:W-:Y:S01]  /*28a0*/  FADD.FTZ R156, R156, 1 ;  /* 0x3f8000009c9c7421 */ /* 0x002fe20000010000 */
[----:B---3--:R-:W-:Y:S01]  /*28b0*/  FADD.FTZ R154, R154, 1 ;  /* 0x3f8000009a9a7421 */ /* 0x008fe20000010000 */
[----:B------:R-:W-:Y:S01]  /*28c0*/  FMUL.FTZ R90, R75, R90 ;  /* 0x0000005a4b5a7220 */ /* 0x000fe20000410000 */
[----:B------:R-:W-:Y:S01]  /*28d0*/  FFMA.FTZ R110, R110, R109, 1 ;  /* 0x3f8000006e6e7423 */ /* 0x000fe2000001006d */
[----:B------:R-:W-:Y:S01]  /*28e0*/  FMUL.FTZ R116, R74, R116 ;  /* 0x000000744a747220 */ /* 0x000fe20000410000 */
[----:B----4-:R-:W-:Y:S01]  /*28f0*/  FADD.FTZ R74, -R113, 1 ;  /* 0x3f800000714a7421 */ /* 0x010fe20000010100 */
[----:B------:R-:W0:Y:S01]  /*2900*/  MUFU.RCP R108, R156 ;  /* 0x0000009c006c7308 */ /* 0x000e220000001000 */
[----:B------:R-:W-:Y:S01]  /*2910*/  FMUL.FTZ R127, R127, R90 ;  /* 0x0000005a7f7f7220 */ /* 0x000fe20000410000 */
[----:B------:R-:W-:-:S02]  /*2920*/  HADD2.F32 R90, -RZ, R69.H0_H0 ;  /* 0x20000045ff5a7230 */ /* 0x000fc40000004100 */
[----:B------:R-:W-:Y:S01]  /*2930*/  FMUL.FTZ R115, R112, R115 ;  /* 0x0000007370737220 */ /* 0x000fe20000410000 */
[----:B------:R-:W-:Y:S01]  /*2940*/  FMUL.FTZ R75, R114, R110 ;  /* 0x0000006e724b7220 */ /* 0x000fe20000410000 */
[----:B-----5:R-:W-:Y:S02]  /*2950*/  FADD.FTZ R117, -R111, 1 ;  /* 0x3f8000006f757421 */ /* 0x020fe40000010100 */
[----:B------:R-:W1:Y:S01]  /*2960*/  MUFU.RCP R109, R154 ;  /* 0x0000009a006d7308 */ /* 0x000e620000001000 */
[----:B------:R-:W-:Y:S01]  /*2970*/  FFMA.FTZ R74, R76, R74, 1 ;  /* 0x3f8000004c4a7423 */ /* 0x000fe2000001004a */
[----:B------:R-:W-:Y:S01]  /*2980*/  FADD.FTZ R110, -R72, 1 ;  /* 0x3f800000486e7421 */ /* 0x000fe20000010100 */
[----:B------:R-:W-:Y:S01]  /*2990*/  FADD.FTZ R76, -R73, 1 ;  /* 0x3f800000494c7421 */ /* 0x000fe20000010100 */
[----:B------:R-:W-:Y:S01]  /*29a0*/  FMUL.FTZ R90, R90, R115 ;  /* 0x000000735a5a7220 */ /* 0x000fe20000410000 */
[----:B------:R-:W-:Y:S01]  /*29b0*/  FFMA.FTZ R106, R106, R117, 1 ;  /* 0x3f8000006a6a7423 */ /* 0x000fe20000010075 */
[----:B------:R-:W-:Y:S01]  /*29c0*/  FFMA.FTZ R115, R105, R110, 1 ;  /* 0x3f80000069737423 */ /* 0x000fe2000001006e */
[----:B------:R-:W-:-:S02]  /*29d0*/  FFMA.FTZ R76, R77, R76, 1 ;  /* 0x3f8000004d4c7423 */ /* 0x000fc4000001004c */
[----:B------:R-:W-:Y:S01]  /*29e0*/  FMUL.FTZ R106, R111, R106 ;  /* 0x0000006a6f6a7220 */ /* 0x000fe20000410000 */
[----:B------:R-:W-:Y:S01]  /*29f0*/  FMUL.FTZ R115, R72, R115 ;  /* 0x0000007348737220 */ /* 0x000fe20000410000 */
[--C-:B------:R-:W-:Y:S02]  /*2a00*/  HADD2.F32 R111, -RZ, R67.reuse.H0_H0 ;  /* 0x20000043ff6f7230 */ /* 0x100fe40000004100 */
[----:B------:R-:W-:Y:S01]  /*2a10*/  FMUL.FTZ R72, R73, R76 ;  /* 0x0000004c49487220 */ /* 0x000fe20000410000 */
[----:B------:R-:W-:Y:S01]  /*2a20*/  HADD2.F32 R67, -RZ, R67.H1_H1 ;  /* 0x30000043ff437230 */ /* 0x000fe20000004100 */
[----:B------:R-:W3:Y:S02]  /*2a30*/  LDG.E.64.CONSTANT R76, desc[UR16][R64.64+0x10400] ;  /* 0x01040010404c7981 */ /* 0x000ee4000c1e9b00 */
[----:B------:R-:W-:Y:S01]  /*2a40*/  FMUL.FTZ R72, R111, R72 ;  /* 0x000000486f487220 */ /* 0x000fe20000410000 */
[----:B0-----:R-:W-:Y:S01]  /*2a50*/  FADD.FTZ R111, -R108, 1 ;  /* 0x3f8000006c6f7421 */ /* 0x001fe20000010100 */
[----:B-1----:R-:W-:Y:S01]  /*2a60*/  FADD.FTZ R112, -R109, 1 ;  /* 0x3f8000006d707421 */ /* 0x002fe20000010100 */
[----:B------:R-:W-:Y:S01]  /*2a70*/  FMUL.FTZ R139, R139, R16 ;  /* 0x000000108b8b7220 */ /* 0x000fe20000410000 */
[----:B------:R-:W-:Y:S01]  /*2a80*/  FADD.FTZ R16, -R10, R93 ;  /* 0x0000005d0a107221 */ /* 0x000fe20000010100 */
[----:B------:R-:W-:Y:S01]  /*2a90*/  FMUL.FTZ R106, R67, R106 ;  /* 0x0000006a436a7220 */ /* 0x000fe20000410000 */
[----:B------:R-:W-:Y:S01]  /*2aa0*/  FFMA.FTZ R67, R80, R111, 1 ;  /* 0x3f80000050437423 */ /* 0x000fe2000001006f */
[----:B------:R-:W-:Y:S01]  /*2ab0*/  FFMA.FTZ R112, R81, R112, 1 ;  /* 0x3f80000051707423 */ /* 0x000fe20000010070 */
[----:B------:R-:W-:Y:S01]  /*2ac0*/  FMUL.FTZ R16, R51, R16 ;  /* 0x0000001033107220 */ /* 0x000fe20000410000 */
[----:B------:R-:W4:Y:S01]  /*2ad0*/  LDG.E.64.CONSTANT R80, desc[UR16][R78.64+0xdc00] ;  /* 0x00dc00104e507981 */ /* 0x000f22000c1e9b00 */
[----:B------:R-:W-:-:S02]  /*2ae0*/  FFMA.FTZ R100, R7, R17, R3 ;  /* 0x0000001107647223 */ /* 0x000fc40000010003 */
[----:B------:R-:W-:Y:S02]  /*2af0*/  FFMA.FTZ R101, R6, R16, R2 ;  /* 0x0000001006657223 */ /* 0x000fe40000010002 */
[----:B------:R-:W-:Y:S02]  /*2b00*/  FMUL.FTZ R162, R100, -1.4426950216293334961 ;  /* 0xbfb8aa3b64a27820 */ /* 0x000fe40000410000 */
[----:B------:R-:W-:Y:S01]  /*2b10*/  FMUL.FTZ R159, R101, -1.4426950216293334961 ;  /* 0xbfb8aa3b659f7820 */ /* 0x000fe20000410000 */
[----:B------:R-:W-:Y:S01]  /*2b20*/  FFMA.FTZ R94, R9, R15, R5 ;  /* 0x0000000f095e7223 */ /* 0x000fe20000010005 */
[----:B------:R-:W-:Y:S01]  /*2b30*/  FMUL.FTZ R125, R125, R102 ;  /* 0x000000667d7d7220 */ /* 0x000fe20000410000 */
[----:B------:R-:W-:Y:S01]  /*2b40*/  FMUL.FTZ R137, R137, R98 ;  /* 0x0000006289897220 */ /* 0x000fe20000410000 */
[----:B------:R-:W-:Y:S01]  /*2b50*/  MUFU.EX2 R162, R162 ;  /* 0x000000a200a27308 */ /* 0x000fe20000000800 */
[----:B------:R-:W-:Y:S01]  /*2b60*/  FMUL.FTZ R157, R94, -1.4426950216293334961 ;  /* 0xbfb8aa3b5e9d7820 */ /* 0x000fe20000410000 */
[----:B------:R-:W-:-:S02]  /*2b70*/  HADD2.F32 R11, -RZ, R52.H0_H0 ;  /* 0x20000034ff0b7230 */ /* 0x000fc40000004100 */
[----:B------:R-:W-:Y:S01]  /*2b80*/  FFMA.FTZ R96, R8, R14, R4 ;  /* 0x0000000e08607223 */ /* 0x000fe20000010004 */
[----:B------:R-:W-:-:S03]  /*2b90*/  FFMA.FTZ R98, R6, R12, R2 ;  /* 0x0000000c06627223 */ /* 0x000fc60000010002 */
[----:B------:R-:W0:Y:S01]  /*2ba0*/  MUFU.EX2 R159, R159 ;  /* 0x0000009f009f7308 */ /* 0x000e220000000800 */
[----:B------:R-:W-:Y:S01]  /*2bb0*/  FMUL.FTZ R104, R104, R107 ;  /* 0x0000006b68687220 */ /* 0x000fe20000410000 */
[----:B------:R-:W-:Y:S01]  /*2bc0*/  FMUL.FTZ R146, R146, R125 ;  /* 0x0000007d92927220 */ /* 0x000fe20000410000 */
[----:B------:R-:W-:Y:S01]  /*2bd0*/  FMUL.FTZ R13, R51, R92 ;  /* 0x0000005c330d7220 */ /* 0x000fe20000410000 */
[----:B------:R-:W-:Y:S01]  /*2be0*/  FMUL.FTZ R158, R96, -1.4426950216293334961 ;  /* 0xbfb8aa3b609e7820 */ /* 0x000fe20000410000 */
[----:B------:R-:W-:Y:S01]  /*2bf0*/  FADD.FTZ R125, -R10, R11 ;  /* 0x0000000b0a7d7221 */ /* 0x000fe20000010100 */
[----:B------:R-:W-:Y:S01]  /*2c00*/  FMUL.FTZ R107, R98, -1.4426950216293334961 ;  /* 0xbfb8aa3b626b7820 */ /* 0x000fe20000410000 */
[----:B------:R-:W-:Y:S01]  /*2c10*/  HADD2.F32 R11, -RZ, R52.H1_H1 ;  /* 0x30000034ff0b7230 */ /* 0x000fe20000004100 */
[----:B------:R-:W1:Y:S01]  /*2c20*/  MUFU.EX2 R157, R157 ;  /* 0x0000009d009d7308 */ /* 0x000e620000000800 */
[----:B------:R-:W-:Y:S02]  /*2c30*/  HADD2.F32 R59, -RZ, R53.H0_H0 ;  /* 0x20000035ff3b7230 */ /* 0x000fe40000004100 */
[----:B------:R-:W-:Y:S01]  /*2c40*/  FMUL.FTZ R136, R136, R97 ;  /* 0x0000006188887220 */ /* 0x000fe20000410000 */
[----:B------:R-:W-:Y:S01]  /*2c50*/  FFMA.FTZ R97, R7, R13, R3 ;  /* 0x0000000d07617223 */ /* 0x000fe20000010003 */
[----:B------:R-:W-:Y:S01]  /*2c60*/  FMUL.FTZ R125, R51, R125 ;  /* 0x0000007d337d7220 */ /* 0x000fe20000410000 */
[C---:B------:R-:W-:Y:S01]  /*2c70*/  FADD.FTZ R11, -R10.reuse, R11 ;  /* 0x0000000b0a0b7221 */ /* 0x040fe20000010100 */
[----:B------:R-:W-:Y:S01]  /*2c80*/  FADD.FTZ R59, -R10, R59 ;  /* 0x0000003b0a3b7221 */ /* 0x000fe20000010100 */
[----:B------:R-:W-:Y:S01]  /*2c90*/  FMUL.FTZ R144, R144, R123 ;  /* 0x0000007b90907220 */ /* 0x000fe20000410000 */
[----:B------:R-:W5:Y:S01]  /*2ca0*/  MUFU.EX2 R158, R158 ;  /* 0x0000009e009e7308 */ /* 0x000f620000000800 */
[----:B------:R-:W-:-:S02]  /*2cb0*/  HADD2.F32 R69, -RZ, R69.H1_H1 ;  /* 0x30000045ff457230 */ /* 0x000fc40000004100 */
[----:B------:R-:W-:Y:S01]  /*2cc0*/  FMUL.FTZ R123, R97, -1.4426950216293334961 ;  /* 0xbfb8aa3b617b7820 */ /* 0x000fe20000410000 */
[----:B------:R-:W-:Y:S01]  /*2cd0*/  FFMA.FTZ R91, R9, R125, R5 ;  /* 0x0000007d095b7223 */ /* 0x000fe20000010005 */
[----:B------:R-:W-:Y:S02]  /*2ce0*/  HADD2.F32 R58, -RZ, R53.H1_H1 ;  /* 0x30000035ff3a7230 */ /* 0x000fe40000004100 */
[----:B0-----:R-:W-:Y:S01]  /*2cf0*/  FADD.FTZ R159, R159, 1 ;  /* 0x3f8000009f9f7421 */ /* 0x001fe20000010000 */
[----:B------:R-:W0:Y:S01]  /*2d00*/  MUFU.EX2 R107, R107 ;  /* 0x0000006b006b7308 */ /* 0x000e220000000800 */
[C---:B------:R-:W-:Y:S01]  /*2d10*/  FMUL.FTZ R11, R51.reuse, R11 ;  /* 0x0000000b330b7220 */ /* 0x040fe20000410000 */
[----:B------:R-:W-:Y:S01]  /*2d20*/  FMUL.FTZ R59, R51, R59 ;  /* 0x0000003b333b7220 */ /* 0x000fe20000410000 */
[----:B------:R-:W-:Y:S01]  /*2d30*/  FADD.FTZ R162, R162, 1 ;  /* 0x3f800000a2a27421 */ /* 0x000fe20000010000 */
[----:B------:R-:W-:Y:S01]  /*2d40*/  FMUL.FTZ R75, R69, R75 ;  /* 0x0000004b454b7220 */ /* 0x000fe20000410000 */
[----:B------:R-:W-:Y:S01]  /*2d50*/  FMUL.FTZ R102, R91, -1.4426950216293334961 ;  /* 0xbfb8aa3b5b667820 */ /* 0x000fe20000410000 */
[----:B------:R-:W-:Y:S01]  /*2d60*/  FFMA.FTZ R92, R8, R11, R4 ;  /* 0x0000000b085c7223 */ /* 0x000fe20000010004 */
[----:B------:R-:W-:Y:S01]  /*2d70*/  FADD.FTZ R58, -R10, R58 ;  /* 0x0000003a0a3a7221 */ /* 0x000fe20000010100 */
[----:B------:R-:W0:Y:S01]  /*2d80*/  MUFU.RCP R69, R159 ;  /* 0x0000009f00457308 */ /* 0x000e220000001000 */
[----:B------:R-:W-:Y:S01]  /*2d90*/  FFMA.FTZ R53, R7, R59, R3 ;  /* 0x0000003b07357223 */ /* 0x000fe20000010003 */
[----:B------:R-:W-:-:S02]  /*2da0*/  HADD2.F32 R126, -RZ, R68.H1_H1 ;  /* 0x30000044ff7e7230 */ /* 0x000fc40000004100 */
[----:B------:R-:W-:Y:S01]  /*2db0*/  FMUL.FTZ R145, R145, R104 ;  /* 0x0000006891917220 */ /* 0x000fe20000410000 */
[----:B------:R-:W-:-:S03]  /*2dc0*/  FMUL.FTZ R104, R92, -1.4426950216293334961 ;  /* 0xbfb8aa3b5c687820 */ /* 0x000fc60000410000 */
[----:B------:R-:W0:Y:S01]  /*2dd0*/  MUFU.EX2 R123, R123 ;  /* 0x0000007b007b7308 */ /* 0x000e220000000800 */
[----:B------:R-:W-:Y:S01]  /*2de0*/  FMUL.FTZ R58, R51, R58 ;  /* 0x0000003a333a7220 */ /* 0x000fe20000410000 */
[----:B------:R-:W-:Y:S01]  /*2df0*/  FMUL.FTZ R103, R53, -1.4426950216293334961 ;  /* 0xbfb8aa3b35677820 */ /* 0x000fe20000410000 */
[----:B-1----:R-:W-:-:S05]  /*2e00*/  FADD.FTZ R157, R157, 1 ;  /* 0x3f8000009d9d7421 */ /* 0x002fca0000010000 */
[----:B------:R-:W1:Y:S01]  /*2e10*/  MUFU.RCP R68, R162 ;  /* 0x000000a200447308 */ /* 0x000e620000001000 */
[----:B------:R-:W-:Y:S01]  /*2e20*/  FFMA.FTZ R93, R6, R58, R2 ;  /* 0x0000003a065d7223 */ /* 0x000fe20000010002 */
[----:B-----5:R-:W-:Y:S01]  /*2e30*/  FADD.FTZ R158, R158, 1 ;  /* 0x3f8000009e9e7421 */ /* 0x020fe20000010000 */
[----:B0-----:R-:W-:-:S05]  /*2e40*/  FADD.FTZ R107, R107, 1 ;  /* 0x3f8000006b6b7421 */ /* 0x001fca0000010000 */
[----:B------:R-:W0:Y:S01]  /*2e50*/  MUFU.EX2 R102, R102 ;  /* 0x0000006600667308 */ /* 0x000e220000000800 */
[----:B------:R-:W-:Y:S01]  /*2e60*/  FMUL.FTZ R99, R93, -1.4426950216293334961 ;  /* 0xbfb8aa3b5d637820 */ /* 0x000fe20000410000 */
[--C-:B------:R-:W-:Y:S02]  /*2e70*/  HADD2.F32 R73, -RZ, R66.reuse.H0_H0 ;  /* 0x20000042ff497230 */ /* 0x100fe40000004100 */
[----:B------:R-:W-:-:S04]  /*2e80*/  HADD2.F32 R110, -RZ, R66.H1_H1 ;  /* 0x30000042ff6e7230 */ /* 0x000fc80000004100 */
[----:B------:R-:W5:Y:S01]  /*2e90*/  MUFU.RCP R105, R157 ;  /* 0x0000009d00697308 */ /* 0x000f620000001000 */
[----:B------:R-:W-:Y:S01]  /*2ea0*/  FMUL.FTZ R74, R113, R74 ;  /* 0x0000004a714a7220 */ /* 0x000fe20000410000 */
[----:B------:R-:W-:-:S06]  /*2eb0*/  FADD.FTZ R114, -R69, 1 ;  /* 0x3f80000045727421 */ /* 0x000fcc0000010100 */
[----:B------:R-:W5:Y:S01]  /*2ec0*/  MUFU.EX2 R104, R104 ;  /* 0x0000006800687308 */ /* 0x000f620000000800 */
[----:B------:R-:W-:-:S07]  /*2ed0*/  FADD.FTZ R123, R123, 1 ;  /* 0x3f8000007b7b7421 */ /* 0x000fce0000010000 */
[----:B------:R-:W5:Y:S01]  /*2ee0*/  MUFU.EX2 R103, R103 ;  /* 0x0000006700677308 */ /* 0x000f620000000800 */
[----:B-1----:R-:W-:Y:S01]  /*2ef0*/  FADD.FTZ R111, -R68, 1 ;  /* 0x3f800000446f7421 */ /* 0x002fe20000010100 */
[----:B------:R-:W-:-:S06]  /*2f00*/  FMUL.FTZ R74, R73, R74 ;  /* 0x0000004a494a7220 */ /* 0x000fcc0000410000 */
[----:B------:R-:W1:Y:S01]  /*2f10*/  MUFU.RCP R66, R158 ;  /* 0x0000009e00427308 */ /* 0x000e620000001000 */
[----:B------:R-:W-:Y:S01]  /*2f20*/  FMUL.FTZ R73, R110, R115 ;  /* 0x000000736e497220 */ /* 0x000fe20000410000 */
[----:B------:R-:W-:-:S06]  /*2f30*/  FFMA.FTZ R114, R101, R114, 1 ;  /* 0x3f80000065727423 */ /* 0x000fcc0000010072 */
[----:B------:R-:W1:Y:S01]  /*2f40*/  MUFU.RCP R107, R107 ;  /* 0x0000006b006b7308 */ /* 0x000e620000001000 */
[----:B------:R-:W-:Y:S01]  /*2f50*/  FFMA.FTZ R111, R100, R111, 1 ;  /* 0x3f800000646f7423 */ /* 0x000fe2000001006f */
[----:B0-----:R-:W-:Y:S01]  /*2f60*/  FADD.FTZ R115, R102, 1 ;  /* 0x3f80000066737421 */ /* 0x001fe20000010000 */
[----:B------:R-:W-:-:S05]  /*2f70*/  FMUL.FTZ R113, R108, R67 ;  /* 0x000000436c717220 */ /* 0x000fca0000410000 */
[----:B------:R-:W0:Y:S01]  /*2f80*/  MUFU.EX2 R99, R99 ;  /* 0x0000006300637308 */ /* 0x000e220000000800 */
[----:B------:R-:W-:Y:S01]  /*2f90*/  FMUL.FTZ R112, R109, R112 ;  /* 0x000000706d707220 */ /* 0x000fe20000410000 */
[--C-:B------:R-:W-:Y:S02]  /*2fa0*/  HADD2.F32 R100, -RZ, R63.reuse.H1_H1 ;  /* 0x3000003fff647230 */ /* 0x100fe40000004100 */
[----:B------:R-:W-:Y:S01]  /*2fb0*/  FMUL.FTZ R67, R69, R114 ;  /* 0x0000007245437220 */ /* 0x000fe20000410000 */
[----:B------:R-:W-:-:S03]  /*2fc0*/  HADD2.F32 R109, -RZ, R63.H0_H0 ;  /* 0x2000003fff6d7230 */ /* 0x000fc60000004100 */
[----:B------:R-:W2:Y:S01]  /*2fd0*/  MUFU.RCP R110, R123 ;  /* 0x0000007b006e7308 */ /* 0x000ea20000001000 */
[----:B-----5:R-:W-:Y:S01]  /*2fe0*/  FADD.FTZ R63, -R105, 1 ;  /* 0x3f800000693f7421 */ /* 0x020fe20000010100 */
[----:B------:R-:W-:Y:S01]  /*2ff0*/  FMUL.FTZ R68, R68, R111 ;  /* 0x0000006f44447220 */ /* 0x000fe20000410000 */
[----:B------:R-:W-:Y:S01]  /*3000*/  FADD.FTZ R108, R104, 1 ;  /* 0x3f800000686c7421 */ /* 0x000fe20000010000 */
[----:B------:R-:W-:Y:S01]  /*3010*/  FADD.FTZ R111, R103, 1 ;  /* 0x3f800000676f7421 */ /* 0x000fe20000010000 */
[----:B------:R-:W-:-:S03]  /*3020*/  FMUL.FTZ R67, R100, R67 ;  /* 0x0000004364437220 */ /* 0x000fc60000410000 */
[----:B------:R-:W5:Y:S01]  /*3030*/  MUFU.RCP R101, R115 ;  /* 0x0000007300657308 */ /* 0x000f620000001000 */
[----:B------:R-:W-:Y:S01]  /*3040*/  FFMA.FTZ R100, R94, R63, 1 ;  /* 0x3f8000005e647423 */ /* 0x000fe2000001003f */
[--C-:B------:R-:W-:Y:S02]  /*3050*/  HADD2.F32 R102, -RZ, R62.reuse.H0_H0 ;  /* 0x2000003eff667230 */ /* 0x100fe40000004100 */
[----:B-1----:R-:W-:Y:S01]  /*3060*/  FADD.FTZ R63, -R66, 1 ;  /* 0x3f800000423f7421 */ /* 0x002fe20000010100 */
[----:B------:R-:W-:Y:S02]  /*3070*/  HADD2.F32 R69, -RZ, R62.H1_H1 ;  /* 0x3000003eff457230 */ /* 0x000fe40000004100 */
[----:B------:R-:W-:Y:S01]  /*3080*/  FADD.FTZ R103, -R107, 1 ;  /* 0x3f8000006b677421 */ /* 0x000fe20000010100 */
[----:B------:R-:W1:Y:S01]  /*3090*/  MUFU.RCP R62, R108 ;  /* 0x0000006c003e7308 */ /* 0x000e620000001000 */
[----:B------:R-:W-:Y:S01]  /*30a0*/  FFMA.FTZ R63, R96, R63, 1 ;  /* 0x3f800000603f7423 */ /* 0x000fe2000001003f */
[----:B0-----:R-:W-:Y:S01]  /*30b0*/  FADD.FTZ R99, R99, 1 ;  /* 0x3f80000063637421 */ /* 0x001fe20000010000 */
[----:B------:R-:W-:-:S05]  /*30c0*/  FFMA.FTZ R98, R98, R103, 1 ;  /* 0x3f80000062627423 */ /* 0x000fca0000010067 */
[----:B------:R-:W0:Y:S01]  /*30d0*/  MUFU.RCP R94, R111 ;  /* 0x0000006f005e7308 */ /* 0x000e220000001000 */
[----:B--2---:R-:W-:Y:S01]  /*30e0*/  FADD.FTZ R104, -R110, 1 ;  /* 0x3f8000006e687421 */ /* 0x004fe20000010100 */
[----:B------:R-:W-:Y:S01]  /*30f0*/  FMUL.FTZ R105, R105, R100 ;  /* 0x0000006469697220 */ /* 0x000fe20000410000 */
[----:B------:R-:W-:Y:S01]  /*3100*/  FMUL.FTZ R63, R66, R63 ;  /* 0x0000003f423f7220 */ /* 0x000fe20000410000 */
[--C-:B------:R-:W-:Y:S02]  /*3110*/  HADD2.F32 R66, -RZ, R56.reuse.H0_H0 ;  /* 0x20000038ff427230 */ /* 0x100fe40000004100 */
[----:B------:R-:W-:Y:S02]  /*3120*/  HADD2.F32 R100, -RZ, R56.H1_H1 ;  /* 0x30000038ff647230 */ /* 0x000fe40000004100 */
[----:B------:R-:W-:Y:S01]  /*3130*/  FMUL.FTZ R56, R107, R98 ;  /* 0x000000626b387220 */ /* 0x000fe20000410000 */
[----:B------:R-:W2:Y:S01]  /*3140*/  MUFU.RCP R96, R99 ;  /* 0x0000006300607308 */ /* 0x000ea20000001000 */
[----:B------:R-:W-:-:S02]  /*3150*/  HADD2.F32 R98, -RZ, R57.H0_H0 ;  /* 0x20000039ff627230 */ /* 0x000fc40000004100 */
[----:B------:R-:W-:Y:S01]  /*3160*/  FFMA.FTZ R97, R97, R104, 1 ;  /* 0x3f80000061617423 */ /* 0x000fe20000010068 */
[----:B------:R-:W-:Y:S02]  /*3170*/  HADD2.F32 R57, -RZ, R57.H1_H1 ;  /* 0x30000039ff397230 */ /* 0x000fe40000004100 */
[----:B-----5:R-:W-:Y:S01]  /*3180*/  FADD.FTZ R104, -R101, 1 ;  /* 0x3f80000065687421 */ /* 0x020fe20000010100 */
[----:B------:R-:W-:Y:S02]  /*3190*/  FMUL.FTZ R100, R100, R63 ;  /* 0x0000003f64647220 */ /* 0x000fe40000410000 */
[----:B------:R-:W-:Y:S01]  /*31a0*/  FMUL.FTZ R63, R57, R56 ;  /* 0x00000038393f7220 */ /* 0x000fe20000410000 */
[----:B------:R-:W-:Y:S01]  /*31b0*/  FFMA.FTZ R104, R91, R104, 1 ;  /* 0x3f8000005b687423 */ /* 0x000fe20000010068 */
[----:B-1----:R-:W-:Y:S01]  /*31c0*/  FADD.FTZ R57, -R62, 1 ;  /* 0x3f8000003e397421 */ /* 0x002fe20000010100 */
[----:B0-----:R-:W-:Y:S01]  /*31d0*/  FADD.FTZ R56, -R94, 1 ;  /* 0x3f8000005e387421 */ /* 0x001fe20000010100 */
[----:B------:R-:W-:-:S02]  /*31e0*/  HADD2.F32 R91, -RZ, R54.H0_H0 ;  /* 0x20000036ff5b7230 */ /* 0x000fc40000004100 */
[----:B------:R-:W-:Y:S01]  /*31f0*/  FFMA.FTZ R57, R92, R57, 1 ;  /* 0x3f8000005c397423 */ /* 0x000fe20000010039 */
[----:B------:R-:W-:Y:S02]  /*3200*/  FFMA.FTZ R53, R53, R56, 1 ;  /* 0x3f80000035357423 */ /* 0x000fe40000010038 */
[----:B------:R-:W-:Y:S01]  /*3210*/  FADD.FTZ R56, -R10, R91 ;  /* 0x0000005b0a387221 */ /* 0x000fe20000010100 */
[----:B--2---:R-:W-:Y:S01]  /*3220*/  FADD.FTZ R108, -R96, 1 ;  /* 0x3f800000606c7421 */ /* 0x004fe20000010100 */
[----:B------:R-:W-:Y:S01]  /*3230*/  FMUL.FTZ R92, R62, R57 ;  /* 0x000000393e5c7220 */ /* 0x000fe20000410000 */
[----:B------:R-:W-:Y:S01]  /*3240*/  FMUL.FTZ R101, R101, R104 ;  /* 0x0000006865657220 */ /* 0x000fe20000410000 */
[----:B------:R-:W-:Y:S01]  /*3250*/  FMUL.FTZ R57, R51, R56 ;  /* 0x0000003833397220 */ /* 0x000fe20000410000 */
[----:B------:R-:W-:Y:S01]  /*3260*/  FMUL.FTZ R104, R94, R53 ;  /* 0x000000355e687220 */ /* 0x000fe20000410000 */
[----:B------:R-:W-:Y:S01]  /*3270*/  FMUL.FTZ R66, R66, R105 ;  /* 0x0000006942427220 */ /* 0x000fe20000410000 */
[----:B------:R-:W-:-:S02]  /*3280*/  HADD2.F32 R53, -RZ, R54.H1_H1 ;  /* 0x30000036ff357230 */ /* 0x000fc40000004100 */
[----:B------:R-:W-:Y:S01]  /*3290*/  FFMA.FTZ R105, R93, R108, 1 ;  /* 0x3f8000005d697423 */ /* 0x000fe2000001006c */
[----:B------:R-:W-:Y:S02]  /*32a0*/  FFMA.FTZ R93, R9, R57, R5 ;  /* 0x00000039095d7223 */ /* 0x000fe40000010005 */
[----:B------:R-:W-:Y:S02]  /*32b0*/  FADD.FTZ R56, -R10, R53 ;  /* 0x000000350a387221 */ /* 0x000fe40000010100 */
[----:B------:R-:W-:-:S06]  /*32c0*/  FMUL.FTZ R53, R93, -1.4426950216293334961 ;  /* 0xbfb8aa3b5d357820 */ /* 0x000fcc0000410000 */
[----:B------:R-:W0:Y:S01]  /*32d0*/  MUFU.EX2 R53, R53 ;  /* 0x0000003500357308 */ /* 0x000e220000000800 */
[----:B------:R-:W-:Y:S01]  /*32e0*/  FMUL.FTZ R102, R102, R113 ;  /* 0x0000007166667220 */ /* 0x000fe20000410000 */
[----:B------:R-:W-:Y:S01]  /*32f0*/  FMUL.FTZ R97, R110, R97 ;  /* 0x000000616e617220 */ /* 0x000fe20000410000 */
[--C-:B------:R-:W-:Y:S02]  /*3300*/  HADD2.F32 R91, -RZ, R55.reuse.H0_H0 ;  /* 0x20000037ff5b7230 */ /* 0x100fe40000004100 */
[----:B------:R-:W-:Y:S01]  /*3310*/  FFMA.FTZ R110, R48, R148, R82 ;  /* 0x00000094306e7223 */ /* 0x000fe20000010052 */
[----:B------:R-:W-:Y:S02]  /*3320*/  FADD.FTZ R113, R148, R83 ;  /* 0x0000005394717221 */ /* 0x000fe40000010000 */
[----:B------:R-:W2:Y:S01]  /*3330*/  LDG.E.64.CONSTANT R82, desc[UR16][R78.64+0xf000] ;  /* 0x00f000104e527981 */ /* 0x000ea2000c1e9b00 */
[----:B------:R-:W-:Y:S01]  /*3340*/  FADD.FTZ R54, -R10, R91 ;  /* 0x0000005b0a367221 */ /* 0x000fe20000010100 */
[----:B------:R-:W-:-:S02]  /*3350*/  HADD2.F32 R91, -RZ, R55.H1_H1 ;  /* 0x30000037ff5b7230 */ /* 0x000fc40000004100 */
[----:B------:R-:W-:Y:S01]  /*3360*/  FMUL.FTZ R68, R109, R68 ;  /* 0x000000446d447220 */ /* 0x000fe20000410000 */
[--C-:B------:R-:W-:Y:S02]  /*3370*/  HADD2.F32 R99, -RZ, R71.reuse.H0_H0 ;  /* 0x20000047ff637230 */ /* 0x100fe40000004100 */
[----:B------:R-:W-:Y:S01]  /*3380*/  FMUL.FTZ R55, R51, R54 ;  /* 0x0000003633377220 */ /* 0x000fe20000410000 */
[----:B------:R-:W-:Y:S02]  /*3390*/  HADD2.F32 R54, -RZ, R71.H1_H1 ;  /* 0x30000047ff367230 */ /* 0x000fe40000004100 */
[----:B------:R-:W-:Y:S01]  /*33a0*/  FFMA.FTZ R109, R49, R149, R84 ;  /* 0x00000095316d7223 */ /* 0x000fe20000010054 */
[----:B0-----:R-:W-:Y:S01]  /*33b0*/  FADD.FTZ R114, R53, 1 ;  /* 0x3f80000035727421 */ /* 0x001fe20000010000 */
[----:B------:R-:W-:Y:S01]  /*33c0*/  FMUL.FTZ R53, R9, R95 ;  /* 0x0000005f09357220 */ /* 0x000fe20000410000 */
[----:B------:R-:W-:Y:S01]  /*33d0*/  FADD.FTZ R111, R149, R85 ;  /* 0x00000055956f7221 */ /* 0x000fe20000010000 */
[-C--:B------:R-:W-:Y:S01]  /*33e0*/  FFMA.FTZ R71, R50, R151.reuse, R86 ;  /* 0x0000009732477223 */ /* 0x080fe20000010056 */
[----:B------:R-:W-:Y:S01]  /*33f0*/  FADD.FTZ R108, R151, R87 ;  /* 0x00000057976c7221 */ /* 0x000fe20000010000 */
[----:B------:R-:W5:Y:S01]  /*3400*/  LDG.E.64.CONSTANT R84, desc[UR16][R64.64+0x11800] ;  /* 0x0118001040547981 */ /* 0x000f62000c1e9b00 */
[----:B------:R-:W-:Y:S01]  /*3410*/  FMUL.FTZ R151, R8, R151 ;  /* 0x0000009708977220 */ /* 0x000fe20000410000 */
[----:B------:R-:W-:Y:S01]  /*3420*/  FFMA.FTZ R115, R0, R53, RZ ;  /* 0x0000003500737223 */ /* 0x000fe200000100ff */
[----:B------:R-:W-:Y:S01]  /*3430*/  FMUL.FTZ R105, R96, R105 ;  /* 0x0000006960697220 */ /* 0x000fe20000410000 */
[--C-:B------:R-:W-:Y:S01]  /*3440*/  HADD2.F32 R62, -RZ, R70.reuse.H0_H0 ;  /* 0x20000046ff3e7230 */ /* 0x100fe20000004100 */
[----:B------:R0:W5:Y:S01]  /*3450*/  LDG.E.64.CONSTANT R86, desc[UR16][R64.64+0x12c00] ;  /* 0x012c001040567981 */ /* 0x000162000c1e9b00 */
[----:B------:R-:W-:-:S02]  /*3460*/  HADD2.F32 R103, -RZ, R70.H1_H1 ;  /* 0x30000046ff677230 */ /* 0x000fc40000004100 */
[----:B------:R-:W-:Y:S01]  /*3470*/  FADD.FTZ R70, -R10, R91 ;  /* 0x0000005b0a467221 */ /* 0x000fe20000010100 */
[----:B------:R-:W-:Y:S01]  /*3480*/  FMUL.FTZ R149, R7, R149 ;  /* 0x0000009507957220 */ /* 0x000fe20000410000 */
[----:B------:R-:W-:Y:S01]  /*3490*/  FMUL.FTZ R105, R54, R105 ;  /* 0x0000006936697220 */ /* 0x000fe20000410000 */
[----:B------:R-:W-:Y:S01]  /*34a0*/  FADD.FTZ R107, R95, R89 ;  /* 0x000000595f6b7221 */ /* 0x000fe20000010000 */
[----:B------:R-:W-:Y:S01]  /*34b0*/  FMUL.FTZ R54, R51, R70 ;  /* 0x0000004633367220 */ /* 0x000fe20000410000 */
[----:B------:R-:W-:Y:S01]  /*34c0*/  FFMA.FTZ R70, R0, R95, R88 ;  /* 0x0000005f00467223 */ /* 0x000fe20000010058 */
[----:B0-----:R-:W-:Y:S01]  /*34d0*/  FFMA.FTZ R64, R50, R151, R115 ;  /* 0x0000009732407223 */ /* 0x001fe20000010073 */
[----:B------:R-:W-:Y:S01]  /*34e0*/  FMUL.FTZ R148, R6, R148 ;  /* 0x0000009406947220 */ /* 0x000fe20000410000 */
[----:B------:R-:W-:Y:S01]  /*34f0*/  FADD.FTZ R107, R107, R147 ;  /* 0x000000936b6b7221 */ /* 0x000fe20000010000 */
[----:B------:R-:W-:Y:S01]  /*3500*/  FFMA.FTZ R71, R46, R146, R71 ;  /* 0x000000922e477223 */ /* 0x000fe20000010047 */
[----:B------:R-:W-:Y:S01]  /*3510*/  FFMA.FTZ R65, R49, R149, R64 ;  /* 0x0000009531417223 */ /* 0x000fe20000010040 */
[-C--:B------:R-:W-:Y:S01]  /*3520*/  FFMA.FTZ R70, R47, R147.reuse, R70 ;  /* 0x000000932f467223 */ /* 0x080fe20000010046 */
        /* <DEDUP_REMOVED lines=8> */
[----:B------:R-:W-:Y:S01]  /*35b0*/  FFMA.FTZ R110, R44, R144, R110 ;  /* 0x000000902c6e7223 */ /* 0x000fe2000001006e */
[----:B------:R-:W-:Y:S01]  /*35c0*/  FADD.FTZ R113, R113, R144 ;  /* 0x0000009071717221 */ /* 0x000fe20000010000 */
[----:B------:R-:W-:Y:S01]  /*35d0*/  FFMA.FTZ R64, R46, R146, R65 ;  /* 0x000000922e407223 */ /* 0x000fe20000010041 */
[----:B------:R-:W-:Y:S01]  /*35e0*/  FMUL.FTZ R144, R6, R144 ;  /* 0x0000009006907220 */ /* 0x000fe20000410000 */
[----:B------:R-:W5:Y:S02]  /*35f0*/  LDG.E.64.CONSTANT R88, desc[UR16][R78.64+0x10400] ;  /* 0x010400104e587981 */ /* 0x000f64000c1e9b00 */
[----:B------:R-:W-:Y:S01]  /*3600*/  FFMA.FTZ R65, R45, R145, R64 ;  /* 0x000000912d417223 */ /* 0x000fe20000010040 */
[-C--:B------:R-:W-:Y:S01]  /*3610*/  FFMA.FTZ R70, R43, R143.reuse, R70 ;  /* 0x0000008f2b467223 */ /* 0x080fe20000010046 */
[----:B------:R-:W-:Y:S01]  /*3620*/  FADD.FTZ R107, R107, R143 ;  /* 0x0000008f6b6b7221 */ /* 0x000fe20000010000 */
[----:B------:R-:W-:Y:S01]  /*3630*/  FMUL.FTZ R143, R9, R143 ;  /* 0x0000008f098f7220 */ /* 0x000fe20000410000 */
        /* <DEDUP_REMOVED lines=51> */
[----:B------:R-:W-:Y:S01]  /*3970*/  FFMA.FTZ R91, R7, R55, R3 ;  /* 0x00000037075b7223 */ /* 0x000fe20000010003 */
[----:B------:R-:W-:Y:S01]  /*3980*/  FMUL.FTZ R130, R8, R130 ;  /* 0x0000008208827220 */ /* 0x000fe20000410000 */
[----:B------:R-:W-:Y:S01]  /*3990*/  FFMA.FTZ R65, R31, R131, R64 ;  /* 0x000000831f417223 */ /* 0x000fe20000010040 */
[----:B------:R-:W-:Y:S01]  /*39a0*/  FMUL.FTZ R69, R69, R112 ;  /* 0x0000007045457220 */ /* 0x000fe20000410000 */
[-C--:B------:R-:W-:Y:S01]  /*39b0*/  FFMA.FTZ R109, R29, R129.reuse, R109 ;  /* 0x000000811d6d7223 */ /* 0x080fe2000001006d */
[----:B------:R-:W-:Y:S01]  /*39c0*/  FADD.FTZ R111, R111, R129 ;  /* 0x000000816f6f7221 */ /* 0x000fe20000010000 */
[----:B------:R-:W-:Y:S01]  /*39d0*/  FMUL.FTZ R112, R91, -1.4426950216293334961 ;  /* 0xbfb8aa3b5b707820 */ /* 0x000fe20000410000 */
[----:B------:R-:W-:Y:S01]  /*39e0*/  FMUL.FTZ R129, R7, R129 ;  /* 0x0000008107817220 */ /* 0x000fe20000410000 */
[----:B------:R-:W-:Y:S01]  /*39f0*/  FFMA.FTZ R64, R30, R130, R65 ;  /* 0x000000821e407223 */ /* 0x000fe20000010041 */
[-C--:B------:R-:W-:Y:S01]  /*3a00*/  FFMA.FTZ R110, R28, R128.reuse, R110 ;  /* 0x000000801c6e7223 */ /* 0x080fe2000001006e */
[----:B------:R-:W-:Y:S01]  /*3a10*/  FADD.FTZ R113, R113, R128 ;  /* 0x0000008071717221 */ /* 0x000fe20000010000 */
[----:B------:R-:W-:Y:S01]  /*3a20*/  FMUL.FTZ R128, R6, R128 ;  /* 0x0000008006807220 */ /* 0x000fe20000410000 */
[----:B------:R-:W-:Y:S01]  /*3a30*/  FFMA.FTZ R65, R29, R129, R64 ;  /* 0x000000811d417223 */ /* 0x000fe20000010040 */
[----:B------:R-:W0:Y:S01]  /*3a40*/  MUFU.EX2 R112, R112 ;  /* 0x0000007000707308 */ /* 0x000e220000000800 */
[----:B------:R-:W-:Y:S01]  /*3a50*/  FMUL.FTZ R126, R126, R116 ;  /* 0x000000747e7e7220 */ /* 0x000fe20000410000 */
        /* <DEDUP_REMOVED lines=16> */
[----:B------:R-:W-:Y:S01]  /*3b60*/  FMUL.FTZ R62, R62, R101 ;  /* 0x000000653e3e7220 */ /* 0x000fe20000410000 */
[----:B------:R-:W-:Y:S01]  /*3b70*/  FMUL.FTZ R104, R99, R104 ;  /* 0x0000006863687220 */ /* 0x000fe20000410000 */
[----:B------:R-:W-:-:S02]  /*3b80*/  HADD2.F32 R101, -RZ, R60.H0_H0 ;  /* 0x2000003cff657230 */ /* 0x000fc40000004100 */
[-C--:B------:R-:W-:Y:S01]  /*3b90*/  FFMA.FTZ R70, R23, R74.reuse, R70 ;  /* 0x0000004a17467223 */ /* 0x080fe20000010046 */
[----:B------:R-:W-:Y:S02]  /*3ba0*/  HADD2.F32 R99, -RZ, R60.H1_H1 ;  /* 0x3000003cff637230 */ /* 0x000fe40000004100 */
[----:B0-----:R-:W-:Y:S01]  /*3bb0*/  FADD.FTZ R60, R112, 1 ;  /* 0x3f800000703c7421 */ /* 0x001fe20000010000 */
[----:B------:R-:W-:Y:S01]  /*3bc0*/  FADD.FTZ R107, R107, R74 ;  /* 0x0000004a6b6b7221 */ /* 0x000fe20000010000 */
[----:B------:R-:W-:Y:S01]  /*3bd0*/  FMUL.FTZ R74, R9, R74 ;  /* 0x0000004a094a7220 */ /* 0x000fe20000410000 */
[----:B------:R-:W-:Y:S01]  /*3be0*/  FFMA.FTZ R112, R24, R75, R65 ;  /* 0x0000004b18707223 */ /* 0x000fe20000010041 */
[----:B------:R-:W-:Y:S01]  /*3bf0*/  FMUL.FTZ R56, R51, R56 ;  /* 0x0000003833387220 */ /* 0x000fe20000410000 */
[-C--:B------:R-:W-:Y:S01]  /*3c00*/  FFMA.FTZ R64, R22, R73.reuse, R71 ;  /* 0x0000004916407223 */ /* 0x080fe20000010047 */
[----:B------:R-:W-:Y:S01]  /*3c10*/  FADD.FTZ R108, R108, R73 ;  /* 0x000000496c6c7221 */ /* 0x000fe20000010000 */
[----:B------:R-:W-:Y:S01]  /*3c20*/  FFMA.FTZ R94, R6, R54, R2 ;  /* 0x00000036065e7223 */ /* 0x000fe20000010002 */
[C---:B------:R-:W-:Y:S01]  /*3c30*/  FMUL.FTZ R73, R8.reuse, R73 ;  /* 0x0000004908497220 */ /* 0x040fe20000410000 */
[----:B------:R-:W-:Y:S01]  /*3c40*/  FFMA.FTZ R65, R23, R74, R112 ;  /* 0x0000004a17417223 */ /* 0x000fe20000010070 */
[----:B------:R-:W-:Y:S01]  /*3c50*/  FMUL.FTZ R103, R103, R92 ;  /* 0x0000005c67677220 */ /* 0x000fe20000410000 */
[----:B------:R-:W-:Y:S01]  /*3c60*/  FFMA.FTZ R92, R8, R56, R4 ;  /* 0x00000038085c7223 */ /* 0x000fe20000010004 */
[-C--:B------:R-:W-:Y:S01]  /*3c70*/  FFMA.FTZ R109, R21, R72.reuse, R109 ;  /* 0x00000048156d7223 */ /* 0x080fe2000001006d */
[----:B------:R-:W-:Y:S01]  /*3c80*/  FADD.FTZ R111, R111, R72 ;  /* 0x000000486f6f7221 */ /* 0x000fe20000010000 */
[----:B------:R-:W-:Y:S01]  /*3c90*/  FMUL.FTZ R96, R94, -1.4426950216293334961 ;  /* 0xbfb8aa3b5e607820 */ /* 0x000fe20000410000 */
[----:B------:R-:W-:Y:S01]  /*3ca0*/  FMUL.FTZ R72, R7, R72 ;  /* 0x0000004807487220 */ /* 0x000fe20000410000 */
[----:B------:R-:W-:Y:S01]  /*3cb0*/  FFMA.FTZ R112, R22, R73, R65 ;  /* 0x0000004916707223 */ /* 0x000fe20000010041 */
[----:B------:R-:W-:Y:S01]  /*3cc0*/  FMUL.FTZ R98, R98, R97 ;  /* 0x0000006162627220 */ /* 0x000fe20000410000 */
[----:B------:R-:W-:Y:S01]  /*3cd0*/  FMUL.FTZ R97, R92, -1.4426950216293334961 ;  /* 0xbfb8aa3b5c617820 */ /* 0x000fe20000410000 */
[----:B------:R-:W-:Y:S01]  /*3ce0*/  FMUL.FTZ R71, R6, R106 ;  /* 0x0000006a06477220 */ /* 0x000fe20000410000 */
[----:B------:R-:W-:Y:S01]  /*3cf0*/  FFMA.FTZ R115, R21, R72, R112 ;  /* 0x0000004815737223 */ /* 0x000fe20000010070 */
[----:B------:R-:W0:Y:S01]  /*3d00*/  MUFU.EX2 R96, R96 ;  /* 0x0000006000607308 */ /* 0x000e220000000800 */
[-C--:B------:R-:W-:Y:S01]  /*3d10*/  FFMA.FTZ R65, R19, R102.reuse, R70 ;  /* 0x0000006613417223 */ /* 0x080fe20000010046 */
[----:B------:R-:W-:Y:S01]  /*3d20*/  FADD.FTZ R107, R107, R102 ;  /* 0x000000666b6b7221 */ /* 0x000fe20000010000 */
[----:B------:R-:W-:Y:S01]  /*3d30*/  FMUL.FTZ R70, R9, R102 ;  /* 0x0000006609467220 */ /* 0x000fe20000410000 */
[----:B------:R-:W-:Y:S01]  /*3d40*/  FFMA.FTZ R102, R20, R71, R115 ;  /* 0x0000004714667223 */ /* 0x000fe20000010073 */
[----:B------:R-:W-:-:S03]  /*3d50*/  FFMA.FTZ R64, R18, R69, R64 ;  /* 0x0000004512407223 */ /* 0x000fc60000010040 */
[----:B------:R-:W1:Y:S01]  /*3d60*/  MUFU.EX2 R97, R97 ;  /* 0x0000006100617308 */ /* 0x000e620000000800 */
[----:B------:R-:W-:Y:S01]  /*3d70*/  FADD.FTZ R108, R108, R69 ;  /* 0x000000456c6c7221 */ /* 0x000fe20000010000 */
[----:B------:R-:W-:Y:S01]  /*3d80*/  FMUL.FTZ R69, R8, R69 ;  /* 0x0000004508457220 */ /* 0x000fe20000410000 */
[----:B------:R-:W-:Y:S01]  /*3d90*/  FFMA.FTZ R115, R19, R70, R102 ;  /* 0x0000004613737223 */ /* 0x000fe20000010066 */
[----:B------:R-:W-:Y:S01]  /*3da0*/  FFMA.FTZ R110, R20, R106, R110 ;  /* 0x0000006a146e7223 */ /* 0x000fe2000001006e */
[----:B------:R-:W-:Y:S01]  /*3db0*/  FADD.FTZ R113, R113, R106 ;  /* 0x0000006a71717221 */ /* 0x000fe20000010000 */
        /* <DEDUP_REMOVED lines=10> */
[----:B0-----:R-:W-:Y:S01]  /*3e60*/  FADD.FTZ R121, R96, 1 ;  /* 0x3f80000060797421 */ /* 0x001fe20000010000 */
[----:B------:R-:W-:Y:S01]  /*3e70*/  FMUL.FTZ R66, R9, R66 ;  /* 0x0000004209427220 */ /* 0x000fe20000410000 */
[----:B------:R-:W-:Y:S01]  /*3e80*/  FFMA.FTZ R102, R16, R67, R115 ;  /* 0x0000004310667223 */ /* 0x000fe20000010073 */
[----:B-1----:R-:W-:Y:S01]  /*3e90*/  FADD.FTZ R97, R97, 1 ;  /* 0x3f80000061617421 */ /* 0x002fe20000010000 */
[----:B------:R-:W0:Y:S01]  /*3ea0*/  MUFU.RCP R95, R114 ;  /* 0x00000072005f7308 */ /* 0x000e220000001000 */
[----:B------:R-:W-:Y:S01]  /*3eb0*/  FMUL.FTZ R65, R8, R100 ;  /* 0x0000006408417220 */ /* 0x000fe20000410000 */
[----:B------:R-:W-:Y:S01]  /*3ec0*/  FFMA.FTZ R107, R15, R66, R102 ;  /* 0x000000420f6b7223 */ /* 0x000fe20000010066 */
[----:B------:R-:W-:Y:S01]  /*3ed0*/  FFMA.FTZ R115, R14, R100, R64 ;  /* 0x000000640e737223 */ /* 0x000fe20000010040 */
[-C--:B------:R-:W-:Y:S01]  /*3ee0*/  FFMA.FTZ R110, R13, R98.reuse, R109 ;  /* 0x000000620d6e7223 */ /* 0x080fe2000001006d */
[----:B------:R-:W-:Y:S01]  /*3ef0*/  FADD.FTZ R112, R111, R98 ;  /* 0x000000626f707221 */ /* 0x000fe20000010000 */
[----:B------:R-:W-:-:S02]  /*3f00*/  FMUL.FTZ R64, R7, R98 ;  /* 0x0000006207407220 */ /* 0x000fc40000410000 */
[----:B------:R-:W1:Y:S01]  /*3f10*/  MUFU.RCP R121, R121 ;  /* 0x0000007900797308 */ /* 0x000e620000001000 */
[----:B------:R-:W-:Y:S01]  /*3f20*/  FFMA.FTZ R98, R14, R65, R107 ;  /* 0x000000410e627223 */ /* 0x000fe2000001006b */
[----:B------:R-:W-:Y:S01]  /*3f30*/  FFMA.FTZ R106, R12, R63, R106 ;  /* 0x0000003f0c6a7223 */ /* 0x000fe2000001006a */
[----:B------:R-:W-:-:S05]  /*3f40*/  FADD.FTZ R107, R113, R63 ;  /* 0x0000003f716b7221 */ /* 0x000fca0000010000 */
[----:B------:R-:W3:Y:S01]  /*3f50*/  MUFU.RCP R97, R97 ;  /* 0x0000006100617308 */ /* 0x000ee20000001000 */
[----:B------:R-:W-:Y:S01]  /*3f60*/  FMUL.FTZ R63, R6, R63 ;  /* 0x0000003f063f7220 */ /* 0x000fe20000410000 */
[----:B------:R-:W-:Y:S01]  /*3f70*/  FFMA.FTZ R109, R13, R64, R98 ;  /* 0x000000400d6d7223 */ /* 0x000fe20000010062 */
[----:B------:R-:W-:Y:S01]  /*3f80*/  FADD.FTZ R117, R108, R100 ;  /* 0x000000646c757221 */ /* 0x000fe20000010000 */
[-C--:B------:R-:W-:Y:S01]  /*3f90*/  FFMA.FTZ R124, R125, R62.reuse, R124 ;  /* 0x0000003e7d7c7223 */ /* 0x080fe2000001007c */
[----:B------:R-:W-:Y:S01]  /*3fa0*/  FADD.FTZ R123, R123, R62 ;  /* 0x0000003e7b7b7221 */ /* 0x000fe20000010000 */
[----:B------:R-:W-:Y:S02]  /*3fb0*/  FADD.FTZ R100, -R10, R101 ;  /* 0x000000650a647221 */ /* 0x000fe40000010100 */
[----:B------:R-:W4:Y:S01]  /*3fc0*/  MUFU.RCP R102, R60 ;  /* 0x0000003c00667308 */ /* 0x000f220000001000 */
[----:B------:R-:W-:Y:S01]  /*3fd0*/  FMUL.FTZ R62, R9, R62 ;  /* 0x0000003e093e7220 */ /* 0x000fe20000410000 */
[----:B------:R-:W-:Y:S01]  /*3fe0*/  FFMA.FTZ R98, R12, R63, R109 ;  /* 0x0000003f0c627223 */ /* 0x000fe2000001006d */
[----:B------:R-:W-:-:S02]  /*3ff0*/  HADD2.F32 R101, -RZ, R61.H0_H0 ;  /* 0x2000003dff657230 */ /* 0x000fc40000004100 */
[----:B0-----:R-:W-:Y:S01]  /*4000*/  FADD.FTZ R108, -R95, 1 ;  /* 0x3f8000005f6c7421 */ /* 0x001fe20000010100 */
[----:B------:R-:W-:Y:S02]  /*4010*/  FFMA.FTZ R125, R125, R62, R98 ;  /* 0x0000003e7d7d7223 */ /* 0x000fe40000010062 */
[----:B------:R-:W-:Y:S01]  /*4020*/  FADD.FTZ R98, -R10, R101 ;  /* 0x000000650a627221 */ /* 0x000fe20000010100 */
[----:B-1----:R-:W-:Y:S01]  /*4030*/  FADD.FTZ R101, -R121, 1 ;  /* 0x3f80000079657421 */ /* 0x002fe20000010100 */
[----:B------:R-:W-:Y:S02]  /*4040*/  HADD2.F32 R111, -RZ, R61.H1_H1 ;  /* 0x3000003dff6f7230 */ /* 0x000fe40000004100 */
[----:B---3--:R-:W-:Y:S01]  /*4050*/  FADD.FTZ R109, -R97, 1 ;  /* 0x3f800000616d7421 */ /* 0x008fe20000010100 */
[----:B------:R-:W-:Y:S01]  /*4060*/  FFMA.FTZ R108, R93, R108, 1 ;  /* 0x3f8000005d6c7423 */ /* 0x000fe2000001006c */
[--C-:B------:R-:W-:Y:S02]  /*4070*/  HADD2.F32 R61, -RZ, R76.reuse.H0_H0 ;  /* 0x2000004cff3d7230 */ /* 0x100fe40000004100 */
[----:B------:R-:W-:Y:S01]  /*4080*/  FFMA.FTZ R94, R94, R101, 1 ;  /* 0x3f8000005e5e7423 */ /* 0x000fe20000010065 */
[----:B------:R-:W-:-:S02]  /*4090*/  HADD2.F32 R76, -RZ, R76.H1_H1 ;  /* 0x3000004cff4c7230 */ /* 0x000fc40000004100 */
[----:B------:R-:W-:Y:S01]  /*40a0*/  FFMA.FTZ R109, R92, R109, 1 ;  /* 0x3f8000005c6d7423 */ /* 0x000fe2000001006d */
[----:B------:R-:W-:Y:S01]  /*40b0*/  FMUL.FTZ R114, R95, R108 ;  /* 0x0000006c5f727220 */ /* 0x000fe20000410000 */
[--C-:B----4-:R-:W-:Y:S02]  /*40c0*/  HADD2.F32 R95, -RZ, R80.reuse.H0_H0 ;  /* 0x20000050ff5f7230 */ /* 0x110fe40000004100 */
[----:B------:R-:W-:Y:S01]  /*40d0*/  FMUL.FTZ R121, R121, R94 ;  /* 0x0000005e79797220 */ /* 0x000fe20000410000 */
[----:B------:R-:W-:Y:S01]  /*40e0*/  FADD.FTZ R116, -R102, 1 ;  /* 0x3f80000066747421 */ /* 0x000fe20000010100 */
[----:B------:R-:W-:Y:S02]  /*40f0*/  HADD2.F32 R80, -RZ, R80.H1_H1 ;  /* 0x30000050ff507230 */ /* 0x000fe40000004100 */
[----:B------:R-:W-:Y:S01]  /*4100*/  FADD.FTZ R94, -R10, R76 ;  /* 0x0000004c0a5e7221 */ /* 0x000fe20000010100 */
[----:B------:R-:W-:Y:S01]  /*4110*/  FMUL.FTZ R109, R97, R109 ;  /* 0x0000006d616d7220 */ /* 0x000fe20000410000 */
[----:B------:R-:W-:-:S02]  /*4120*/  HADD2.F32 R76, -RZ, R77.H0_H0 ;  /* 0x2000004dff4c7230 */ /* 0x000fc40000004100 */
[----:B------:R-:W-:Y:S01]  /*4130*/  FFMA.FTZ R116, R91, R116, 1 ;  /* 0x3f8000005b747423 */ /* 0x000fe20000010074 */
[----:B------:R-:W-:Y:S02]  /*4140*/  FMUL.FTZ R109, R80, R109 ;  /* 0x0000006d506d7220 */ /* 0x000fe40000410000 */
[----:B------:R-:W-:Y:S01]  /*4150*/  FADD.FTZ R80, -R10, R76 ;  /* 0x0000004c0a507221 */ /* 0x000fe20000010100 */
[----:B------:R-:W-:Y:S02]  /*4160*/  HADD2.F32 R76, -RZ, R81.H0_H0 ;  /* 0x20000051ff4c7230 */ /* 0x000fe40000004100 */
[----:B------:R-:W-:Y:S01]  /*4170*/  FMUL.FTZ R108, R102, R116 ;  /* 0x00000074666c7220 */ /* 0x000fe20000410000 */
[----:B------:R-:W-:Y:S01]  /*4180*/  FMUL.FTZ R114, R95, R114 ;  /* 0x000000725f727220 */ /* 0x000fe20000410000 */
[----:B------:R-:W-:Y:S02]  /*4190*/  HADD2.F32 R95, -RZ, R77.H1_H1 ;  /* 0x3000004dff5f7230 */ /* 0x000fe40000004100 */
[----:B------:R-:W-:-:S02]  /*41a0*/  FMUL.FTZ R108, R76, R108 ;  /* 0x0000006c4c6c7220 */ /* 0x000fc40000410000 */
[----:B------:R-:W3:Y:S01]  /*41b0*/  LDG.E.64.CONSTANT R76, desc[UR16][R78.64+0x11800] ;  /* 0x011800104e4c7981 */ /* 0x000ee2000c1e9b00 */
[----:B------:R-:W-:Y:S01]  /*41c0*/  FMUL.FTZ R60, R51, R100 ;  /* 0x00000064333c7220 */ /* 0x000fe20000410000 */
[----:B------:R-:W-:-:S03]  /*41d0*/  FADD.FTZ R96, -R10, R99 ;  /* 0x000000630a607221 */ /* 0x000fc60000010100 */
[----:B------:R-:W-:Y:S01]  /*41e0*/  FFMA.FTZ R100, R9, R60, R5 ;  /* 0x0000003c09647223 */ /* 0x000fe20000010005 */
[----:B------:R-:W-:-:S03]  /*41f0*/  FMUL.FTZ R93, R51, R96 ;  /* 0x00000060335d7220 */ /* 0x000fc60000410000 */
[----:B------:R-:W-:Y:S01]  /*4200*/  FMUL.FTZ R99, R100, -1.4426950216293334961 ;  /* 0xbfb8aa3b64637820 */ /* 0x000fe20000410000 */
[----:B------:R-:W-:Y:S01]  /*4210*/  FFMA.FTZ R96, R8, R93, R4 ;  /* 0x0000005d08607223 */ /* 0x000fe20000010004 */
[----:B------:R-:W-:Y:S01]  /*4220*/  FMUL.FTZ R92, R51, R98 ;  /* 0x00000062335c7220 */ /* 0x000fe20000410000 */
[C---:B------:R-:W-:Y:S01]  /*4230*/  FADD.FTZ R111, -R10.reuse, R111 ;  /* 0x0000006f0a6f7221 */ /* 0x040fe20000010100 */
[----:B------:R-:W-:Y:S01]  /*4240*/  FADD.FTZ R61, -R10, R61 ;  /* 0x0000003d0a3d7221 */ /* 0x000fe20000010100 */
[----:B------:R-:W-:Y:S01]  /*4250*/  FMUL.FTZ R113, R96, -1.4426950216293334961 ;  /* 0xbfb8aa3b60717820 */ /* 0x000fe20000410000 */
[----:B------:R-:W0:Y:S01]  /*4260*/  MUFU.EX2 R99, R99 ;  /* 0x0000006300637308 */ /* 0x000e220000000800 */
[----:B------:R-:W-:Y:S01]  /*4270*/  FFMA.FTZ R98, R7, R92, R3 ;  /* 0x0000005c07627223 */ /* 0x000fe20000010003 */
[----:B------:R-:W-:Y:S01]  /*4280*/  FMUL.FTZ R91, R51, R111 ;  /* 0x0000006f335b7220 */ /* 0x000fe20000410000 */
[----:B------:R-:W4:Y:S02]  /*4290*/  LDG.E.64.CONSTANT R78, desc[UR16][R78.64+0x12c00] ;  /* 0x012c00104e4e7981 */ /* 0x000f24000c1e9b00 */
[----:B------:R-:W-:-:S03]  /*42a0*/  FMUL.FTZ R111, R98, -1.4426950216293334961 ;  /* 0xbfb8aa3b626f7820 */ /* 0x000fc60000410000 */
[----:B------:R-:W1:Y:S01]  /*42b0*/  MUFU.EX2 R113, R113 ;  /* 0x0000007100717308 */ /* 0x000e620000000800 */
[----:B------:R-:W-:-:S07]  /*42c0*/  FFMA.FTZ R101, R6, R91, R2 ;  /* 0x0000005b06657223 */ /* 0x000fce0000010002 */
[----:B------:R-:W2:Y:S01]  /*42d0*/  MUFU.EX2 R111, R111 ;  /* 0x0000006f006f7308 */ /* 0x000ea20000000800 */
[----:B------:R-:W-:Y:S01]  /*42e0*/  FMUL.FTZ R97, R101, -1.4426950216293334961 ;  /* 0xbfb8aa3b65617820 */ /* 0x000fe20000410000 */
[----:B0-----:R-:W-:Y:S01]  /*42f0*/  FADD.FTZ R99, R99, 1 ;  /* 0x3f80000063637421 */ /* 0x001fe20000010000 */
[----:B------:R-:W-:-:S05]  /*4300*/  FMUL.FTZ R61, R51, R61 ;  /* 0x0000003d333d7220 */ /* 0x000fca0000410000 */
[----:B------:R0:W0:Y:S01]  /*4310*/  MUFU.EX2 R116, R97 ;  /* 0x0000006100747308 */ /* 0x0000220000000800 */
[----:B-1----:R-:W-:Y:S01]  /*4320*/  FADD.FTZ R113, R113, 1 ;  /* 0x3f80000071717421 */ /* 0x002fe20000010000 */
[----:B------:R-:W-:-:S06]  /*4330*/  FFMA.FTZ R102, R9, R61, R5 ;  /* 0x0000003d09667223 */ /* 0x000fcc0000010005 */
[----:B------:R1:W1:Y:S01]  /*4340*/  MUFU.RCP R122, R99 ;  /* 0x00000063007a7308 */ /* 0x0002620000001000 */
[----:B------:R-:W-:Y:S01]  /*4350*/  FMUL.FTZ R94, R51, R94 ;  /* 0x0000005e335e7220 */ /* 0x000fe20000410000 */
[----:B--2---:R-:W-:Y:S01]  /*4360*/  FADD.FTZ R157, R111, 1 ;  /* 0x3f8000006f9d7421 */ /* 0x004fe20000010000 */
[----:B------:R-:W-:Y:S02]  /*4370*/  FMUL.FTZ R118, R102, -1.4426950216293334961 ;  /* 0xbfb8aa3b66767820 */ /* 0x000fe40000410000 */
[----:B0-----:R-:W-:-:S03]  /*4380*/  FFMA.FTZ R97, R8, R94, R4 ;  /* 0x0000005e08617223 */ /* 0x001fc60000010004 */
[----:B------:R-:W0:Y:S01]  /*4390*/  MUFU.RCP R113, R113 ;  /* 0x0000007100717308 */ /* 0x000e220000001000 */
[----:B------:R-:W-:Y:S01]  /*43a0*/  FMUL.FTZ R80, R51, R80 ;  /* 0x0000005033507220 */ /* 0x000fe20000410000 */
[----:B------:R-:W-:Y:S01]  /*43b0*/  FMUL.FTZ R119, R97, -1.4426950216293334961 ;  /* 0xbfb8aa3b61777820 */ /* 0x000fe20000410000 */
[----:B------:R-:W-:Y:S01]  /*43c0*/  FADD.FTZ R95, -R10, R95 ;  /* 0x0000005f0a5f7221 */ /* 0x000fe20000010100 */
[----:B------:R-:W-:-:S04]  /*43d0*/  FADD.FTZ R116, R116, 1 ;  /* 0x3f80000074747421 */ /* 0x000fc80000010000 */
[----:B------:R-:W2:Y:S01]  /*43e0*/  MUFU.RCP R157, R157 ;  /* 0x0000009d009d7308 */ /* 0x000ea20000001000 */
[----:B-1----:R-:W-:Y:S01]  /*43f0*/  FFMA.FTZ R99, R7, R80, R3 ;  /* 0x0000005007637223 */ /* 0x002fe20000010003 */
[----:B------:R-:W-:Y:S01]  /*4400*/  FADD.FTZ R156, -R122, 1 ;  /* 0x3f8000007a9c7421 */ /* 0x000fe20000010100 */
[----:B------:R-:W-:-:S05]  /*4410*/  FMUL.FTZ R95, R51, R95 ;  /* 0x0000005f335f7220 */ /* 0x000fca0000410000 */
[----:B------:R-:W1:Y:S01]  /*4420*/  MUFU.EX2 R118, R118 ;  /* 0x0000007600767308 */ /* 0x000e620000000800 */
[----:B------:R-:W-:Y:S02]  /*4430*/  HADD2.F32 R81, -RZ, R81.H1_H1 ;  /* 0x30000051ff517230 */ /* 0x000fe40000004100 */
[----:B------:R-:W-:Y:S01]  /*4440*/  FMUL.FTZ R120, R99, -1.4426950216293334961 ;  /* 0xbfb8aa3b63787820 */ /* 0x000fe20000410000 */
[----:B------:R-:W-:Y:S01]  /*4450*/  FFMA.FTZ R156, R100, R156, 1 ;  /* 0x3f800000649c7423 */ /* 0x000fe2000001009c */
[----:B------:R-:W-:-:S03]  /*4460*/  FFMA.FTZ R100, R6, R95, R2 ;  /* 0x0000005f06647223 */ /* 0x000fc60000010002 */
[----:B------:R-:W5:Y:S01]  /*4470*/  MUFU.EX2 R119, R119 ;  /* 0x0000007700777308 */ /* 0x000f620000000800 */
[----:B------:R-:W-:Y:S01]  /*4480*/  FMUL.FTZ R111, R81, R121 ;  /* 0x00000079516f7220 */ /* 0x000fe20000410000 */
[----:B0-----:R-:W-:Y:S01]  /*4490*/  FADD.FTZ R81, -R113, 1 ;  /* 0x3f80000071517421 */ /* 0x001fe20000010100 */
[----:B------:R-:W-:-:S05]  /*44a0*/  FMUL.FTZ R154, R100, -1.4426950216293334961 ;  /* 0xbfb8aa3b649a7820 */ /* 0x000fca0000410000 */
[----:B------:R-:W0:Y:S01]  /*44b0*/  MUFU.RCP R116, R116 ;  /* 0x0000007400747308 */ /* 0x000e220000001000 */
[----:B------:R-:W-:Y:S01]  /*44c0*/  FFMA.FTZ R81, R96, R81, 1 ;  /* 0x3f80000060517423 */ /* 0x000fe20000010051 */
[----:B--2---:R-:W-:Y:S01]  /*44d0*/  FADD.FTZ R96, -R157, 1 ;  /* 0x3f8000009d607421 */ /* 0x004fe20000010100 */
[----:B-1----:R-:W-:-:S05]  /*44e0*/  FADD.FTZ R118, R118, 1 ;  /* 0x3f80000076767421 */ /* 0x002fca0000010000 */
[----:B------:R-:W1:Y:S01]  /*44f0*/  MUFU.EX2 R120, R120 ;  /* 0x0000007800787308 */ /* 0x000e620000000800 */
[----:B------:R-:W-:Y:S01]  /*4500*/  FMUL.FTZ R156, R122, R156 ;  /* 0x0000009c7a9c7220 */ /* 0x000fe20000410000 */
[----:B------:R-:W-:Y:S01]  /*4510*/  FMUL.FTZ R122, R113, R81 ;  /* 0x00000051717a7220 */ /* 0x000fe20000410000 */
[----:B------:R-:W-:-:S05]  /*4520*/  FFMA.FTZ R96, R98, R96, 1 ;  /* 0x3f80000062607423 */ /* 0x000fca0000010060 */
[----:B------:R-:W2:Y:S01]  /*4530*/  MUFU.EX2 R154, R154 ;  /* 0x0000009a009a7308 */ /* 0x000ea20000000800 */
[----:B-----5:R-:W-:Y:S01]  /*4540*/  FADD.FTZ R121, R119, 1 ;  /* 0x3f80000077797421 */ /* 0x020fe20000010000 */
[----:B------:R-:W-:Y:S01]  /*4550*/  FMUL.FTZ R119, R157, R96 ;  /* 0x000000609d777220 */ /* 0x000fe20000410000 */
[----:B0-----:R-:W-:-:S05]  /*4560*/  FADD.FTZ R96, -R116, 1 ;  /* 0x3f80000074607421 */ /* 0x001fca0000010100 */
[----:B------:R0:W5:Y:S01]  /*4570*/  MUFU.RCP R81, R118 ;  /* 0x0000007600517308 */ /* 0x0001620000001000 */
[----:B------:R-:W-:Y:S01]  /*4580*/  FFMA.FTZ R96, R101, R96, 1 ;  /* 0x3f80000065607423 */ /* 0x000fe20000010060 */
[----:B-1----:R-:W-:-:S03]  /*4590*/  FADD.FTZ R120, R120, 1 ;  /* 0x3f80000078787421 */ /* 0x002fc60000010000 */
[----:B------:R-:W-:-:S03]  /*45a0*/  FMUL.FTZ R113, R116, R96 ;  /* 0x0000006074717220 */ /* 0x000fc60000410000 */
[----:B------:R-:W1:Y:S01]  /*45b0*/  MUFU.RCP R121, R121 ;  /* 0x0000007900797308 */ /* 0x000e620000001000 */
[----:B--2---:R-:W-:Y:S01]  /*45c0*/  FADD.FTZ R154, R154, 1 ;  /* 0x3f8000009a9a7421 */ /* 0x004fe20000010000 */
[--C-:B0-----:R-:W-:Y:S02]  /*45d0*/  HADD2.F32 R118, -RZ, R82.reuse.H0_H0 ;  /* 0x20000052ff767230 */ /* 0x101fe40000004100 */
[----:B------:R-:W-:-:S04]  /*45e0*/  HADD2.F32 R98, -RZ, R82.H1_H1 ;  /* 0x30000052ff627230 */ /* 0x000fc80000004100 */
[----:B------:R5:W0:Y:S01]  /*45f0*/  MUFU.RCP R116, R120 ;  /* 0x0000007800747308 */ /* 0x000a220000001000 */
[----:B------:R-:W-:-:S07]  /*4600*/  HADD2.F32 R96, -RZ, R83.H0_H0 ;  /* 0x20000053ff607230 */ /* 0x000fce0000004100 */
[----:B------:R-:W2:Y:S01]  /*4610*/  MUFU.RCP R82, R154 ;  /* 0x0000009a00527308 */ /* 0x000ea20000001000 */
[----:B-----5:R-:W-:Y:S01]  /*4620*/  FADD.FTZ R120, -R81, 1 ;  /* 0x3f80000051787421 */ /* 0x020fe20000010100 */
[----:B------:R-:W-:-:S03]  /*4630*/  HADD2.F32 R83, -RZ, R83.H1_H1 ;  /* 0x30000053ff537230 */ /* 0x000fc60000004100 */
[----:B------:R-:W-:Y:S01]  /*4640*/  FFMA.FTZ R120, R102, R120, 1 ;  /* 0x3f80000066787423 */ /* 0x000fe20000010078 */
[----:B------:R-:W-:Y:S01]  /*4650*/  FMUL.FTZ R119, R96, R119 ;  /* 0x0000007760777220 */ /* 0x000fe20000410000 */
[----:B-1----:R-:W-:Y:S02]  /*4660*/  FADD.FTZ R96, -R121, 1 ;  /* 0x3f80000079607421 */ /* 0x002fe40000010100 */
[----:B------:R-:W-:Y:S01]  /*4670*/  FMUL.FTZ R120, R81, R120 ;  /* 0x0000007851787220 */ /* 0x000fe20000410000 */
[--C-:B------:R-:W-:Y:S02]  /*4680*/  HADD2.F32 R81, -RZ, R84.reuse.H0_H0 ;  /* 0x20000054ff517230 */ /* 0x100fe40000004100 */
[----:B------:R-:W-:Y:S01]  /*4690*/  FMUL.FTZ R113, R83, R113 ;  /* 0x0000007153717220 */ /* 0x000fe20000410000 */
[----:B0-----:R-:W-:Y:S01]  /*46a0*/  FADD.FTZ R83, -R116, 1 ;  /* 0x3f80000074537421 */ /* 0x001fe20000010100 */
[----:B------:R-:W-:Y:S01]  /*46b0*/  FFMA.FTZ R97, R97, R96, 1 ;  /* 0x3f80000061617423 */ /* 0x000fe20000010060 */
[----:B------:R-:W-:Y:S01]  /*46c0*/  FADD.FTZ R96, -R10, R81 ;  /* 0x000000510a607221 */ /* 0x000fe20000010100 */
[----:B------:R-:W-:-:S02]  /*46d0*/  HADD2.F32 R81, -RZ, R84.H1_H1 ;  /* 0x30000054ff517230 */ /* 0x000fc40000004100 */
[----:B------:R-:W-:Y:S01]  /*46e0*/  FFMA.FTZ R99, R99, R83, 1 ;  /* 0x3f80000063637423 */ /* 0x000fe20000010053 */
[----:B--2---:R-:W-:Y:S01]  /*46f0*/  FADD.FTZ R83, -R82, 1 ;  /* 0x3f80000052537421 */ /* 0x004fe20000010100 */
[----:B------:R-:W-:Y:S01]  /*4700*/  FMUL.FTZ R96, R51, R96 ;  /* 0x0000006033607220 */ /* 0x000fe20000410000 */
[----:B------:R-:W-:Y:S02]  /*4710*/  FADD.FTZ R81, -R10, R81 ;  /* 0x000000510a517221 */ /* 0x000fe40000010100 */
[----:B------:R-:W-:Y:S01]  /*4720*/  FFMA.FTZ R100, R100, R83, 1 ;  /* 0x3f80000064647423 */ /* 0x000fe20000010053 */
[----:B------:R-:W-:Y:S01]  /*4730*/  FFMA.FTZ R84, R9, R96, R5 ;  /* 0x0000006009547223 */ /* 0x000fe20000010005 */
[--C-:B------:R-:W-:Y:S02]  /*4740*/  HADD2.F32 R83, -RZ, R85.reuse.H0_H0 ;  /* 0x20000055ff537230 */ /* 0x100fe40000004100 */
[----:B------:R-:W-:Y:S01]  /*4750*/  FMUL.FTZ R81, R51, R81 ;  /* 0x0000005133517220 */ /* 0x000fe20000410000 */
[----:B------:R-:W-:Y:S01]  /*4760*/  FMUL.FTZ R122, R98, R122 ;  /* 0x0000007a627a7220 */ /* 0x000fe20000410000 */
[----:B------:R-:W-:Y:S01]  /*4770*/  FMUL.FTZ R154, R84, -1.4426950216293334961 ;  /* 0xbfb8aa3b549a7820 */ /* 0x000fe20000410000 */
[----:B------:R-:W-:-:S02]  /*4780*/  HADD2.F32 R98, -RZ, R85.H1_H1 ;  /* 0x30000055ff627230 */ /* 0x000fc40000004100 */
[----:B------:R-:W-:Y:S01]  /*4790*/  FADD.FTZ R83, -R10, R83 ;  /* 0x000000530a537221 */ /* 0x000fe20000010100 */
[----:B------:R-:W-:Y:S01]  /*47a0*/  FFMA.FTZ R85, R8, R81, R4 ;  /* 0x0000005108557223 */ /* 0x000fe20000010004 */
[----:B------:R-:W-:Y:S01]  /*47b0*/  FMUL.FTZ R118, R118, R156 ;  /* 0x0000009c76767220 */ /* 0x000fe20000410000 */
[----:B------:R-:W-:Y:S01]  /*47c0*/  FMUL.FTZ R116, R116, R99 ;  /* 0x0000006374747220 */ /* 0x000fe20000410000 */
[----:B------:R-:W0:Y:S01]  /*47d0*/  MUFU.EX2 R154, R154 ;  /* 0x0000009a009a7308 */ /* 0x000e220000000800 */
[----:B------:R-:W-:Y:S01]  /*47e0*/  FADD.FTZ R98, -R10, R98 ;  /* 0x000000620a627221 */ /* 0x000fe20000010100 */
[----:B------:R-:W-:Y:S01]  /*47f0*/  FMUL.FTZ R99, R51, R83 ;  /* 0x0000005333637220 */ /* 0x000fe20000410000 */
[----:B------:R-:W-:Y:S01]  /*4800*/  FMUL.FTZ R156, R85, -1.4426950216293334961 ;  /* 0xbfb8aa3b559c7820 */ /* 0x000fe20000410000 */
[----:B------:R-:W-:Y:S01]  /*4810*/  FMUL.FTZ R82, R82, R100 ;  /* 0x0000006452527220 */ /* 0x000fe20000410000 */
[----:B------:R-:W-:Y:S01]  /*4820*/  FMUL.FTZ R121, R121, R97 ;  /* 0x0000006179797220 */ /* 0x000fe20000410000 */
[----:B------:R-:W-:Y:S01]  /*4830*/  FMUL.FTZ R98, R51, R98 ;  /* 0x0000006233627220 */ /* 0x000fe20000410000 */
[----:B------:R-:W-:Y:S01]  /*4840*/  FFMA.FTZ R100, R7, R99, R3 ;  /* 0x0000006307647223 */ /* 0x000fe20000010003 */
[----:B------:R-:W-:Y:S01]  /*4850*/  HADD2.F32 R97, -RZ, R86.H0_H0 ;  /* 0x20000056ff617230 */ /* 0x000fe20000004100 */
[----:B------:R-:W1:Y:S01]  /*4860*/  MUFU.EX2 R156, R156 ;  /* 0x0000009c009c7308 */ /* 0x000e620000000800 */
[----:B------:R-:W-:Y:S01]  /*4870*/  FFMA.FTZ R101, R6, R98, R2 ;  /* 0x0000006206657223 */ /* 0x000fe20000010002 */
[----:B------:R-:W-:-:S02]  /*4880*/  FMUL.FTZ R158, R100, -1.4426950216293334961 ;  /* 0xbfb8aa3b649e7820 */ /* 0x000fc40000410000 */
[----:B------:R-:W-:Y:S01]  /*4890*/  FADD.FTZ R97, -R10, R97 ;  /* 0x000000610a617221 */ /* 0x000fe20000010100 */
[----:B------:R-:W-:-:S03]  /*48a0*/  FMUL.FTZ R157, R101, -1.4426950216293334961 ;  /* 0xbfb8aa3b659d7820 */ /* 0x000fc60000410000 */
[----:B------:R-:W2:Y:S01]  /*48b0*/  MUFU.EX2 R158, R158 ;  /* 0x0000009e009e7308 */ /* 0x000ea20000000800 */
[----:B------:R-:W-:Y:S01]  /*48c0*/  FMUL.FTZ R97, R51, R97 ;  /* 0x0000006133617220 */ /* 0x000fe20000410000 */
[----:B0-----:R-:W-:-:S03]  /*48d0*/  FADD.FTZ R154, R154, 1 ;  /* 0x3f8000009a9a7421 */ /* 0x001fc60000010000 */
[----:B------:R-:W-:-:S03]  /*48e0*/  FFMA.FTZ R83, R9, R97, R5 ;  /* 0x0000006109537223 */ /* 0x000fc60000010005 */
[----:B------:R-:W0:Y:S01]  /*48f0*/  MUFU.EX2 R157, R157 ;  /* 0x0000009d009d7308 */ /* 0x000e220000000800 */
[----:B------:R-:W-:Y:S01]  /*4900*/  FMUL.FTZ R102, R83, -1.4426950216293334961 ;  /* 0xbfb8aa3b53667820 */ /* 0x000fe20000410000 */
[--C-:B------:R-:W-:Y:S02]  /*4910*/  HADD2.F32 R159, -RZ, R88.reuse.H0_H0 ;  /* 0x20000058ff9f7230 */ /* 0x100fe40000004100 */
[----:B-1----:R-:W-:Y:S01]  /*4920*/  FADD.FTZ R156, R156, 1 ;  /* 0x3f8000009c9c7421 */ /* 0x002fe20000010000 */
[----:B------:R-:W-:-:S03]  /*4930*/  HADD2.F32 R88, -RZ, R88.H1_H1 ;  /* 0x30000058ff587230 */ /* 0x000fc60000004100 */
[----:B------:R-:W1:Y:S02]  /*4940*/  MUFU.RCP R154, R154 ;  /* 0x0000009a009a7308 */ /* 0x000e640000001000 */
[----:B------:R-:W-:Y:S01]  /*4950*/  FMUL.FTZ R121, R88, R121 ;  /* 0x0000007958797220 */ /* 0x000fe20000410000 */
[----:B------:R-:W-:Y:S02]  /*4960*/  HADD2.F32 R88, -RZ, R89.H0_H0 ;  /* 0x20000059ff587230 */ /* 0x000fe40000004100 */
[----:B--2---:R-:W-:-:S03]  /*4970*/  FADD.FTZ R158, R158, 1 ;  /* 0x3f8000009e9e7421 */ /* 0x004fc60000010000 */
[----:B------:R-:W2:Y:S01]  /*4980*/  MUFU.EX2 R102, R102 ;  /* 0x0000006600667308 */ /* 0x000ea20000000800 */
[----:B------:R-:W-:Y:S02]  /*4990*/  HADD2.F32 R89, -RZ, R89.H1_H1 ;  /* 0x30000059ff597230 */ /* 0x000fe40000004100 */
[----:B------:R-:W-:-:S05]  /*49a0*/  FMUL.FTZ R116, R88, R116 ;  /* 0x0000007458747220 */ /* 0x000fca0000410000 */
[----:B------:R-:W5:Y:S01]  /*49b0*/  MUFU.RCP R156, R156 ;  /* 0x0000009c009c7308 */ /* 0x000f620000001000 */
[----:B0-----:R-:W-:Y:S01]  /*49c0*/  FADD.FTZ R157, R157, 1 ;  /* 0x3f8000009d9d7421 */ /* 0x001fe20000010000 */
[----:B------:R-:W-:-:S06]  /*49d0*/  FMUL.FTZ R82, R89, R82 ;  /* 0x0000005259527220 */ /* 0x000fcc0000410000 */
[----:B------:R-:W0:Y:S08]  /*49e0*/  MUFU.RCP R88, R158 ;  /* 0x0000009e00587308 */ /* 0x000e300000001000 */
[----:B------:R1:W0:Y:S02]  /*49f0*/  MUFU.RCP R89, R157 ;  /* 0x0000009d00597308 */ /* 0x0002240000001000 */
[----:B-1----:R-:W-:-:S04]  /*4a00*/  FADD.FTZ R157, -R154, 1 ;  /* 0x3f8000009a9d7421 */ /* 0x002fc80000010100 */
[----:B------:R-:W-:Y:S01]  /*4a10*/  FFMA.FTZ R84, R84, R157, 1 ;  /* 0x3f80000054547423 */ /* 0x000fe2000001009d */
[----:B--2---:R-:W-:Y:S01]  /*4a20*/  FADD.FTZ R157, R102, 1 ;  /* 0x3f800000669d7421 */ /* 0x004fe20000010000 */
[----:B-----5:R-:W-:-:S04]  /*4a30*/  FADD.FTZ R102, -R156, 1 ;  /* 0x3f8000009c667421 */ /* 0x020fc80000010100 */
[----:B------:R-:W-:Y:S02]  /*4a40*/  FFMA.FTZ R102, R85, R102, 1 ;  /* 0x3f80000055667423 */ /* 0x000fe40000010066 */
[----:B------:R0:W1:Y:S01]  /*4a50*/  MUFU.RCP R85, R157 ;  /* 0x0000009d00557308 */ /* 0x0000620000001000 */
[----:B------:R-:W-:Y:S02]  /*4a60*/  HADD2.F32 R86, -RZ, R86.H1_H1 ;  /* 0x30000056ff567230 */ /* 0x000fe40000004100 */
[----:B0-----:R-:W-:-:S04]  /*4a70*/  FADD.FTZ R157, -R88, 1 ;  /* 0x3f800000589d7421 */ /* 0x001fc80000010100 */
[----:B------:R-:W-:Y:S01]  /*4a80*/  FFMA.FTZ R100, R100, R157, 1 ;  /* 0x3f80000064647423 */ /* 0x000fe2000001009d */
[----:B------:R-:W-:Y:S01]  /*4a90*/  FADD.FTZ R157, -R89, 1 ;  /* 0x3f800000599d7421 */ /* 0x000fe20000010100 */
[----:B------:R-:W-:-:S03]  /*4aa0*/  FADD.FTZ R86, -R10, R86 ;  /* 0x000000560a567221 */ /* 0x000fc60000010100 */
[----:B------:R-:W-:Y:S01]  /*4ab0*/  FFMA.FTZ R101, R101, R157, 1 ;  /* 0x3f80000065657423 */ /* 0x000fe2000001009d */
[----:B------:R-:W-:-:S03]  /*4ac0*/  FMUL.FTZ R84, R154, R84 ;  /* 0x000000549a547220 */ /* 0x000fc60000410000 */
[----:B------:R-:W-:Y:S01]  /*4ad0*/  FMUL.FTZ R154, R89, R101 ;  /* 0x00000065599a7220 */ /* 0x000fe20000410000 */
[----:B------:R-:W-:-:S04]  /*4ae0*/  FMUL.FTZ R101, R51, R86 ;  /* 0x0000005633657220 */ /* 0x000fc80000410000 */
[----:B------:R-:W-:-:S04]  /*4af0*/  FFMA.FTZ R157, R8, R101, R4 ;  /* 0x00000065089d7223 */ /* 0x000fc80000010004 */
[----:B------:R-:W-:Y:S01]  /*4b00*/  FMUL.FTZ R86, R157, -1.4426950216293334961 ;  /* 0xbfb8aa3b9d567820 */ /* 0x000fe20000410000 */
[----:B------:R-:W-:Y:S01]  /*4b10*/  FADD.FTZ R158, RZ, R53 ;  /* 0x00000035ff9e7221 */ /* 0x000fe20000010000 */
[----:B------:R-:W-:Y:S01]  /*4b20*/  FMUL.FTZ R88, R88, R100 ;  /* 0x0000006458587220 */ /* 0x000fe20000410000 */
[----:B------:R-:W-:-:S03]  /*4b30*/  HADD2.F32 R100, -RZ, R87.H0_H0 ;  /* 0x20000057ff647230 */ /* 0x000fc60000004100 */
[----:B------:R-:W0:Y:S01]  /*4b40*/  MUFU.EX2 R86, R86 ;  /* 0x0000005600567308 */ /* 0x000e220000000800 */
[----:B------:R-:W-:Y:S01]  /*4b50*/  FADD.FTZ R158, R158, R151 ;  /* 0x000000979e9e7221 */ /* 0x000fe20000010000 */
[----:B------:R-:W-:-:S03]  /*4b60*/  FADD.FTZ R100, -R10, R100 ;  /* 0x000000640a647221 */ /* 0x000fc60000010100 */
[----:B------:R-:W-:Y:S01]  /*4b70*/  FADD.FTZ R158, R158, R149 ;  /* 0x000000959e9e7221 */ /* 0x000fe20000010000 */
[----:B------:R-:W-:Y:S01]  /*4b80*/  FMUL.FTZ R156, R156, R102 ;  /* 0x000000669c9c7220 */ /* 0x000fe20000410000 */
[----:B------:R-:W-:Y:S02]  /*4b90*/  HADD2.F32 R102, -RZ, R87.H1_H1 ;  /* 0x30000057ff667230 */ /* 0x000fe40000004100 */
[----:B-1----:R-:W-:Y:S01]  /*4ba0*/  FADD.FTZ R89, -R85, 1 ;  /* 0x3f80000055597421 */ /* 0x002fe20000010100 */
[----:B------:R-:W-:Y:S01]  /*4bb0*/  FADD.FTZ R158, R158, R148 ;  /* 0x000000949e9e7221 */ /* 0x000fe20000010000 */
[----:B------:R-:W-:Y:S02]  /*4bc0*/  FMUL.FTZ R100, R51, R100 ;  /* 0x0000006433647220 */ /* 0x000fe40000410000 */
[----:B------:R-:W-:Y:S01]  /*4bd0*/  FFMA.FTZ R89, R83, R89, 1 ;  /* 0x3f80000053597423 */ /* 0x000fe20000010059 */
[----:B------:R-:W-:Y:S01]  /*4be0*/  FADD.FTZ R158, R158, R147 ;  /* 0x000000939e9e7221 */ /* 0x000fe20000010000 */
[----:B------:R-:W-:Y:S01]  /*4bf0*/  FADD.FTZ R102, -R10, R102 ;  /* 0x000000660a667221 */ /* 0x000fe20000010100 */
[----:B------:R-:W-:Y:S01]  /*4c00*/  FFMA.FTZ R83, R7, R100, R3 ;  /* 0x0000006407537223 */ /* 0x000fe20000010003 */
[----:B0-----:R-:W-:Y:S01]  /*4c10*/  FADD.FTZ R87, R86, 1 ;  /* 0x3f80000056577421 */ /* 0x001fe20000010000 */
[----:B------:R-:W-:Y:S01]  /*4c20*/  FADD.FTZ R86, R158, R146 ;  /* 0x000000929e567221 */ /* 0x000fe20000010000 */
[----:B------:R-:W-:Y:S01]  /*4c30*/  FMUL.FTZ R89, R85, R89 ;  /* 0x0000005955597220 */ /* 0x000fe20000410000 */
[----:B------:R-:W-:Y:S01]  /*4c40*/  FMUL.FTZ R102, R51, R102 ;  /* 0x0000006633667220 */ /* 0x000fe20000410000 */
[----:B------:R-:W-:Y:S01]  /*4c50*/  FMUL.FTZ R85, R83, -1.4426950216293334961 ;  /* 0xbfb8aa3b53557820 */ /* 0x000fe20000410000 */
[----:B------:R-:W-:-:S02]  /*4c60*/  FADD.FTZ R158, R86, R145 ;  /* 0x00000091569e7221 */ /* 0x000fc40000010000 */
[----:B------:R-:W-:Y:S01]  /*4c70*/  FFMA.FTZ R86, R6, R102, R2 ;  /* 0x0000006606567223 */ /* 0x000fe20000010002 */
[----:B------:R-:W-:Y:S02]  /*4c80*/  FMUL.FTZ R120, R159, R120 ;  /* 0x000000789f787220 */ /* 0x000fe40000410000 */
[----:B------:R-:W0:Y:S01]  /*4c90*/  MUFU.EX2 R85, R85 ;  /* 0x0000005500557308 */ /* 0x000e220000000800 */
[----:B------:R-:W-:Y:S01]  /*4ca0*/  FMUL.FTZ R159, R86, -1.4426950216293334961 ;  /* 0xbfb8aa3b569f7820 */ /* 0x000fe20000410000 */
[----:B------:R-:W-:-:S06]  /*4cb0*/  FADD.FTZ R158, R158, R144 ;  /* 0x000000909e9e7221 */ /* 0x000fcc0000010000 */
[----:B------:R-:W1:Y:S01]  /*4cc0*/  MUFU.RCP R87, R87 ;  /* 0x0000005700577308 */ /* 0x000e620000001000 */
[----:B------:R-:W-:-:S07]  /*4cd0*/  FADD.FTZ R158, R158, R143 ;  /* 0x0000008f9e9e7221 */ /* 0x000fce0000010000 */
[----:B------:R-:W2:Y:S01]  /*4ce0*/  MUFU.EX2 R159, R159 ;  /* 0x0000009f009f7308 */ /* 0x000ea20000000800 */
[----:B------:R-:W-:Y:S01]  /*4cf0*/  FADD.FTZ R158, R158, R142 ;  /* 0x0000008e9e9e7221 */ /* 0x000fe20000010000 */
[----:B0-----:R-:W-:-:S03]  /*4d00*/  FADD.FTZ R85, R85, 1 ;  /* 0x3f80000055557421 */ /* 0x001fc60000010000 */
[----:B------:R-:W-:Y:S01]  /*4d10*/  FADD.FTZ R158, R158, R141 ;  /* 0x0000008d9e9e7221 */ /* 0x000fe20000010000 */
[----:B-1----:R-:W-:-:S03]  /*4d20*/  FADD.FTZ R162, -R87, 1 ;  /* 0x3f80000057a27421 */ /* 0x002fc60000010100 */
[----:B------:R-:W-:Y:S01]  /*4d30*/  FADD.FTZ R158, R158, R140 ;  /* 0x0000008c9e9e7221 */ /* 0x000fe20000010000 */
[----:B------:R-:W0:Y:S01]  /*4d40*/  MUFU.RCP R85, R85 ;  /* 0x0000005500557308 */ /* 0x000e220000001000 */
[----:B------:R-:W-:Y:S02]  /*4d50*/  FFMA.FTZ R157, R157, R162, 1 ;  /* 0x3f8000009d9d7423 */ /* 0x000fe400000100a2 */
[----:B------:R-:W-:Y:S01]  /*4d60*/  FADD.FTZ R162, R158, R139 ;  /* 0x0000008b9ea27221 */ /* 0x000fe20000010000 */
[----:B--2---:R-:W-:-:S03]  /*4d70*/  FADD.FTZ R159, R159, 1 ;  /* 0x3f8000009f9f7421 */ /* 0x004fc60000010000 */
[----:B------:R-:W-:Y:S01]  /*4d80*/  FADD.FTZ R162, R162, R138 ;  /* 0x0000008aa2a27221 */ /* 0x000fe20000010000 */
[----:B------:R-:W1:Y:S03]  /*4d90*/  MUFU.RCP R158, R159 ;  /* 0x0000009f009e7308 */ /* 0x000e660000001000 */
[----:B------:R-:W-:Y:S01]  /*4da0*/  FADD.FTZ R162, R162, R137 ;  /* 0x00000089a2a27221 */ /* 0x000fe20000010000 */
[----:B------:R-:W-:-:S03]  /*4db0*/  FMUL.FTZ R87, R87, R157 ;  /* 0x0000009d57577220 */ /* 0x000fc60000410000 */
[----:B------:R-:W-:Y:S01]  /*4dc0*/  FADD.FTZ R162, R162, R136 ;  /* 0x00000088a2a27221 */ /* 0x000fe20000010000 */
[----:B0-----:R-:W-:-:S03]  /*4dd0*/  FADD.FTZ R157, -R85, 1 ;  /* 0x3f800000559d7421 */ /* 0x001fc60000010100 */
[----:B------:R-:W-:Y:S01]  /*4de0*/  FADD.FTZ R162, R162, R135 ;  /* 0x00000087a2a27221 */ /* 0x000fe20000010000 */
[----:B------:R-:W-:-:S03]  /*4df0*/  FFMA.FTZ R157, R83, R157, 1 ;  /* 0x3f800000539d7423 */ /* 0x000fc6000001009d */
[----:B------:R-:W-:Y:S01]  /*4e00*/  FADD.FTZ R162, R162, R134 ;  /* 0x00000086a2a27221 */ /* 0x000fe20000010000 */
[----:B-1----:R-:W-:-:S04]  /*4e10*/  FADD.FTZ R83, -R158, 1 ;  /* 0x3f8000009e537421 */ /* 0x002fc80000010100 */
[----:B------:R-:W-:Y:S01]  /*4e20*/  FFMA.FTZ R83, R86, R83, 1 ;  /* 0x3f80000056537423 */ /* 0x000fe20000010053 */
[----:B------:R-:W-:Y:S01]  /*4e30*/  FADD.FTZ R86, R162, R133 ;  /* 0x00000085a2567221 */ /* 0x000fe20000010000 */
[----:B------:R-:W-:Y:S01]  /*4e40*/  FMUL.FTZ R85, R85, R157 ;  /* 0x0000009d55557220 */ /* 0x000fe20000410000 */
[--C-:B---3--:R-:W-:Y:S02]  /*4e50*/  HADD2.F32 R157, -RZ, R76.reuse.H0_H0 ;  /* 0x2000004cff9d7230 */ /* 0x108fe40000004100 */
[----:B------:R-:W-:Y:S01]  /*4e60*/  FADD.FTZ R86, R86, R132 ;  /* 0x0000008456567221 */ /* 0x000fe20000010000 */
[----:B------:R-:W-:-:S03]  /*4e70*/  HADD2.F32 R76, -RZ, R76.H1_H1 ;  /* 0x3000004cff4c7230 */ /* 0x000fc60000004100 */
[----:B------:R-:W-:Y:S01]  /*4e80*/  FADD.FTZ R86, R86, R131 ;  /* 0x0000008356567221 */ /* 0x000fe20000010000 */
[----:B------:R-:W-:-:S03]  /*4e90*/  FMUL.FTZ R84, R157, R84 ;  /* 0x000000549d547220 */ /* 0x000fc60000410000 */
[----:B------:R-:W-:Y:S01]  /*4ea0*/  FADD.FTZ R157, R86, R130 ;  /* 0x00000082569d7221 */ /* 0x000fe20000010000 */
[----:B------:R-:W-:-:S03]  /*4eb0*/  FMUL.FTZ R86, R76, R156 ;  /* 0x0000009c4c567220 */ /* 0x000fc60000410000 */
        /* <DEDUP_REMOVED lines=9> */
[----:B------:R-:W-:-:S03]  /*4f50*/  HADD2.F32 R156, -RZ, R77.H0_H0 ;  /* 0x2000004dff9c7230 */ /* 0x000fc60000004100 */
[----:B------:R-:W-:Y:S01]  /*4f60*/  FADD.FTZ R76, R76, R71 ;  /* 0x000000474c4c7221 */ /* 0x000fe20000010000 */
[----:B------:R-:W-:-:S03]  /*4f70*/  HADD2.F32 R77, -RZ, R77.H1_H1 ;  /* 0x3000004dff4d7230 */ /* 0x000fc60000004100 */
[----:B------:R-:W-:Y:S02]  /*4f80*/  FADD.FTZ R76, R76, R70 ;  /* 0x000000464c4c7221 */ /* 0x000fe40000010000 */
[----:B------:R-:W-:Y:S01]  /*4f90*/  FMUL.FTZ R154, R77, R154 ;  /* 0x0000009a4d9a7220 */ /* 0x000fe20000410000 */
[----:B----4-:R-:W-:Y:S02]  /*4fa0*/  HADD2.F32 R77, -RZ, R78.H0_H0 ;  /* 0x2000004eff4d7230 */ /* 0x010fe40000004100 */
[----:B------:R-:W-:-:S04]  /*4fb0*/  FADD.FTZ R76, R76, R69 ;  /* 0x000000454c4c7221 */ /* 0x000fc80000010000 */
[----:B------:R-:W-:Y:S01]  /*4fc0*/  FADD.FTZ R76, R76, R68 ;  /* 0x000000444c4c7221 */ /* 0x000fe20000010000 */
[----:B------:R-:W-:Y:S01]  /*4fd0*/  FMUL.FTZ R89, R77, R89 ;  /* 0x000000594d597220 */ /* 0x000fe20000410000 */
[----:B------:R-:W-:Y:S02]  /*4fe0*/  HADD2.F32 R77, -RZ, R79.H0_H0 ;  /* 0x2000004fff4d7230 */ /* 0x000fe40000004100 */
[----:B------:R-:W-:Y:S01]  /*4ff0*/  FADD.FTZ R76, R76, R67 ;  /* 0x000000434c4c7221 */ /* 0x000fe20000010000 */
[----:B------:R-:W-:Y:S02]  /*5000*/  HADD2.F32 R78, -RZ, R78.H1_H1 ;  /* 0x3000004eff4e7230 */ /* 0x000fe40000004100 */
[----:B------:R-:W-:Y:S01]  /*5010*/  FMUL.FTZ R85, R77, R85 ;  /* 0x000000554d557220 */ /* 0x000fe20000410000 */
[----:B------:R-:W-:Y:S02]  /*5020*/  FADD.FTZ R77, R76, R66 ;  /* 0x000000424c4d7221 */ /* 0x000fe40000010000 */
[----:B------:R-:W-:-:S02]  /*5030*/  FMUL.FTZ R87, R78, R87 ;  /* 0x000000574e577220 */ /* 0x000fc40000410000 */
[----:B------:R-:W-:Y:S01]  /*5040*/  FADD.FTZ R78, R77, R65 ;  /* 0x000000414d4e7221 */ /* 0x000fe20000010000 */
[----:B------:R-:W-:Y:S02]  /*5050*/  HADD2.F32 R79, -RZ, R79.H1_H1 ;  /* 0x3000004fff4f7230 */ /* 0x000fe40000004100 */
[----:B------:R-:W-:Y:S01]  /*5060*/  FMUL.FTZ R83, R158, R83 ;  /* 0x000000539e537220 */ /* 0x000fe20000410000 */
[----:B------:R-:W-:-:S03]  /*5070*/  FADD.FTZ R78, R78, R64 ;  /* 0x000000404e4e7221 */ /* 0x000fc60000010000 */
[----:B------:R-:W-:Y:S01]  /*5080*/  FMUL.FTZ R83, R79, R83 ;  /* 0x000000534f537220 */ /* 0x000fe20000410000 */
[----:B------:R-:W-:Y:S01]  /*5090*/  FADD.FTZ R79, R78, R63 ;  /* 0x0000003f4e4f7221 */ /* 0x000fe20000010000 */
[-C--:B------:R-:W-:Y:S01]  /*50a0*/  FFMA.FTZ R115, R11, R103.reuse, R115 ;  /* 0x000000670b737223 */ /* 0x080fe20000010073 */
[----:B------:R-:W-:Y:S01]  /*50b0*/  FADD.FTZ R117, R117, R103 ;  /* 0x0000006775757221 */ /* 0x000fe20000010000 */
[----:B------:R-:W-:Y:S01]  /*50c0*/  FMUL.FTZ R103, R8, R103 ;  /* 0x0000006708677220 */ /* 0x000fe20000410000 */
        /* <DEDUP_REMOVED lines=20> */
[C---:B------:R-:W-:Y:S01]  /*5210*/  FFMA.FTZ R125, R56.reuse, R107, R125 ;  /* 0x0000006b387d7223 */ /* 0x040fe2000001007d */
        /* <DEDUP_REMOVED lines=27> */
[----:B------:R-:W-:Y:S01]  /*53d0*/  FMUL.FTZ R114, R9, R120 ;  /* 0x0000007809727220 */ /* 0x000fe20000410000 */
[----:B------:R-:W-:Y:S01]  /*53e0*/  FFMA.FTZ R125, R91, R113, R125 ;  /* 0x000000715b7d7223 */ /* 0x000fe2000001007d */
[----:B------:R-:W-:Y:S01]  /*53f0*/  FADD.FTZ R76, R76, R113 ;  /* 0x000000714c4c7221 */ /* 0x000fe20000010000 */
[-C--:B------:R-:W-:Y:S01]  /*5400*/  FFMA.FTZ R158, R94, R121.reuse, R115 ;  /* 0x000000795e9e7223 */ /* 0x080fe20000010073 */
[----:B------:R-:W-:Y:S01]  /*5410*/  FMUL.FTZ R115, R8, R121 ;  /* 0x0000007908737220 */ /* 0x000fe20000410000 */
        /* <DEDUP_REMOVED lines=8> */
[----:B------:R-:W-:Y:S01]  /*54a0*/  FADD.FTZ R159, R117, R121 ;  /* 0x00000079759f7221 */ /* 0x000fe20000010000 */
[----:B------:R-:W-:Y:S01]  /*54b0*/  FMUL.FTZ R117, R6, R82 ;  /* 0x0000005206757220 */ /* 0x000fe20000410000 */
[----:B------:R-:W-:Y:S01]  /*54c0*/  FFMA.FTZ R77, R80, R116, R77 ;  /* 0x00000074504d7223 */ /* 0x000fe2000001004d */
[----:B------:R-:W-:Y:S01]  /*54d0*/  FADD.FTZ R76, R76, R116 ;  /* 0x000000744c4c7221 */ /* 0x000fe20000010000 */
[----:B------:R-:W-:Y:S01]  /*54e0*/  FFMA.FTZ R124, R60, R118, R124 ;  /* 0x000000763c7c7223 */ /* 0x000fe2000001007c */
[----:B------:R-:W-:Y:S01]  /*54f0*/  FADD.FTZ R123, R123, R118 ;  /* 0x000000767b7b7221 */ /* 0x000fe20000010000 */
[----:B------:R-:W-:Y:S01]  /*5500*/  FFMA.FTZ R77, R95, R117, R77 ;  /* 0x000000755f4d7223 */ /* 0x000fe2000001004d */
[----:B------:R-:W-:Y:S01]  /*5510*/  FADD.FTZ R76, R76, R117 ;  /* 0x000000754c4c7221 */ /* 0x000fe20000010000 */
[----:B------:R-:W-:Y:S01]  /*5520*/  FMUL.FTZ R118, R9, R84 ;  /* 0x0000005409767220 */ /* 0x000fe20000410000 */
[----:B------:R-:W-:Y:S01]  /*5530*/  FMUL.FTZ R88, R156, R88 ;  /* 0x000000589c587220 */ /* 0x000fe20000410000 */
[----:B------:R-:W-:-:S02]  /*5540*/  FMUL.FTZ R119, R8, R86 ;  /* 0x0000005608777220 */ /* 0x000fc40000410000 */
[----:B------:R-:W-:Y:S01]  /*5550*/  FFMA.FTZ R77, R96, R118, R77 ;  /* 0x00000076604d7223 */ /* 0x000fe2000001004d */
[----:B------:R-:W-:Y:S01]  /*5560*/  FADD.FTZ R76, R76, R118 ;  /* 0x000000764c4c7221 */ /* 0x000fe20000010000 */
[----:B------:R-:W-:Y:S01]  /*5570*/  FFMA.FTZ R156, R61, R120, R124 ;  /* 0x000000783d9c7223 */ /* 0x000fe2000001007c */
[----:B------:R-:W-:Y:S01]  /*5580*/  FADD.FTZ R157, R123, R120 ;  /* 0x000000787b9d7221 */ /* 0x000fe20000010000 */
[----:B------:R-:W-:Y:S01]  /*5590*/  FFMA.FTZ R77, R81, R119, R77 ;  /* 0x00000077514d7223 */ /* 0x000fe2000001004d */
[----:B------:R-:W-:Y:S01]  /*55a0*/  FADD.FTZ R76, R76, R119 ;  /* 0x000000774c4c7221 */ /* 0x000fe20000010000 */
[----:B------:R-:W-:Y:S01]  /*55b0*/  FMUL.FTZ R120, R7, R88 ;  /* 0x0000005807787220 */ /* 0x000fe20000410000 */
[----:B------:R-:W-:-:S03]  /*55c0*/  FMUL.FTZ R121, R6, R154 ;  /* 0x0000009a06797220 */ /* 0x000fc60000410000 */
[----:B------:R-:W-:Y:S01]  /*55d0*/  FFMA.FTZ R77, R99, R120, R77 ;  /* 0x00000078634d7223 */ /* 0x000fe2000001004d */
[----:B------:R-:W-:Y:S01]  /*55e0*/  FADD.FTZ R76, R76, R120 ;  /* 0x000000784c4c7221 */ /* 0x000fe20000010000 */
[----:B------:R-:W-:Y:S02]  /*55f0*/  FMUL.FTZ R122, R9, R89 ;  /* 0x00000059097a7220 */ /* 0x000fe40000410000 */
[----:B------:R-:W-:Y:S01]  /*5600*/  FFMA.FTZ R77, R98, R121, R77 ;  /* 0x00000079624d7223 */ /* 0x000fe2000001004d */
[----:B------:R-:W-:Y:S01]  /*5610*/  FADD.FTZ R76, R76, R121 ;  /* 0x000000794c4c7221 */ /* 0x000fe20000010000 */
[----:B------:R-:W-:Y:S01]  /*5620*/  FMUL.FTZ R123, R8, R87 ;  /* 0x00000057087b7220 */ /* 0x000fe20000410000 */
[----:B------:R-:W-:Y:S01]  /*5630*/  FFMA.FTZ R158, R81, R86, R158 ;  /* 0x00000056519e7223 */ /* 0x000fe2000001009e */
[----:B------:R-:W-:Y:S01]  /*5640*/  FFMA.FTZ R77, R97, R122, R77 ;  /* 0x0000007a614d7223 */ /* 0x000fe2000001004d */
[----:B------:R-:W-:Y:S01]  /*5650*/  FADD.FTZ R76, R76, R122 ;  /* 0x0000007a4c4c7221 */ /* 0x000fe20000010000 */
[----:B------:R-:W-:Y:S01]  /*5660*/  FMUL.FTZ R124, R7, R85 ;  /* 0x00000055077c7220 */ /* 0x000fe20000410000 */
[----:B------:R-:W-:Y:S01]  /*5670*/  FADD.FTZ R159, R159, R86 ;  /* 0x000000569f9f7221 */ /* 0x000fe20000010000 */
[C---:B------:R-:W-:Y:S01]  /*5680*/  FFMA.FTZ R77, R101.reuse, R123, R77 ;  /* 0x0000007b654d7223 */ /* 0x040fe2000001004d */
[----:B------:R-:W-:Y:S01]  /*5690*/  FADD.FTZ R76, R76, R123 ;  /* 0x0000007b4c4c7221 */ /* 0x000fe20000010000 */
[----:B------:R-:W-:-:S02]  /*56a0*/  FFMA.FTZ R86, R101, R87, R158 ;  /* 0x0000005765567223 */ /* 0x000fc4000001009e */
[----:B------:R-:W0:Y:S01]  /*56b0*/  S2R R158, SR_TID.X ;  /* 0x00000000009e7919 */ /* 0x000e220000002100 */
[----:B------:R-:W-:Y:S01]  /*56c0*/  FFMA.FTZ R77, R100, R124, R77 ;  /* 0x0000007c644d7223 */ /* 0x000fe2000001004d */
[----:B------:R-:W-:Y:S01]  /*56d0*/  FADD.FTZ R76, R76, R124 ;  /* 0x0000007c4c4c7221 */ /* 0x000fe20000010000 */
[----:B------:R-:W-:-:S04]  /*56e0*/  FMUL.FTZ R125, R6, R83 ;  /* 0x00000053067d7220 */ /* 0x000fc80000410000 */
[----:B------:R-:W-:Y:S01]  /*56f0*/  FADD.FTZ R76, R76, R125 ;  /* 0x0000007d4c4c7221 */ /* 0x000fe20000010000 */
[----:B------:R-:W-:Y:S01]  /*5700*/  FFMA.FTZ R77, R102, R125, R77 ;  /* 0x0000007d664d7223 */ /* 0x000fe2000001004d */
[----:B------:R-:W-:-:S04]  /*5710*/  UIADD3 UR12, UP0, UPT, UR12, 0x24, URZ ;  /* 0x000000240c0c7890 */ /* 0x000fc8000ff1e0ff */
[----:B------:R1:W-:Y:S01]  /*5720*/  STS.64 [R155], R76 ;  /* 0x0000004c9b007388 */ /* 0x0003e20000000a00 */
[----:B------:R-:W-:Y:S02]  /*5730*/  UIADD3.X UR5, UPT, UPT, URZ, UR5, URZ, UP0, !UPT ;  /* 0x00000005ff057290 */ /* 0x000fe400087fe4ff */
[----:B------:R-:W-:Y:S01]  /*5740*/  UISETP.GE.U32.AND UP0, UPT, UR12, UR23, UPT ;  /* 0x000000170c00728c */ /* 0x000fe2000bf06070 */
[----:B------:R-:W-:-:S03]  /*5750*/  FFMA.FTZ R79, R95, R82, R79 ;  /* 0x000000525f4f7223 */ /* 0x000fc6000001004f */
[----:B------:R-:W-:Y:S01]  /*5760*/  UISETP.GE.AND.EX UP0, UPT, UR5, UR13, UPT, UP0 ;  /* 0x0000000d0500728c */ /* 0x000fe2000bf06300 */
[----:B------:R-:W-:Y:S01]  /*5770*/  FADD.FTZ R78, R78, R82 ;  /* 0x000000524e4e7221 */ /* 0x000fe20000010000 */
        /* <DEDUP_REMOVED lines=12> */
[----:B------:R-:W-:Y:S01]  /*5840*/  BAR.SYNC.DEFER_BLOCKING 0x0 ;  /* 0x0000000000007b1d */ /* 0x000fe20000010000 */
[----:B0-----:R-:W-:Y:S01]  /*5850*/  ISETP.GT.U32.AND P0, PT, R158, 0x1f, PT ;  /* 0x0000001f9e00780c */ /* 0x001fe20003f04070 */
[----:B------:R-:W-:-:S04]  /*5860*/  FADD.FTZ R83, R78, R83 ;  /* 0x000000534e537221 */ /* 0x000fc80000010000 */
[----:B-1----:R-:W-:Y:S08]  /*5870*/  BRA.U !UP0, `(.L_x_949) ;  /* 0x0000000108847547 */ /* 0x002ff0000b800000 */
[----:B------:R-:W0:Y:S01]  /*5880*/  S2R R154, SR_TID.X ;  /* 0x00000000009a7919 */ /* 0x000e220000002100 */
[----:B------:R-:W-:-:S04]  /*5890*/  SHF.L.U32 R76, R158, 0x1, RZ ;  /* 0x000000019e4c7819 */ /* 0x000fc800000006ff */
        /* <DEDUP_REMOVED lines=30> */
[----:B------:R0:W-:Y:S02]  /*5a80*/  STG.E.64 desc[UR16][R160.64+0x4800], R76 ;  /* 0x0048004ca0007986 */ /* 0x0001e4000c101b10 */
.L_x_949:
        /* <DEDUP_REMOVED lines=19> */
[----:B----4-:R0:W1:Y:S04]  /*5bc0*/  LDS.64 R76, [R154] ;  /* 0x000000009a4c7984 */ /* 0x0100680000000a00 */
[----:B0-----:R-:W2:Y:S01]  /*5bd0*/  LDL R154, [R1] ;  /* 0x00000000019a7983 */ /* 0x001ea20000100800 */
[----:B-1----:R-:W-:Y:S01]  /*5be0*/  FADD.FTZ R78, R78, R76 ;  /* 0x0000004c4e4e7221 */ /* 0x002fe20000010000 */
        /* <DEDUP_REMOVED lines=19> */
[----:B--2---:R-:W0:Y:S02]  /*5d20*/  LDS.64 R76, [R154] ;  /* 0x000000009a4c7984 */ /* 0x004e240000000a00 */
[----:B0-----:R-:W-:Y:S01]  /*5d30*/  FADD.FTZ R76, R78, R76 ;  /* 0x0000004c4e4c7221 */ /* 0x001fe20000010000 */
[----:B------:R-:W-:-:S07]  /*5d40*/  FADD.FTZ R79, R79, R77 ;  /* 0x0000004d4f4f7221 */ /* 0x000fce0000010000 */
.L_x_951:
[----:B------:R-:W-:Y:S05]  /*5d50*/  BSYNC.RECONVERGENT B0 ;  /* 0x0000000000007941 */ /* 0x000fea0003800200 */
.L_x_950:
        /* <DEDUP_REMOVED lines=34> */
.L_x_954:
        /* <DEDUP_REMOVED lines=8> */
.L_x_953:
[----:B------:R-:W-:Y:S05]  /*6000*/  WARPSYNC.ALL ;  /* 0x0000000000007948 */ /* 0x000fea0003800000 */
[----:B------:R-:W-:Y:S06]  /*6010*/  BAR.SYNC.DEFER_BLOCKING 0x0 ;  /* 0x0000000000007b1d */ /* 0x000fec0000010000 */
[----:B------:R-:W-:Y:S05]  /*6020*/  BRA `(.L_x_955) ;  /* 0x00000000005c7947 */ /* 0x000fea0003800000 */
.L_x_952:
        /* <DEDUP_REMOVED lines=13> */
.L_x_957:
        /* <DEDUP_REMOVED lines=8> */
.L_x_956:
[----:B------:R-:W-:Y:S05]  /*6180*/  WARPSYNC.ALL ;  /* 0x0000000000007948 */ /* 0x000fea0003800000 */
[----:B------:R-:W-:Y:S06]  /*6190*/  BAR.SYNC.DEFER_BLOCKING 0x0 ;  /* 0x0000000000007b1d */ /* 0x000fec0000010000 */
.L_x_955:
[----:B------:R-:W1:Y:S01]  /*61a0*/  S2R R154, SR_TID.X ;  /* 0x00000000009a7919 */ /* 0x000e620000002100 */
[----:B0-----:R-:W0:Y:S01]  /*61b0*/  @!P0 LDC.64 R78, c[0x0][0x3d0] ;  /* 0x0000f400ff4e8b82 */ /* 0x001e220000000a00 */
[----:B------:R-:W-:Y:S01]  /*61c0*/  VOTEU.ALL UP0, P0 ;  /* 0x0000000000ff7886 */ /* 0x000fe20000000000 */
[----:B------:R-:W-:Y:S01]  /*61d0*/  HADD2.F32 R52, -RZ, R52.H0_H0 ;  /* 0x20000034ff347230 */ /* 0x000fe20000004100 */
[----:B------:R-:W2:Y:S03]  /*61e0*/  LDCU.64 UR24, c[0x0][0x380] ;  /* 0x00007000ff1877ac */ /* 0x000ea60008000a00 */
[----:B------:R-:W-:-:S06]  /*61f0*/  @!UP0 UIMAD UR10, UR20, UR4, UR11 ;  /* 0x00000004140a82a4 */ /* 0x000fcc000f8e020b */
[----:B------:R-:W-:Y:S02]  /*6200*/  MOV R77, UR10 ;  /* 0x0000000a004d7c02 */ /* 0x000fe40008000f00 */
[----:B-1----:R-:W-:-:S04]  /*6210*/  @!P0 SHF.L.U32 R76, R154, 0x1, RZ ;  /* 0x000000019a4c8819 */ /* 0x002fc800000006ff */
[----:B------:R-:W-:-:S04]  /*6220*/  @!P0 LOP3.LUT R76, R76, 0x3e, RZ, 0xc0, !PT ;  /* 0x0000003e4c4c8812 */ /* 0x000fc800078ec0ff */
[----:B------:R-:W-:-:S05]  /*6230*/  @!P0 LEA R76, R77, R76, 0x6 ;  /* 0x0000004c4d4c8211 */ /* 0x000fca00078e30ff */
[----:B0-----:R-:W-:-:S06]  /*6240*/  @!P0 IMAD.WIDE.U32 R76, R76, 0x4, R78 ;  /* 0x000000044c4c8825 */ /* 0x001fcc00078e004e */
[----:B------:R-:W3:Y:S01]  /*6250*/  @!P0 LDG.E.64 R76, desc[UR16][R76.64] ;  /* 0x000000104c4c8981 */ /* 0x000ee2000c1e1b00 */
[----:B------:R-:W-:Y:S02]  /*6260*/  HFMA2 R78, -RZ, RZ, 0, 0 ;  /* 0x00000000ff4e7431 */ /* 0x000fe400000001ff */
[----:B------:R-:W-:Y:S01]  /*6270*/  FADD.FTZ R52, -R10, R52 ;  /* 0x000000340a347221 */ /* 0x000fe20000010100 */
[----:B------:R-:W-:Y:S01]  /*6280*/  UISETP.GE.U32.AND UP0, UPT, UR12, UR23, UPT ;  /* 0x000000170c00728c */ /* 0x000fe2000bf06070 */
[----:B------:R-:W0:Y:S01]  /*6290*/  @!P1 S2R R79, SR_CgaCtaId ;  /* 0x00000000004f9919 */ /* 0x000e220000008800 */
[----:B------:R-:W-:Y:S02]  /*62a0*/  ULOP3.LUT UR4, UR4, 0x1, URZ, 0x3c, !UPT ;  /* 0x0000000104047892 */ /* 0x000fe4000f8e3cff */
[----:B------:R-:W-:Y:S01]  /*62b0*/  UISETP.GE.AND.EX UP0, UPT, UR5, UR13, UPT, UP0 ;  /* 0x0000000d0500728c */ /* 0x000fe2000bf06300 */
[----:B---3--:R-:W-:Y:S01]  /*62c0*/  @!P0 FADD.FTZ R78, RZ, R76 ;  /* 0x0000004cff4e8221 */ /* 0x008fe20000010000 */
        /* <DEDUP_REMOVED lines=34> */
[----:B------:R-:W-:Y:S01]  /*64f0*/  FADD.FTZ R144, R144, -R76 ;  /* 0x8000004c90907221 */ /* 0x000fe20000010000 */
        /* <DEDUP_REMOVED lines=17> */
[----:B------:R-:W-:Y:S01]  /*6610*/  FFMA.FTZ R48, R11, -R77, R103 ;  /* 0x8000004d0b307223 */ /* 0x000fe20000010067 */
        /* <DEDUP_REMOVED lines=40> */
[C---:B------:R-:W-:Y:S01]  /*68a0*/  FMUL.FTZ R15, R51.reuse, R52 ;  /* 0x00000034330f7220 */ /* 0x040fe20000410000 */
[C---:B------:R-:W-:Y:S01]  /*68b0*/  FMUL.FTZ R12, R51.reuse, R53 ;  /* 0x00000035330c7220 */ /* 0x040fe20000410000 */
[----:B------:R-:W-:Y:S01]  /*68c0*/  FMUL.FTZ R11, R51, R50 ;  /* 0x00000032330b7220 */ /* 0x000fe20000410000 */
        /* <DEDUP_REMOVED lines=125> */
[----:B------:R0:W-:Y:S01]  /*70a0*/  STG.E.64 desc[UR16][R152.64+0x1400], R10 ;  /* 0x0014000a98007986 */ /* 0x0001e2000c101b10 */
[----:B------:R-:W-:Y:S02]  /*70b0*/  F2FP.F16.F32.PACK_AB R17, R23, R38 ;  /* 0x000000261711723e */ /* 0x000fe400000000ff */
[----:B------:R-:W-:Y:S01]  /*70c0*/  F2FP.F16.F32.PACK_AB R18, R29, R32 ;  /* 0x000000201d12723e */ /* 0x000fe200000000ff */
[----:B------:R0:W-:Y:S01]  /*70d0*/  STG.E.64 desc[UR16][R152.64+0x2800], R14 ;  /* 0x0028000e98007986 */ /* 0x0001e2000c101b10 */
[----:B------:R-:W-:-:S02]  /*70e0*/  F2FP.F16.F32.PACK_AB R43, R43, R68 ;  /* 0x000000442b2b723e */ /* 0x000fc400000000ff */
[----:B------:R-:W-:Y:S02]  /*70f0*/  F2FP.F16.F32.PACK_AB R47, R47, R64 ;  /* 0x000000402f2f723e */ /* 0x000fe400000000ff */
        /* <DEDUP_REMOVED lines=37> */
[----:B------:R-:W-:Y:S05]  /*7350*/  BRA.U !UP0, `(.L_x_958) ;  /* 0xffffff9508cc7547 */ /* 0x000fea000b83ffff */
.L_x_948:
        /* <DEDUP_REMOVED lines=10> */
[----:B0-----:R-:W0:Y:S01]  /*7400*/  S2R R39, SR_TID.X ;  /* 0x0000000000277919 */ /* 0x001e220000002100 */
[----:B------:R-:W1:Y:S01]  /*7410*/  LDC.64 R2, c[0x0][0x3c8] ;  /* 0x0000f200ff027b82 */ /* 0x000e620000000a00 */
        /* <DEDUP_REMOVED lines=47> */
.L_x_970:
        /* <DEDUP_REMOVED lines=27> */
.L_x_963:
        /* <DEDUP_REMOVED lines=33> */
.L_x_962:
[----:B------:R-:W-:Y:S05]  /*7ad0*/  BSYNC.RECONVERGENT B1 ;  /* 0x0000000000017941 */ /* 0x000fea0003800200 */
.L_x_961:
        /* <DEDUP_REMOVED lines=25> */
.L_x_965:
[----:B------:R-:W-:Y:S05]  /*7c70*/  BSYNC.RECONVERGENT B1 ;  /* 0x0000000000017941 */ /* 0x000fea0003800200 */
.L_x_964:
        /* <DEDUP_REMOVED lines=30> */
.L_x_960:
[----:B------:R-:W-:Y:S05]  /*7e60*/  BSYNC.RECONVERGENT B0 ;  /* 0x0000000000007941 */ /* 0x000fea0003800200 */
.L_x_959:
[----:B------:R0:W-:Y:S01]  /*7e70*/  STS [R9], R21 ;  /* 0x0000001509007388 */ /* 0x0001e20000000800 */
[----:B------:R-:W1:Y:S01]  /*7e80*/  LDC.64 R14, c[0x0][0x388] ;  /* 0x0000e200ff0e7b82 */ /* 0x000e620000000a00 */
[----:B------:R-:W-:Y:S02]  /*7e90*/  ISETP.GT.U32.AND P1, PT, R47, 0x9, PT ;  /* 0x000000092f00780c */ /* 0x000fe40003f24070 */
[----:B------:R0:W-:Y:S01]  /*7ea0*/  STS [R9+0x500], R22 ;  /* 0x0005001609007388 */ /* 0x0001e20000000800 */
[----:B------:R-:W-:-:S04]  /*7eb0*/  MOV R23, R8 ;  /* 0x0000000800177202 */ /* 0x000fc80000000f00 */
[----:B------:R-:W2:Y:S08]  /*7ec0*/  LDC.64 R16, c[0x0][0x390] ;  /* 0x0000e400ff107b82 */ /* 0x000eb00000000a00 */
[----:B0-----:R-:W-:Y:S06]  /*7ed0*/  BAR.SYNC.DEFER_BLOCKING 0x0 ;  /* 0x0000000000007b1d */ /* 0x001fec0000010000 */
.L_x_969:
        /* <DEDUP_REMOVED lines=31> */
.L_x_980:
        /* <DEDUP_REMOVED lines=11> */
.L_x_968:
[----:B------:R-:W-:Y:S05]  /*8180*/  BSYNC.RECONVERGENT B0 ;  /* 0x0000000000007941 */ /* 0x000fea0003800200 */
.L_x_967:
        /* <DEDUP_REMOVED lines=9> */
.L_x_966:
        /* <DEDUP_REMOVED lines=8> */
.L_x_972:
[----:B------:R-:W-:Y:S05]  /*82a0*/  BSYNC B0 ;  /* 0x0000000000007941 */ /* 0x000fea0003800000 */
.L_x_971:
        /* <DEDUP_REMOVED lines=8> */
.L_x_973:
[----:B------:R-:W-:Y:S01]  /*8330*/  FADD.FTZ R13, R13, R10 ;  /* 0x0000000a0d0d7221 */ /* 0x000fe20000010000 */
[----:B------:R-:W-:-:S04]  /*8340*/  HFMA2 R28, -RZ, RZ, 0, 2.384185791015625e-07 ;  /* 0x00000004ff1c7431 */ /* 0x000fc800000001ff */
[----:B------:R-:W-:Y:S02]  /*8350*/  MOV R29, R13 ;  /* 0x0000000d001d7202 */ /* 0x000fe40000000f00 */
[----:B------:R-:W-:-:S07]  /*8360*/  MOV R12, R27 ;  /* 0x0000001b000c7202 */ /* 0x000fce0000000f00 */
[----:B------:R-:W-:Y:S05]  /*8370*/  WARPSYNC.COLLECTIVE R26, `(.L_x_974) ;  /* 0x000000001a087348 */ /* 0x000fea0003c00000 */
[----:B------:R0:W1:Y:S02]  /*8380*/  SHFL.BFLY P3, R27, R29, R28, R31 ;  /* 0x0c00001c1d1b7389 */ /* 0x000064000006001f */
[----:B01----:R-:W-:Y:S05]  /*8390*/  ENDCOLLECTIVE ;  /* 0x000000000000791b */ /* 0x003fea0003800000 */
.L_x_974:
[----:B------:R-:W-:-:S05]  /*83a0*/  FADD.FTZ R12, R12, R11 ;  /* 0x0000000b0c0c7221 */ /* 0x000fca0000010000 */
[----:B------:R-:W-:Y:S02]  /*83b0*/  MOV R29, R12 ;  /* 0x0000000c001d7202 */ /* 0x000fe40000000f00 */
[----:B------:R-:W-:-:S07]  /*83c0*/  MOV R22, R27 ;  /* 0x0000001b00167202 */ /* 0x000fce0000000f00 */
[----:B------:R-:W-:Y:S05]  /*83d0*/  WARPSYNC.COLLECTIVE R26, `(.L_x_975) ;  /* 0x000000001a087348 */ /* 0x000fea0003c00000 */
[----:B------:R0:W1:Y:S02]  /*83e0*/  SHFL.BFLY P3, R27, R29, R28, R31 ;  /* 0x0c00001c1d1b7389 */ /* 0x000064000006001f */
[----:B01----:R-:W-:Y:S05]  /*83f0*/  ENDCOLLECTIVE ;  /* 0x000000000000791b */ /* 0x003fea0003800000 */
.L_x_975:
[----:B------:R-:W-:Y:S01]  /*8400*/  FADD.FTZ R22, R13, R22 ;  /* 0x000000160d167221 */ /* 0x000fe20000010000 */
[----:B------:R-:W-:-:S04]  /*8410*/  HFMA2 R28, -RZ, RZ, 0, 1.1920928955078125e-07 ;  /* 0x00000002ff1c7431 */ /* 0x000fc800000001ff */
[----:B------:R-:W-:Y:S02]  /*8420*/  MOV R29, R22 ;  /* 0x00000016001d7202 */ /* 0x000fe40000000f00 */
[----:B------:R-:W-:-:S07]  /*8430*/  MOV R21, R27 ;  /* 0x0000001b00157202 */ /* 0x000fce0000000f00 */
[----:B------:R-:W-:Y:S05]  /*8440*/  WARPSYNC.COLLECTIVE R26, `(.L_x_976) ;  /* 0x000000001a087348 */ /* 0x000fea0003c00000 */
[----:B------:R0:W1:Y:S02]  /*8450*/  SHFL.BFLY P3, R27, R29, R28, R31 ;  /* 0x0c00001c1d1b7389 */ /* 0x000064000006001f */
[----:B01----:R-:W-:Y:S05]  /*8460*/  ENDCOLLECTIVE ;  /* 0x000000000000791b */ /* 0x003fea0003800000 */
.L_x_976:
[----:B------:R-:W-:-:S05]  /*8470*/  FADD.FTZ R21, R12, R21 ;  /* 0x000000150c157221 */ /* 0x000fca0000010000 */
[----:B------:R-:W-:Y:S02]  /*8480*/  MOV R29, R21 ;  /* 0x00000015001d7202 */ /* 0x000fe40000000f00 */
[----:B------:R-:W-:-:S07]  /*8490*/  MOV R25, R27 ;  /* 0x0000001b00197202 */ /* 0x000fce0000000f00 */
[----:B------:R-:W-:Y:S05]  /*84a0*/  WARPSYNC.COLLECTIVE R26, `(.L_x_977) ;  /* 0x000000001a087348 */ /* 0x000fea0003c00000 */
[----:B------:R0:W1:Y:S02]  /*84b0*/  SHFL.BFLY P3, R27, R29, R28, R31 ;  /* 0x0c00001c1d1b7389 */ /* 0x000064000006001f */
[----:B01----:R-:W-:Y:S05]  /*84c0*/  ENDCOLLECTIVE ;  /* 0x000000000000791b */ /* 0x003fea0003800000 */
.L_x_977:
[----:B------:R-:W-:Y:S01]  /*84d0*/  FADD.FTZ R25, R22, R25 ;  /* 0x0000001916197221 */ /* 0x000fe20000010000 */
[----:B------:R-:W-:-:S04]  /*84e0*/  HFMA2 R28, -RZ, RZ, 0, 5.9604644775390625e-08 ;  /* 0x00000001ff1c7431 */ /* 0x000fc800000001ff */
[----:B------:R-:W-:Y:S02]  /*84f0*/  MOV R29, R25 ;  /* 0x00000019001d7202 */ /* 0x000fe40000000f00 */
[----:B------:R-:W-:-:S07]  /*8500*/  MOV R10, R27 ;  /* 0x0000001b000a7202 */ /* 0x000fce0000000f00 */
[----:B------:R-:W-:Y:S05]  /*8510*/  WARPSYNC.COLLECTIVE R26, `(.L_x_978) ;  /* 0x000000001a087348 */ /* 0x000fea0003c00000 */
[----:B------:R0:W1:Y:S02]  /*8520*/  SHFL.BFLY P3, R27, R29, R28, R31 ;  /* 0x0c00001c1d1b7389 */ /* 0x000064000006001f */
[----:B01----:R-:W-:Y:S05]  /*8530*/  ENDCOLLECTIVE ;  /* 0x000000000000791b */ /* 0x003fea0003800000 */
.L_x_978:
[----:B------:R-:W-:-:S05]  /*8540*/  FADD.FTZ R10, R21, R10 ;  /* 0x0000000a150a7221 */ /* 0x000fca0000010000 */
[----:B------:R-:W-:Y:S02]  /*8550*/  MOV R29, R10 ;  /* 0x0000000a001d7202 */ /* 0x000fe40000000f00 */
[----:B------:R-:W-:-:S07]  /*8560*/  MOV R24, R27 ;  /* 0x0000001b00187202 */ /* 0x000fce0000000f00 */
[----:B------:R-:W-:Y:S05]  /*8570*/  WARPSYNC.COLLECTIVE R26, `(.L_x_979) ;  /* 0x000000001a087348 */ /* 0x000fea0003c00000 */
[----:B------:R0:W1:Y:S02]  /*8580*/  SHFL.BFLY P3, R27, R29, R28, R31 ;  /* 0x0c00001c1d1b7389 */ /* 0x000064000006001f */
[----:B01----:R-:W-:Y:S05]  /*8590*/  ENDCOLLECTIVE ;  /* 0x000000000000791b */ /* 0x003fea0003800000 */
.L_x_979:
[----:B------:R-:W-:Y:S01]  /*85a0*/  FADD.FTZ R24, R25, R24 ;  /* 0x0000001819187221 */ /* 0x000fe20000010000 */
[----:B------:R-:W-:Y:S01]  /*85b0*/  MOV R11, R27 ;  /* 0x0000001b000b7202 */ /* 0x000fe20000000f00 */
[----:B------:R-:W-:Y:S06]  /*85c0*/  BRA `(.L_x_980) ;  /* 0xfffffff800c07947 */ /* 0x000fec000383ffff */
.L_x_981:
        /* <DEDUP_REMOVED lines=11> */
.L_x_1065:


//--------------------- .text._ZN13group_norm_v214gn_cuda_kernelI6__halfLi320ELi1ELi32ELi20ELi256ELb0ELi256ELi20ELi20ELi4ELb0ELi116ELb0ELb0ENS_16CompileConditionILi1000EEEEEvPT_PKS4_S7_S7_flPfS8_Pj --------------------------
	.section	.text._ZN13group_norm_v214gn_cuda_kernelI6__halfLi320ELi1ELi32ELi20ELi256ELb0ELi256ELi20ELi20ELi4ELb0ELi116ELb0ELb0ENS_16CompileConditionILi1000EEEEEvPT_PKS4_S7_S7_flPfS8_Pj,"ax",@progbits
	.align	128
        .global         _ZN13group_norm_v214gn_cuda_kernelI6__halfLi320ELi1ELi32ELi20ELi256ELb0ELi256ELi20ELi20ELi4ELb0ELi116ELb0ELb0ENS_16CompileConditionILi1000EEEEEvPT_PKS4_S7_S7_flPfS8_Pj
        .type           _ZN13group_norm_v214gn_cuda_kernelI6__halfLi320ELi1ELi32ELi20ELi256ELb0ELi256ELi20ELi20ELi4ELb0ELi116ELb0ELb0ENS_16CompileConditionILi1000EEEEEvPT_PKS4_S7_S7_flPfS8_Pj,@function
        .size           _ZN13group_norm_v214gn_cuda_kernelI6__halfLi320ELi1ELi32ELi20ELi256ELb0ELi256ELi20ELi20ELi4ELb0ELi116ELb0ELb0ENS_16CompileConditionILi1000EEEEEvPT_PKS4_S7_S7_flPfS8_Pj,(.L_x_1066 - _ZN13group_norm_v214gn_cuda_kernelI6__halfLi320ELi1ELi32ELi20ELi256ELb0ELi256ELi20ELi20ELi4ELb0ELi116ELb0ELb0ENS_16CompileConditionILi1000EEEEEvPT_PKS4_S7_S7_flPfS8_Pj)
        .other          _ZN13group_norm_v214gn_cuda_kernelI6__halfLi320ELi1ELi32ELi20ELi256ELb0ELi256ELi20ELi20ELi4ELb0ELi116ELb0ELb0ENS_16CompileConditionILi1000EEEEEvPT_PKS4_S7_S7_flPfS8_Pj,@"STO_CUDA_ENTRY STV_DEFAULT"
_ZN13group_norm_v214gn_cuda_kernelI6__halfLi320ELi1ELi32ELi20ELi256ELb0ELi256ELi20ELi20ELi4ELb0ELi116ELb0ELb0ENS_16CompileConditionILi1000EEEEEvPT_PKS4_S7_S7_flPfS8_Pj:
.text._ZN13group_norm_v214gn_cuda_kernelI6__halfLi320ELi1ELi32ELi20ELi256ELb0ELi256ELi20ELi20ELi4ELb0ELi116ELb0ELb0ENS_16CompileConditionILi1000EEEEEvPT_PKS4_S7_S7_flPfS8_Pj:
[----:B------:R-:W-:Y:S01]  /*0000*/  LDC R1, c[0x0][0x37c] ;  /* 0x0000df00ff017b82 */ /* 0x000fe20000000800 */
[----:B------:R-:W0:Y:S01]  /*0010*/  S2R R28, SR_TID.X ;  /* 0x00000000001c7919 */ /* 0x000e220000002100 */
[----:B------:R-:W-:Y:S01]  /*0020*/  HFMA2 R31, -RZ, RZ, 0, 0 ;  /* 0x00000000ff1f7431 */ /* 0x000fe200000001ff */
        /* <DEDUP_REMOVED lines=37> */
[--C-:B--2---:R-:W-:Y:S02]  /*0280*/  HADD2.F32 R0, -RZ, R6.reuse.H0_H0 ;  /* 0x20000006ff007230 */ /* 0x104fe40000004100 */
[----:B------:R-:W-:Y:S02]  /*0290*/  HADD2.F32 R9, -RZ, R6.H1_H1 ;  /* 0x30000006ff097230 */ /* 0x000fe40000004100 */
[--C-:B------:R-:W-:Y:S02]  /*02a0*/  HADD2.F32 R8, -RZ, R7.reuse.H0_H0 ;  /* 0x20000007ff087230 */ /* 0x100fe40000004100 */
[----:B0-----:R-:W-:Y:S01]  /*02b0*/  FADD.FTZ R4, RZ, R0 ;  /* 0x00000000ff047221 */ /* 0x001fe20000010000 */
[----:B------:R-:W-:Y:S01]  /*02c0*/  FFMA.FTZ R6, R0, R0, RZ ;  /* 0x0000000000067223 */ /* 0x000fe200000100ff */
[----:B------:R-:W-:Y:S02]  /*02d0*/  HADD2.F32 R7, -RZ, R7.H1_H1 ;  /* 0x30000007ff077230 */ /* 0x000fe40000004100 */
[----:B------:R-:W-:Y:S01]  /*02e0*/  FADD.FTZ R5, R4, R9 ;  /* 0x0000000904057221 */ /* 0x000fe20000010000 */
[----:B------:R-:W-:Y:S01]  /*02f0*/  FFMA.FTZ R15, R9, R9, R6 ;  /* 0x00000009090f7223 */ /* 0x000fe20000010006 */
[----:B---3--:R-:W-:-:S02]  /*0300*/  HADD2.F32 R6, -RZ, R2.H0_H0 ;  /* 0x20000002ff067230 */ /* 0x008fc40000004100 */
[----:B------:R-:W-:Y:S01]  /*0310*/  FADD.FTZ R4, R5, R8 ;  /* 0x0000000805047221 */ /* 0x000fe20000010000 */
[----:B------:R-:W-:Y:S01]  /*0320*/  FFMA.FTZ R12, R8, R8, R15 ;  /* 0x00000008080c7223 */ /* 0x000fe2000001000f */
[----:B------:R-:W-:Y:S02]  /*0330*/  HADD2.F32 R5, -RZ, R2.H1_H1 ;  /* 0x30000002ff057230 */ /* 0x000fe40000004100 */
[----:B------:R-:W-:Y:S01]  /*0340*/  FADD.FTZ R15, R4, R7 ;  /* 0x00000007040f7221 */ /* 0x000fe20000010000 */
[----:B------:R-:W-:Y:S01]  /*0350*/  FFMA.FTZ R25, R7, R7, R12 ;  /* 0x0000000707197223 */ /* 0x000fe2000001000c */
[--C-:B------:R-:W-:Y:S02]  /*0360*/  HADD2.F32 R4, -RZ, R3.reuse.H0_H0 ;  /* 0x20000003ff047230 */ /* 0x100fe40000004100 */
[----:B------:R-:W-:Y:S01]  /*0370*/  FADD.FTZ R2, R15, R6 ;  /* 0x000000060f027221 */ /* 0x000fe20000010000 */
[----:B------:R-:W-:Y:S01]  /*0380*/  FFMA.FTZ R12, R6, R6, R25 ;  /* 0x00000006060c7223 */ /* 0x000fe20000010019 */
[----:B------:R-:W-:-:S02]  /*0390*/  HADD2.F32 R3, -RZ, R3.H1_H1 ;  /* 0x30000003ff037230 */ /* 0x000fc40000004100 */
[----:B------:R-:W-:Y:S01]  /*03a0*/  FADD.FTZ R15, R2, R5 ;  /* 0x00000005020f7221 */ /* 0x000fe20000010000 */
[----:B------:R-:W-:Y:S01]  /*03b0*/  FFMA.FTZ R25, R5, R5, R12 ;  /* 0x0000000505197223 */ /* 0x000fe2000001000c */
[--C-:B------:R-:W-:Y:S02]  /*03c0*/  HADD2.F32 R2, -RZ, R20.reuse.H0_H0 ;  /* 0x20000014ff027230 */ /* 0x100fe40000004100 */
[----:B------:R-:W-:Y:S01]  /*03d0*/  FADD.FTZ R12, R15, R4 ;  /* 0x000000040f0c7221 */ /* 0x000fe20000010000 */
[----:B------:R-:W-:Y:S01]  /*03e0*/  FFMA.FTZ R24, R4, R4, R25 ;  /* 0x0000000404187223 */ /* 0x000fe20000010019 */
[----:B------:R-:W-:Y:S02]  /*03f0*/  HADD2.F32 R15, -RZ, R20.H1_H1 ;  /* 0x30000014ff0f7230 */ /* 0x000fe40000004100 */
[----:B------:R-:W-:Y:S01]  /*0400*/  FADD.FTZ R25, R12, R3 ;  /* 0x000000030c197221 */ /* 0x000fe20000010000 */
[----:B------:R-:W-:Y:S01]  /*0410*/  FFMA.FTZ R27, R3, R3, R24 ;  /* 0x00000003031b7223 */ /* 0x000fe20000010018 */
[----:B------:R-:W-:-:S02]  /*0420*/  HADD2.F32 R12, -RZ, R21.H0_H0 ;  /* 0x20000015ff0c7230 */ /* 0x000fc40000004100 */
[----:B------:R-:W-:Y:S01]  /*0430*/  FADD.FTZ R20, R25, R2 ;  /* 0x0000000219147221 */ /* 0x000fe20000010000 */
[----:B------:R-:W-:Y:S01]  /*0440*/  FFMA.FTZ R24, R2, R2, R27 ;  /* 0x0000000202187223 */ /* 0x000fe2000001001b */
[----:B------:R-:W-:Y:S02]  /*0450*/  HADD2.F32 R29, -RZ, R23.H1_H1 ;  /* 0x30000017ff1d7230 */ /* 0x000fe40000004100 */
        /* <DEDUP_REMOVED lines=11> */
[----:B------:R-:W-:Y:S02]  /*0510*/  HADD2.F32 R26, -RZ, R23.H0_H0 ;  /* 0x20000017ff1a7230 */ /* 0x000fe40000004100 */
[----:B------:R-:W-:Y:S01]  /*0520*/  FADD.FTZ R21, R20, R27 ;  /* 0x0000001b14157221 */ /* 0x000fe20000010000 */
[----:B------:R-:W-:-:S03]  /*0530*/  FFMA.FTZ R33, R27, R27, R22 ;  /* 0x0000001b1b217223 */ /* 0x000fc60000010016 */
        /* <DEDUP_REMOVED lines=55> */
.L_x_994:
[----:B------:R-:W-:Y:S01]  /*08b0*/  ISETP.NE.AND P0, PT, R28, RZ, PT ;  /* 0x000000ff1c00720c */ /* 0x000fe20003f05270 */
[----:B0--3--:R-:W-:-:S12]  /*08c0*/  FADD.FTZ R22, R35, R21 ;  /* 0x0000001523167221 */ /* 0x009fd80000010000 */
[----:B------:R-:W0:Y:S01]  /*08d0*/  @!P0 S2R R32, SR_CgaCtaId ;  /* 0x0000000000208919 */ /* 0x000e220000008800 */
[----:B------:R-:W-:Y:S01]  /*08e0*/  @!P0 FMUL.FTZ R20, R20, 0.00019531250291038304567 ;  /* 0x394ccccd14148820 */ /* 0x000fe20000410000 */
[----:B------:R-:W-:-:S03]  /*08f0*/  @!P0 MOV R23, 0x400 ;  /* 0x0000040000178802 */ /* 0x000fc60000000f00 */
[----:B------:R-:W-:-:S04]  /*0900*/  @!P0 FMUL.FTZ R21, R20, R20 ;  /* 0x0000001414158220 */ /* 0x000fc80000410000 */
[----:B------:R-:W-:-:S05]  /*0910*/  @!P0 FFMA.FTZ R21, R22, 0.00019531250291038304567, -R21 ;  /* 0x394ccccd16158823 */ /* 0x000fca0000010815 */
[----:B------:R-:W-:Y:S02]  /*0920*/  @!P0 FMNMX.FTZ R21, RZ, R21, !PT ;  /* 0x00000015ff158209 */ /* 0x000fe40007810000 */
[----:B0-----:R-:W-:-:S05]  /*0930*/  @!P0 LEA R23, R32, R23, 0x18 ;  /* 0x0000001720178211 */ /* 0x001fca00078ec0ff */
[----:B------:R0:W-:Y:S02]  /*0940*/  @!P0 STS.64 [R23+0x50], R20 ;  /* 0x0000501417008388 */ /* 0x0001e40000000a00 */
.L_x_982:
        /* <DEDUP_REMOVED lines=18> */
.L_x_985:
[----:B------:R-:W-:Y:S05]  /*0a70*/  BSYNC.RECONVERGENT B0 ;  /* 0x0000000000007941 */ /* 0x000fea0003800200 */
.L_x_984:
[----:B------:R-:W1:Y:S01]  /*0a80*/  S2UR UR5, SR_CgaCtaId ;  /* 0x00000000000579c3 */ /* 0x000e620000008800 */
[----:B------:R-:W-:Y:S01]  /*0a90*/  LOP3.LUT R30, R30, 0xffff, RZ, 0xc0, !PT ;  /* 0x0000ffff1e1e7812 */ /* 0x000fe200078ec0ff */
[----:B------:R-:W-:Y:S02]  /*0aa0*/  UMOV UR4, 0x400 ;  /* 0x0000040000047882 */ /* 0x000fe40000000000 */
[----:B------:R-:W-:Y:S02]  /*0ab0*/  UIADD3 UR4, UPT, UPT, UR4, 0x50, URZ ;  /* 0x0000005004047890 */ /* 0x000fe4000fffe0ff */
[----:B------:R-:W-:-:S05]  /*0ac0*/  IMAD R30, R30, 0xcccd, RZ ;  /* 0x0000cccd1e1e7824 */ /* 0x000fca00078e02ff */
[----:B------:R-:W-:Y:S01]  /*0ad0*/  LEA.HI R13, R30, -R13, RZ, 0xc ;  /* 0x8000000d1e0d7211 */ /* 0x000fe200078f60ff */
[----:B-1----:R-:W-:-:S06]  /*0ae0*/  ULEA UR4, UR5, UR4, 0x18 ;  /* 0x0000000405047291 */ /* 0x002fcc000f8ec0ff */
[----:B0-----:R-:W-:-:S05]  /*0af0*/  LEA R20, R13, UR4, 0x3 ;  /* 0x000000040d147c11 */ /* 0x001fca000f8e18ff */
[----:B------:R-:W0:Y:S01]  /*0b00*/  LDCU UR4, c[0x0][0x3a0] ;  /* 0x00007400ff0477ac */ /* 0x000e220008000800 */
[----:B------:R-:W0:Y:S02]  /*0b10*/  LDS.64 R20, [R20] ;  /* 0x0000000014147984 */ /* 0x000e240000000a00 */
[----:B0-----:R-:W-:Y:S01]  /*0b20*/  FADD.FTZ R13, R21, UR4 ;  /* 0x00000004150d7e21 */ /* 0x001fe20008010000 */
[----:B------:R-:W0:Y:S01]  /*0b30*/  LDCU.64 UR4, c[0x0][0x380] ;  /* 0x00007000ff0477ac */ /* 0x000e220008000a00 */
[--C-:B------:R-:W-:Y:S01]  /*0b40*/  FADD.FTZ R0, R0, -R20.reuse ;  /* 0x8000001400007221 */ /* 0x100fe20000010000 */
[--C-:B------:R-:W-:Y:S01]  /*0b50*/  FADD.FTZ R6, R6, -R20.reuse ;  /* 0x8000001406067221 */ /* 0x100fe20000010000 */
[--C-:B------:R-:W-:Y:S01]  /*0b60*/  FADD.FTZ R32, R24, -R20.reuse ;  /* 0x8000001418207221 */ /* 0x100fe20000010000 */
[--C-:B------:R-:W-:Y:S01]  /*0b70*/  FADD.FTZ R9, R9, -R20.reuse ;  /* 0x8000001409097221 */ /* 0x100fe20000010000 */
[----:B------:R-:W1:Y:S01]  /*0b80*/  MUFU.RSQ R13, R13 ;  /* 0x0000000d000d7308 */ /* 0x000e620000001400 */
        /* <DEDUP_REMOVED lines=12> */
[----:B-----5:R-:W-:-:S02]  /*0c50*/  HADD2.F32 R3, -RZ, R18.H0_H0 ;  /* 0x20000012ff037230 */ /* 0x020fc40000004100 */
[----:B------:R-:W-:Y:S02]  /*0c60*/  HADD2.F32 R20, -RZ, R16.H0_H0 ;  /* 0x20000010ff147230 */ /* 0x000fe40000004100 */
[C---:B-1----:R-:W-:Y:S01]  /*0c70*/  FMUL.FTZ R5, R13.reuse, R0 ;  /* 0x000000000d057220 */ /* 0x042fe20000410000 */
[C---:B------:R-:W-:Y:S01]  /*0c80*/  FMUL.FTZ R0, R13.reuse, R6 ;  /* 0x000000060d007220 */ /* 0x040fe20000410000 */
[C---:B------:R-:W-:Y:S01]  /*0c90*/  FMUL.FTZ R7, R13.reuse, R2 ;  /* 0x000000020d077220 */ /* 0x040fe20000410000 */
[----:B------:R-:W-:Y:S01]  /*0ca0*/  FMUL.FTZ R15, R13, R24 ;  /* 0x000000180d0f7220 */ /* 0x000fe20000410000 */
[--C-:B------:R-:W-:Y:S01]  /*0cb0*/  FFMA.FTZ R6, R5, R3, R20.reuse ;  /* 0x0000000305067223 */ /* 0x100fe20000010014 */
        /* <DEDUP_REMOVED lines=12> */
[----:B------:R-:W-:Y:S01]  /*0d80*/  FFMA.FTZ R5, R3, R0, R20 ;  /* 0x0000000003057223 */ /* 0x000fe20000010014 */
[----:B------:R-:W-:-:S02]  /*0d90*/  HADD2.F32 R13, -RZ, R18.H1_H1 ;  /* 0x30000012ff0d7230 */ /* 0x000fc40000004100 */
[C-C-:B------:R-:W-:Y:S01]  /*0da0*/  FFMA.FTZ R0, R3.reuse, R7, R20.reuse ;  /* 0x0000000703007223 */ /* 0x140fe20000010014 */
[----:B------:R-:W-:Y:S02]  /*0db0*/  HADD2.F32 R16, -RZ, R16.H1_H1 ;  /* 0x30000010ff107230 */ /* 0x000fe40000004100 */
[----:B------:R-:W-:Y:S01]  /*0dc0*/  FFMA.FTZ R20, R3, R15, R20 ;  /* 0x0000000f03147223 */ /* 0x000fe20000010014 */
[----:B------:R-:W-:Y:S01]  /*0dd0*/  HADD2.F32 R3, -RZ, R19.H0_H0 ;  /* 0x20000013ff037230 */ /* 0x000fe20000004100 */
[----:B0-----:R-:W-:Y:S01]  /*0de0*/  IADD3 R2, P0, PT, R11, UR4, RZ ;  /* 0x000000040b027c10 */ /* 0x001fe2000ff1e0ff */
[----:B------:R-:W-:Y:S02]  /*0df0*/  HADD2.F32 R15, -RZ, R17.H0_H0 ;  /* 0x20000011ff0f7230 */ /* 0x000fe40000004100 */
[--C-:B------:R-:W-:Y:S01]  /*0e00*/  FFMA.FTZ R9, R9, R13, R16.reuse ;  /* 0x0000000d09097223 */ /* 0x100fe20000010010 */
[----:B------:R-:W-:Y:S02]  /*0e10*/  HADD2.F32 R19, -RZ, R19.H1_H1 ;  /* 0x30000013ff137230 */ /* 0x000fe40000004100 */
[----:B------:R-:W-:Y:S01]  /*0e20*/  FFMA.FTZ R22, R13, R22, R16 ;  /* 0x000000160d167223 */ /* 0x000fe20000010010 */
[----:B------:R-:W-:-:S02]  /*0e30*/  HADD2.F32 R17, -RZ, R17.H1_H1 ;  /* 0x30000011ff117230 */ /* 0x000fc40000004100 */
[C-C-:B------:R-:W-:Y:S01]  /*0e40*/  FFMA.FTZ R7, R13.reuse, R30, R16.reuse ;  /* 0x0000001e0d077223 */ /* 0x140fe20000010010 */
[----:B------:R-:W-:Y:S01]  /*0e50*/  FFMA.FTZ R13, R13, R34, R16 ;  /* 0x000000220d0d7223 */ /* 0x000fe20000010010 */
[--C-:B------:R-:W-:Y:S01]  /*0e60*/  FFMA.FTZ R16, R8, R3, R15.reuse ;  /* 0x0000000308107223 */ /* 0x100fe2000001000f */
[C-C-:B------:R-:W-:Y:S01]  /*0e70*/  FFMA.FTZ R4, R3.reuse, R4, R15.reuse ;  /* 0x0000000403047223 */ /* 0x140fe2000001000f */
[C-C-:B------:R-:W-:Y:S01]  /*0e80*/  FFMA.FTZ R12, R3.reuse, R12, R15.reuse ;  /* 0x0000000c030c7223 */ /* 0x140fe2000001000f */
[----:B------:R-:W-:Y:S01]  /*0e90*/  FFMA.FTZ R26, R3, R26, R15 ;  /* 0x0000001a031a7223 */ /* 0x000fe2000001000f */
[--C-:B------:R-:W-:Y:S01]  /*0ea0*/  FFMA.FTZ R11, R14, R19, R17.reuse ;  /* 0x000000130e0b7223 */ /* 0x100fe20000010011 */
[C-C-:B------:R-:W-:Y:S01]  /*0eb0*/  FFMA.FTZ R15, R19.reuse, R28, R17.reuse ;  /* 0x0000001c130f7223 */ /* 0x140fe20000010011 */
[C-C-:B------:R-:W-:Y:S01]  /*0ec0*/  FFMA.FTZ R21, R19.reuse, R32, R17.reuse ;  /* 0x0000002013157223 */ /* 0x140fe20000010011 */
[----:B------:R-:W-:Y:S01]  /*0ed0*/  FFMA.FTZ R17, R19, R36, R17 ;  /* 0x0000002413117223 */ /* 0x000fe20000010011 */
[----:B------:R-:W-:-:S02]  /*0ee0*/  F2FP.F16.F32.PACK_AB R8, R9, R6 ;  /* 0x000000060908723e */ /* 0x000fc400000000ff */
[----:B------:R-:W-:Y:S02]  /*0ef0*/  F2FP.F16.F32.PACK_AB R9, R11, R16 ;  /* 0x000000100b09723e */ /* 0x000fe400000000ff */
[----:B------:R-:W-:Y:S02]  /*0f00*/  F2FP.F16.F32.PACK_AB R14, R22, R5 ;  /* 0x00000005160e723e */ /* 0x000fe400000000ff */
[----:B------:R-:W-:Y:S02]  /*0f10*/  F2FP.F16.F32.PACK_AB R15, R15, R4 ;  /* 0x000000040f0f723e */ /* 0x000fe400000000ff */
[----:B------:R-:W-:Y:S02]  /*0f20*/  IADD3.X R3, PT, PT, R10, UR5, RZ, P0, !PT ;  /* 0x000000050a037c10 */ /* 0x000fe400087fe4ff */
[----:B------:R-:W-:Y:S02]  /*0f30*/  F2FP.F16.F32.PACK_AB R4, R7, R0 ;  /* 0x000000000704723e */ /* 0x000fe400000000ff */
[----:B------:R-:W-:Y:S01]  /*0f40*/  F2FP.F16.F32.PACK_AB R5, R21, R12 ;  /* 0x0000000c1505723e */ /* 0x000fe200000000ff */
[----:B------:R-:W-:Y:S01]  /*0f50*/  STG.E.64 desc[UR6][R2.64], R8 ;  /* 0x0000000802007986 */ /* 0x000fe2000c101b06 */
[----:B------:R-:W-:-:S02]  /*0f60*/  F2FP.F16.F32.PACK_AB R16, R13, R20 ;  /* 0x000000140d10723e */ /* 0x000fc400000000ff */
[----:B------:R-:W-:Y:S01]  /*0f70*/  F2FP.F16.F32.PACK_AB R17, R17, R26 ;  /* 0x0000001a1111723e */ /* 0x000fe200000000ff */
[----:B------:R-:W-:Y:S04]  /*0f80*/  STG.E.64 desc[UR6][R2.64+0x14000], R14 ;  /* 0x0140000e02007986 */ /* 0x000fe8000c101b06 */
[----:B------:R-:W-:Y:S04]  /*0f90*/  STG.E.64 desc[UR6][R2.64+0x28000], R4 ;  /* 0x0280000402007986 */ /* 0x000fe8000c101b06 */
[----:B------:R-:W-:Y:S01]  /*0fa0*/  STG.E.64 desc[UR6][R2.64+0x3c000], R16 ;  /* 0x03c0001002007986 */ /* 0x000fe2000c101b06 */
[----:B------:R-:W-:Y:S05]  /*0fb0*/  EXIT ;  /* 0x000000000000794d */ /* 0x000fea0003800000 */
.L_x_983:
[----:B------:R-:W-:Y:S01]  /*0fc0*/  HFMA2 R32, -RZ, RZ, 0, 4.76837158203125e-07 ;  /* 0x00000008ff207431 */ /* 0x000fe200000001ff */
[----:B0-----:R-:W-:Y:S02]  /*0fd0*/  MOV R22, 0xffffffff ;  /* 0xffffffff00167802 */ /* 0x001fe40000000f00 */
[----:B-1----:R-:W-:Y:S02]  /*0fe0*/  MOV R33, R20 ;  /* 0x0000001400217202 */ /* 0x002fe40000000f00 */
[----:B------:R-:W-:-:S07]  /*0ff0*/  MOV R23, 0x1f ;  /* 0x0000001f00177802 */ /* 0x000fce0000000f00 */
[----:B-----5:R-:W-:Y:S05]  /*1000*/  WARPSYNC.COLLECTIVE R22, `(.L_x_986) ;  /* 0x0000000016087348 */ /* 0x020fea0003c00000 */
[----:B------:R0:W1:Y:S02]  /*1010*/  SHFL.BFLY P0, R22, R33, R32, R23 ;  /* 0x0c00002021167389 */ /* 0x0000640000000017 */
[----:B01---5:R-:W-:Y:S05]  /*1020*/  ENDCOLLECTIVE ;  /* 0x000000000000791b */ /* 0x023fea0003800000 */
.L_x_986:
[----:B------:R-:W-:Y:S02]  /*1030*/  MOV R33, R21 ;  /* 0x0000001500217202 */ /* 0x000fe40000000f00 */
[----:B------:R-:W-:Y:S02]  /*1040*/  MOV R35, R22 ;  /* 0x0000001600237202 */ /* 0x000fe40000000f00 */
[----:B------:R-:W-:-:S03]  /*1050*/  MOV R22, 0xffffffff ;  /* 0xffffffff00167802 */ /* 0x000fc60000000f00 */
[----:B------:R-:W-:-:S07]  /*1060*/  FADD.FTZ R20, R35, R20 ;  /* 0x0000001423147221 */ /* 0x000fce0000010000 */
[----:B------:R-:W-:Y:S05]  /*1070*/  WARPSYNC.COLLECTIVE R22, `(.L_x_987) ;  /* 0x0000000016087348 */ /* 0x000fea0003c00000 */
[----:B------:R0:W1:Y:S02]  /*1080*/  SHFL.BFLY P0, R22, R33, R32, R23 ;  /* 0x0c00002021167389 */ /* 0x0000640000000017 */
[----:B01----:R-:W-:Y:S05]  /*1090*/  ENDCOLLECTIVE ;  /* 0x000000000000791b */ /* 0x003fea0003800000 */
.L_x_987:
        /* <DEDUP_REMOVED lines=8> */
.L_x_988:
[----:B------:R-:W-:Y:S02]  /*1120*/  MOV R33, R34 ;  /* 0x0000002200217202 */ /* 0x000fe40000000f00 */
[----:B------:R-:W-:Y:S02]  /*1130*/  MOV R37, R22 ;  /* 0x0000001600257202 */ /* 0x000fe40000000f00 */
[----:B------:R-:W-:-:S03]  /*1140*/  MOV R22, 0xffffffff ;  /* 0xffffffff00167802 */ /* 0x000fc60000000f00 */
[----:B------:R-:W-:-:S07]  /*1150*/  FADD.FTZ R37, R20, R37 ;  /* 0x0000002514257221 */ /* 0x000fce0000010000 */
[----:B------:R-:W-:Y:S05]  /*1160*/  WARPSYNC.COLLECTIVE R22, `(.L_x_989) ;  /* 0x0000000016087348 */ /* 0x000fea0003c00000 */
[----:B------:R0:W1:Y:S02]  /*1170*/  SHFL.BFLY P0, R22, R33, R32, R23 ;  /* 0x0c00002021167389 */ /* 0x0000640000000017 */
[----:B01----:R-:W-:Y:S05]  /*1180*/  ENDCOLLECTIVE ;  /* 0x000000000000791b */ /* 0x003fea0003800000 */
.L_x_989:
        /* <DEDUP_REMOVED lines=8> */
.L_x_990:
[----:B------:R-:W-:Y:S02]  /*1210*/  MOV R33, R34 ;  /* 0x0000002200217202 */ /* 0x000fe40000000f00 */
[----:B------:R-:W-:Y:S02]  /*1220*/  MOV R36, R22 ;  /* 0x0000001600247202 */ /* 0x000fe40000000f00 */
[----:B------:R-:W-:-:S03]  /*1230*/  MOV R22, 0xffffffff ;  /* 0xffffffff00167802 */ /* 0x000fc60000000f00 */
[----:B------:R-:W-:-:S07]  /*1240*/  FADD.FTZ R37, R37, R36 ;  /* 0x0000002425257221 */ /* 0x000fce0000010000 */
[----:B------:R-:W-:Y:S05]  /*1250*/  WARPSYNC.COLLECTIVE R22, `(.L_x_991) ;  /* 0x0000000016087348 */ /* 0x000fea0003c00000 */
[----:B------:R0:W1:Y:S02]  /*1260*/  SHFL.BFLY P0, R22, R33, R32, R23 ;  /* 0x0c00002021167389 */ /* 0x0000640000000017 */
[----:B01----:R-:W-:Y:S05]  /*1270*/  ENDCOLLECTIVE ;  /* 0x000000000000791b */ /* 0x003fea0003800000 */
.L_x_991:
        /* <DEDUP_REMOVED lines=8> */
.L_x_992:
[----:B------:R-:W-:Y:S02]  /*1300*/  MOV R33, R35 ;  /* 0x0000002300217202 */ /* 0x000fe40000000f00 */
[----:B------:R-:W-:Y:S02]  /*1310*/  MOV R36, R22 ;  /* 0x0000001600247202 */ /* 0x000fe40000000f00 */
[----:B------:R-:W-:-:S03]  /*1320*/  MOV R22, 0xffffffff ;  /* 0xffffffff00167802 */ /* 0x000fc60000000f00 */
[----:B------:R-:W-:-:S07]  /*1330*/  FADD.FTZ R20, R37, R36 ;  /* 0x0000002425147221 */ /* 0x000fce0000010000 */
[----:B------:R-:W-:Y:S05]  /*1340*/  WARPSYNC.COLLECTIVE R22, `(.L_x_993) ;  /* 0x0000000016087348 */ /* 0x000fea0003c00000 */
[----:B------:R0:W1:Y:S02]  /*1350*/  SHFL.BFLY P0, R22, R33, R32, R23 ;  /* 0x0c00002021167389 */ /* 0x0000640000000017 */
[----:B01----:R-:W-:Y:S05]  /*1360*/  ENDCOLLECTIVE ;  /* 0x000000000000791b */ /* 0x003fea0003800000 */
.L_x_993:
[----:B------:R-:W-:Y:S01]  /*1370*/  MOV R21, R22 ;  /* 0x0000001600157202 */ /* 0x000fe20000000f00 */
[----:B------:R-:W-:Y:S06]  /*1380*/  BRA `(.L_x_994) ;  /* 0xfffffff400487947 */ /* 0x000fec000383ffff */
.L_x_995:
        /* <DEDUP_REMOVED lines=15> */
.L_x_1066:


//--------------------- .text._ZN13group_norm_v214gn_cuda_kernelI6__halfLi320ELi1ELi32ELi20ELi256ELb0ELi256ELi20ELi20ELi4ELb0ELi148ELb0ELb0ENS_16CompileConditionILi1000EEEEEvPT_PKS4_S7_S7_flPfS8_Pj --------------------------
	.section	.text._ZN13group_norm_v214gn_cuda_kernelI6__halfLi320ELi1ELi32ELi20ELi256ELb0ELi256ELi20ELi20ELi4ELb0ELi148ELb0ELb0ENS_16CompileConditionILi1000EEEEEvPT_PKS4_S7_S7_flPfS8_Pj,"ax",@progbits
	.align	128
        .global         _ZN13group_norm_v214gn_cuda_kernelI6__halfLi320ELi1ELi32ELi20ELi256ELb0ELi256ELi20ELi20ELi4ELb0ELi148ELb0ELb0ENS_16CompileConditionILi1000EEEEEvPT_PKS4_S7_S7_flPfS8_Pj
        .type           _ZN13group_norm_v214gn_cuda_kernelI6__halfLi320ELi1ELi32ELi20ELi256ELb0ELi256ELi20ELi20ELi4ELb0ELi148ELb0ELb0ENS_16CompileConditionILi1000EEEEEvPT_PKS4_S7_S7_flPfS8_Pj,@function
        .size           _ZN13group_norm_v214gn_cuda_kernelI6__halfLi320ELi1ELi32ELi20ELi256ELb0ELi256ELi20ELi20ELi4ELb0ELi148ELb0ELb0ENS_16CompileConditionILi1000EEEEEvPT_PKS4_S7_S7_flPfS8_Pj,(.L_x_1067 - _ZN13group_norm_v214gn_cuda_kernelI6__halfLi320ELi1ELi32ELi20ELi256ELb0ELi256ELi20ELi20ELi4ELb0ELi148ELb0ELb0ENS_16CompileConditionILi1000EEEEEvPT_PKS4_S7_S7_flPfS8_Pj)
        .other          _ZN13group_norm_v214gn_cuda_kernelI6__halfLi320ELi1ELi32ELi20ELi256ELb0ELi256ELi20ELi20ELi4ELb0ELi148ELb0ELb0ENS_16CompileConditionILi1000EEEEEvPT_PKS4_S7_S7_flPfS8_Pj,@"STO_CUDA_ENTRY STV_DEFAULT"
_ZN13group_norm_v214gn_cuda_kernelI6__halfLi320ELi1ELi32ELi20ELi256ELb0ELi256ELi20ELi20ELi4ELb0ELi148ELb0ELb0ENS_16CompileConditionILi1000EEEEEvPT_PKS4_S7_S7_flPfS8_Pj:
.text._ZN13group_norm_v214gn_cuda_kernelI6__halfLi320ELi1ELi32ELi20ELi256ELb0ELi256ELi20ELi20ELi4ELb0ELi148ELb0ELb0ENS_16CompileConditionILi1000EEEEEvPT_PKS4_S7_S7_flPfS8_Pj:
        /* <DEDUP_REMOVED lines=139> */
.L_x_1008:
        /* <DEDUP_REMOVED lines=10> */
.L_x_996:
        /* <DEDUP_REMOVED lines=18> */
.L_x_999:
[----:B------:R-:W-:Y:S05]  /*0a70*/  BSYNC.RECONVERGENT B0 ;  /* 0x0000000000007941 */ /* 0x000fea0003800200 */
.L_x_998:
        /* <DEDUP_REMOVED lines=84> */
.L_x_997:
[----:B------:R-:W-:Y:S01]  /*0fc0*/  HFMA2 R32, -RZ, RZ, 0, 4.76837158203125e-07 ;  /* 0x00000008ff207431 */ /* 0x000fe200000001ff */
[----:B0-----:R-:W-:Y:S02]  /*0fd0*/  MOV R22, 0xffffffff ;  /* 0xffffffff00167802 */ /* 0x001fe40000000f00 */
[----:B-1----:R-:W-:Y:S02]  /*0fe0*/  MOV R33, R20 ;  /* 0x0000001400217202 */ /* 0x002fe40000000f00 */
[----:B------:R-:W-:-:S07]  /*0ff0*/  MOV R23, 0x1f ;  /* 0x0000001f00177802 */ /* 0x000fce0000000f00 */
[----:B-----5:R-:W-:Y:S05]  /*1000*/  WARPSYNC.COLLECTIVE R22, `(.L_x_1000) ;  /* 0x0000000016087348 */ /* 0x020fea0003c00000 */
[----:B------:R0:W1:Y:S02]  /*1010*/  SHFL.BFLY P0, R22, R33, R32, R23 ;  /* 0x0c00002021167389 */ /* 0x0000640000000017 */
[----:B01---5:R-:W-:Y:S05]  /*1020*/  ENDCOLLECTIVE ;  /* 0x000000000000791b */ /* 0x023fea0003800000 */
.L_x_1000:
[----:B------:R-:W-:Y:S02]  /*1030*/  MOV R33, R21 ;  /* 0x0000001500217202 */ /* 0x000fe40000000f00 */
[----:B------:R-:W-:Y:S02]  /*1040*/  MOV R35, R22 ;  /* 0x0000001600237202 */ /* 0x000fe40000000f00 */
[----:B------:R-:W-:-:S03]  /*1050*/  MOV R22, 0xffffffff ;  /* 0xffffffff00167802 */ /* 0x000fc60000000f00 */
[----:B------:R-:W-:-:S07]  /*1060*/  FADD.FTZ R20, R35, R20 ;  /* 0x0000001423147221 */ /* 0x000fce0000010000 */
[----:B------:R-:W-:Y:S05]  /*1070*/  WARPSYNC.COLLECTIVE R22, `(.L_x_1001) ;  /* 0x0000000016087348 */ /* 0x000fea0003c00000 */
[----:B------:R0:W1:Y:S02]  /*1080*/  SHFL.BFLY P0, R22, R33, R32, R23 ;  /* 0x0c00002021167389 */ /* 0x0000640000000017 */
[----:B01----:R-:W-:Y:S05]  /*1090*/  ENDCOLLECTIVE ;  /* 0x000000000000791b */ /* 0x003fea0003800000 */
.L_x_1001:
        /* <DEDUP_REMOVED lines=8> */
.L_x_1002:
[----:B------:R-:W-:Y:S02]  /*1120*/  MOV R33, R34 ;  /* 0x0000002200217202 */ /* 0x000fe40000000f00 */
[----:B------:R-:W-:Y:S02]  /*1130*/  MOV R37, R22 ;  /* 0x0000001600257202 */ /* 0x000fe40000000f00 */
[----:B------:R-:W-:-:S03]  /*1140*/  MOV R22, 0xffffffff ;  /* 0xffffffff00167802 */ /* 0x000fc60000000f00 */
[----:B------:R-:W-:-:S07]  /*1150*/  FADD.FTZ R37, R20, R37 ;  /* 0x0000002514257221 */ /* 0x000fce0000010000 */
[----:B------:R-:W-:Y:S05]  /*1160*/  WARPSYNC.COLLECTIVE R22, `(.L_x_1003) ;  /* 0x0000000016087348 */ /* 0x000fea0003c00000 */
[----:B------:R0:W1:Y:S02]  /*1170*/  SHFL.BFLY P0, R22, R33, R32, R23 ;  /* 0x0c00002021167389 */ /* 0x0000640000000017 */
[----:B01----:R-:W-:Y:S05]  /*1180*/  ENDCOLLECTIVE ;  /* 0x000000000000791b */ /* 0x003fea0003800000 */
.L_x_1003:
        /* <DEDUP_REMOVED lines=8> */
.L_x_1004:
[----:B------:R-:W-:Y:S02]  /*1210*/  MOV R33, R34 ;  /* 0x0000002200217202 */ /* 0x000fe40000000f00 */
[----:B------:R-:W-:Y:S02]  /*1220*/  MOV R36, R22 ;  /* 0x0000001600247202 */ /* 0x000fe40000000f00 */
[----:B------:R-:W-:-:S03]  /*1230*/  MOV R22, 0xffffffff ;  /* 0xffffffff00167802 */ /* 0x000fc60000000f00 */
[----:B------:R-:W-:-:S07]  /*1240*/  FADD.FTZ R37, R37, R36 ;  /* 0x0000002425257221 */ /* 0x000fce0000010000 */
[----:B------:R-:W-:Y:S05]  /*1250*/  WARPSYNC.COLLECTIVE R22, `(.L_x_1005) ;  /* 0x0000000016087348 */ /* 0x000fea0003c00000 */
[----:B------:R0:W1:Y:S02]  /*1260*/  SHFL.BFLY P0, R22, R33, R32, R23 ;  /* 0x0c00002021167389 */ /* 0x0000640000000017 */
[----:B01----:R-:W-:Y:S05]  /*1270*/  ENDCOLLECTIVE ;  /* 0x000000000000791b */ /* 0x003fea0003800000 */
.L_x_1005:
        /* <DEDUP_REMOVED lines=8> */
.L_x_1006:
[----:B------:R-:W-:Y:S02]  /*1300*/  MOV R33, R35 ;  /* 0x0000002300217202 */ /* 0x000fe40000000f00 */
[----:B------:R-:W-:Y:S02]  /*1310*/  MOV R36, R22 ;  /* 0x0000001600247202 */ /* 0x000fe40000000f00 */
[----:B------:R-:W-:-:S03]  /*1320*/  MOV R22, 0xffffffff ;  /* 0xffffffff00167802 */ /* 0x000fc60000000f00 */
[----:B------:R-:W-:-:S07]  /*1330*/  FADD.FTZ R20, R37, R36 ;  /* 0x0000002425147221 */ /* 0x000fce0000010000 */
[----:B------:R-:W-:Y:S05]  /*1340*/  WARPSYNC.COLLECTIVE R22, `(.L_x_1007) ;  /* 0x0000000016087348 */ /* 0x000fea0003c00000 */
[----:B------:R0:W1:Y:S02]  /*1350*/  SHFL.BFLY P0, R22, R33, R32, R23 ;  /* 0x0c00002021167389 */ /* 0x0000640000000017 */
[----:B01----:R-:W-:Y:S05]  /*1360*/  ENDCOLLECTIVE ;  /* 0x000000000000791b */ /* 0x003fea0003800000 */
.L_x_1007:
[----:B------:R-:W-:Y:S01]  /*1370*/  MOV R21, R22 ;  /* 0x0000001600157202 */ /* 0x000fe20000000f00 */
[----:B------:R-:W-:Y:S06]  /*1380*/  BRA `(.L_x_1008) ;  /* 0xfffffff400487947 */ /* 0x000fec000383ffff */
.L_x_1009:
        /* <DEDUP_REMOVED lines=15> */
.L_x_1067:


//--------------------- .text._ZN13group_norm_v214gn_cuda_kernelI6__halfLi320ELi1ELi16ELi40ELi256ELb1ELi256ELi40ELi40ELi4ELb0ELi116ELb0ELb0ENS_16CompileConditionILi1000EEEEEvPT_PKS4_S7_S7_flPfS8_Pj --------------------------
	.section	.text._ZN13group_norm_v214gn_cuda_kernelI6__halfLi320ELi1ELi16ELi40ELi256ELb1ELi256ELi40ELi40ELi4ELb0ELi116ELb0ELb0ENS_16CompileConditionILi1000EEEEEvPT_PKS4_S7_S7_flPfS8_Pj,"ax",@progbits
	.align	128
        .global         _ZN13group_norm_v214gn_cuda_kernelI6__halfLi320ELi1ELi16ELi40ELi256ELb1ELi256ELi40ELi40ELi4ELb0ELi116ELb0ELb0ENS_16CompileConditionILi1000EEEEEvPT_PKS4_S7_S7_flPfS8_Pj
        .type           _ZN13group_norm_v214gn_cuda_kernelI6__halfLi320ELi1ELi16ELi40ELi256ELb1ELi256ELi40ELi40ELi4ELb0ELi116ELb0ELb0ENS_16CompileConditionILi1000EEEEEvPT_PKS4_S7_S7_flPfS8_Pj,@function
        .size           _ZN13group_norm_v214gn_cuda_kernelI6__halfLi320ELi1ELi16ELi40ELi256ELb1ELi256ELi40ELi40ELi4ELb0ELi116ELb0ELb0ENS_16CompileConditionILi1000EEEEEvPT_PKS4_S7_S7_flPfS8_Pj,(.L_x_1068 - _ZN13group_norm_v214gn_cuda_kernelI6__halfLi320ELi1ELi16ELi40ELi256ELb1ELi256ELi40ELi40ELi4ELb0ELi116ELb0ELb0ENS_16CompileConditionILi1000EEEEEvPT_PKS4_S7_S7_flPfS8_Pj)
        .other          _ZN13group_norm_v214gn_cuda_kernelI6__halfLi320ELi1ELi16ELi40ELi256ELb1ELi256ELi40ELi40ELi4ELb0ELi116ELb0ELb0ENS_16CompileConditionILi1000EEEEEvPT_PKS4_S7_S7_flPfS8_Pj,@"STO_CUDA_ENTRY STV_DEFAULT"
_ZN13group_norm_v214gn_cuda_kernelI6__halfLi320ELi1ELi16ELi40ELi256ELb1ELi256ELi40ELi40ELi4ELb0ELi116ELb0ELb0ENS_16CompileConditionILi1000EEEEEvPT_PKS4_S7_S7_flPfS8_Pj:
.text._ZN13group_norm_v214gn_cuda_kernelI6__halfLi320ELi1ELi16ELi40ELi256ELb1ELi256ELi40ELi40ELi4ELb0ELi116ELb0ELb0ENS_16CompileConditionILi1000EEEEEvPT_PKS4_S7_S7_flPfS8_Pj:
        /* <DEDUP_REMOVED lines=48> */
[----:B------:R-:W-:-:S03]  /*0300*/  HADD2.F32 R61, -RZ, R10.H1_H1 ;  /* 0x3000000aff3d7230 */ /* 0x000fc60000004100 */
[----:B0-----:R-:W-:Y:S01]  /*0310*/  FADD.FTZ R6, RZ, R3 ;  /* 0x00000003ff067221 */ /* 0x001fe20000010000 */
[----:B------:R-:W-:Y:S01]  /*0320*/  FFMA.FTZ R10, R3, R3, RZ ;  /* 0x00000003030a7223 */ /* 0x000fe200000100ff */
[--C-:B------:R-:W-:Y:S02]  /*0330*/  HADD2.F32 R53, -RZ, R11.reuse.H0_H0 ;  /* 0x2000000bff357230 */ /* 0x100fe40000004100 */
[----:B------:R-:W-:Y:S01]  /*0340*/  FADD.FTZ R20, R6, R61 ;  /* 0x0000003d06147221 */ /* 0x000fe20000010000 */
[----:B------:R-:W-:Y:S01]  /*0350*/  FFMA.FTZ R10, R61, R61, R10 ;  /* 0x0000003d3d0a7223 */ /* 0x000fe2000001000a */
        /* <DEDUP_REMOVED lines=140> */
.L_x_1022:
        /* <DEDUP_REMOVED lines=10> */
.L_x_1010:
        /* <DEDUP_REMOVED lines=18> */
.L_x_1013:
[----:B------:R-:W-:Y:S05]  /*0de0*/  BSYNC.RECONVERGENT B0 ;  /* 0x0000000000007941 */ /* 0x000fea0003800200 */
.L_x_1012:
[----:B------:R-:W1:Y:S01]  /*0df0*/  S2UR UR5, SR_CgaCtaId ;  /* 0x00000000000579c3 */ /* 0x000e620000008800 */
[----:B------:R-:W-:Y:S01]  /*0e00*/  LOP3.LUT R4, R4, 0xffff, RZ, 0xc0, !PT ;  /* 0x0000ffff04047812 */ /* 0x000fe200078ec0ff */
[----:B------:R-:W-:Y:S01]  /*0e10*/  UMOV UR4, 0x400 ;  /* 0x0000040000047882 */ /* 0x000fe20000000000 */
[----:B-----5:R-:W-:Y:S01]  /*0e20*/  HADD2.F32 R60, -RZ, R12.H0_H0 ;  /* 0x2000000cff3c7230 */ /* 0x020fe20000004100 */
[----:B------:R-:W-:Y:S01]  /*0e30*/  UIADD3 UR4, UPT, UPT, UR4, 0x50, URZ ;  /* 0x0000005004047890 */ /* 0x000fe2000fffe0ff */
[----:B------:R-:W-:Y:S02]  /*0e40*/  HADD2.F32 R65, -RZ, R24.H0_H0 ;  /* 0x20000018ff417230 */ /* 0x000fe40000004100 */
[----:B------:R-:W-:Y:S02]  /*0e50*/  IMAD R5, R4, 0xcccd, RZ ;  /* 0x0000cccd04057824 */ /* 0x000fe400078e02ff */
[----:B------:R-:W-:Y:S02]  /*0e60*/  HADD2.F32 R56, -RZ, R13.H0_H0 ;  /* 0x2000000dff387230 */ /* 0x000fe40000004100 */
[----:B0-----:R-:W-:Y:S01]  /*0e70*/  HADD2.F32 R27, -RZ, R25.H0_H0 ;  /* 0x20000019ff1b7230 */ /* 0x001fe20000004100 */
[----:B------:R-:W-:Y:S01]  /*0e80*/  LEA.HI R16, R5, -R16, RZ, 0xb ;  /* 0x8000001005107211 */ /* 0x000fe200078f58ff */
[----:B------:R-:W-:-:S02]  /*0e90*/  HADD2.F32 R54, -RZ, R13.H1_H1 ;  /* 0x3000000dff367230 */ /* 0x000fc40000004100 */
[----:B------:R-:W-:Y:S02]  /*0ea0*/  HADD2.F32 R25, -RZ, R25.H1_H1 ;  /* 0x30000019ff197230 */ /* 0x000fe40000004100 */
[----:B------:R-:W-:Y:S01]  /*0eb0*/  HADD2.F32 R58, -RZ, R12.H1_H1 ;  /* 0x3000000cff3a7230 */ /* 0x000fe20000004100 */
        /* <DEDUP_REMOVED lines=8> */
[----:B------:R-:W-:Y:S02]  /*0f40*/  HADD2.F32 R61, -RZ, R24.H1_H1 ;  /* 0x30000018ff3d7230 */ /* 0x000fe40000004100 */
        /* <DEDUP_REMOVED lines=11> */
[C---:B------:R-:W-:Y:S01]  /*1000*/  FMUL.FTZ R6, R5.reuse, R6 ;  /* 0x0000000605067220 */ /* 0x040fe20000410000 */
[C---:B------:R-:W-:Y:S01]  /*1010*/  FMUL.FTZ R10, R5.reuse, R10 ;  /* 0x0000000a050a7220 */ /* 0x040fe20000410000 */
[----:B------:R-:W-:Y:S01]  /*1020*/  FMUL.FTZ R12, R5, R12 ;  /* 0x0000000c050c7220 */ /* 0x000fe20000410000 */
[----:B------:R-:W-:Y:S01]  /*1030*/  FFMA.FTZ R20, R8, R60, R65 ;  /* 0x0000003c08147223 */ /* 0x000fe20000010041 */
[--C-:B------:R-:W-:Y:S01]  /*1040*/  FADD.FTZ R8, R53, -R4.reuse ;  /* 0x8000000435087221 */ /* 0x100fe20000010000 */
[----:B------:R-:W-:Y:S01]  /*1050*/  FFMA.FTZ R53, R10, R58, R61 ;  /* 0x0000003a0a357223 */ /* 0x000fe2000001003d */
[--C-:B------:R-:W-:Y:S01]  /*1060*/  FADD.FTZ R10, R75, -R4.reuse ;  /* 0x800000044b0a7221 */ /* 0x100fe20000010000 */
[--C-:B------:R-:W-:Y:S01]  /*1070*/  FFMA.FTZ R44, R56, R12, R27.reuse ;  /* 0x0000000c382c7223 */ /* 0x100fe2000001001b */
[C---:B------:R-:W-:Y:S01]  /*1080*/  FMUL.FTZ R8, R5.reuse, R8 ;  /* 0x0000000805087220 */ /* 0x040fe20000410000 */
[C---:B------:R-:W-:Y:S01]  /*1090*/  FMUL.FTZ R16, R5.reuse, R16 ;  /* 0x0000001005107220 */ /* 0x040fe20000410000 */
[----:B------:R-:W-:Y:S01]  /*10a0*/  FMUL.FTZ R10, R5, R10 ;  /* 0x0000000a050a7220 */ /* 0x000fe20000410000 */
[--C-:B------:R-:W-:Y:S01]  /*10b0*/  FADD.FTZ R12, R23, -R4.reuse ;  /* 0x80000004170c7221 */ /* 0x100fe20000010000 */
[----:B------:R-:W-:Y:S01]  /*10c0*/  FFMA.FTZ R52, R8, R56, R27 ;  /* 0x0000003808347223 */ /* 0x000fe2000001001b */
[--C-:B------:R-:W-:Y:S01]  /*10d0*/  FADD.FTZ R8, R51, -R4.reuse ;  /* 0x8000000433087221 */ /* 0x100fe20000010000 */
[----:B------:R-:W-:Y:S01]  /*10e0*/  FFMA.FTZ R51, R6, R54, R25 ;  /* 0x0000003606337223 */ /* 0x000fe20000010019 */
[--C-:B------:R-:W-:Y:S01]  /*10f0*/  FADD.FTZ R6, R77, -R4.reuse ;  /* 0x800000044d067221 */ /* 0x100fe20000010000 */
[----:B------:R-:W-:Y:S01]  /*1100*/  FFMA.FTZ R45, R58, R10, R61 ;  /* 0x0000000a3a2d7223 */ /* 0x000fe2000001003d */
[----:B------:R-:W-:Y:S01]  /*1110*/  FMUL.FTZ R8, R5, R8 ;  /* 0x0000000805087220 */ /* 0x000fe20000410000 */
[--C-:B------:R-:W-:Y:S01]  /*1120*/  FADD.FTZ R10, R21, -R4.reuse ;  /* 0x80000004150a7221 */ /* 0x100fe20000010000 */
[----:B------:R-:W-:Y:S01]  /*1130*/  FMUL.FTZ R6, R5, R6 ;  /* 0x0000000605067220 */ /* 0x000fe20000410000 */
[----:B------:R-:W-:Y:S01]  /*1140*/  FFMA.FTZ R40, R56, R16, R27 ;  /* 0x0000001038287223 */ /* 0x000fe2000001001b */
[----:B------:R-:W-:Y:S01]  /*1150*/  FFMA.FTZ R50, R60, R8, R65 ;  /* 0x000000083c327223 */ /* 0x000fe20000010041 */
[--C-:B------:R-:W-:Y:S01]  /*1160*/  FADD.FTZ R8, R49, -R4.reuse ;  /* 0x8000000431087221 */ /* 0x100fe20000010000 */
[----:B------:R-:W-:Y:S01]  /*1170*/  FFMA.FTZ R49, R58, R6, R61 ;  /* 0x000000063a317223 */ /* 0x000fe2000001003d */
[--C-:B------:R-:W-:Y:S01]  /*1180*/  FADD.FTZ R6, R47, -R4.reuse ;  /* 0x800000042f067221 */ /* 0x100fe20000010000 */
[C---:B------:R-:W-:Y:S01]  /*1190*/  FMUL.FTZ R42, R5.reuse, R10 ;  /* 0x0000000a052a7220 */ /* 0x040fe20000410000 */
[----:B------:R-:W-:Y:S01]  /*11a0*/  FMUL.FTZ R8, R5, R8 ;  /* 0x0000000805087220 */ /* 0x000fe20000410000 */
[--C-:B------:R-:W-:Y:S01]  /*11b0*/  FADD.FTZ R16, R37, -R4.reuse ;  /* 0x8000000425107221 */ /* 0x100fe20000010000 */
[C---:B------:R-:W-:Y:S01]  /*11c0*/  FMUL.FTZ R47, R5.reuse, R6 ;  /* 0x00000006052f7220 */ /* 0x040fe20000410000 */
[----:B------:R-:W-:Y:S01]  /*11d0*/  FMUL.FTZ R32, R5, R32 ;  /* 0x0000002005207220 */ /* 0x000fe20000410000 */
[----:B------:R-:W-:Y:S01]  /*11e0*/  FFMA.FTZ R48, R56, R8, R27 ;  /* 0x0000000838307223 */ /* 0x000fe2000001001b */
[--C-:B------:R-:W-:Y:S01]  /*11f0*/  FADD.FTZ R8, R29, -R4.reuse ;  /* 0x800000041d087221 */ /* 0x100fe20000010000 */
[C---:B------:R-:W-:Y:S01]  /*1200*/  FMUL.FTZ R12, R5.reuse, R12 ;  /* 0x0000000c050c7220 */ /* 0x040fe20000410000 */
[C---:B------:R-:W-:Y:S01]  /*1210*/  FMUL.FTZ R16, R5.reuse, R16 ;  /* 0x0000001005107220 */ /* 0x040fe20000410000 */
[----:B------:R-:W-:Y:S01]  /*1220*/  FMUL.FTZ R6, R48, -1.4426950216293334961 ;  /* 0xbfb8aa3b30067820 */ /* 0x000fe20000410000 */
[----:B------:R-:W-:Y:S01]  /*1230*/  FMUL.FTZ R46, R5, R8 ;  /* 0x00000008052e7220 */ /* 0x000fe20000410000 */
[----:B------:R-:W-:Y:S01]  /*1240*/  FMUL.FTZ R30, R52, -1.4426950216293334961 ;  /* 0xbfb8aa3b341e7820 */ /* 0x000fe20000410000 */
[C-C-:B------:R-:W-:Y:S01]  /*1250*/  FFMA.FTZ R42, R60.reuse, R42, R65.reuse ;  /* 0x0000002a3c2a7223 */ /* 0x140fe20000010041 */
[----:B------:R0:W2:Y:S01]  /*1260*/  MUFU.EX2 R29, R6 ;  /* 0x00000006001d7308 */ /* 0x0000a20000000800 */
[----:B------:R-:W-:Y:S01]  /*1270*/  FFMA.FTZ R46, R60, R46, R65 ;  /* 0x0000002e3c2e7223 */ /* 0x000fe20000010041 */
[C-C-:B------:R-:W-:Y:S01]  /*1280*/  FFMA.FTZ R33, R58.reuse, R32, R61.reuse ;  /* 0x000000203a217223 */ /* 0x140fe2000001003d */
[----:B------:R-:W-:Y:S01]  /*1290*/  FMUL.FTZ R31, R51, -1.4426950216293334961 ;  /* 0xbfb8aa3b331f7820 */ /* 0x000fe20000410000 */
[----:B------:R-:W-:Y:S01]  /*12a0*/  FFMA.FTZ R41, R58, R12, R61 ;  /* 0x0000000c3a297223 */ /* 0x000fe2000001003d */
[----:B------:R-:W-:Y:S01]  /*12b0*/  FMUL.FTZ R32, R5, R62 ;  /* 0x0000003e05207220 */ /* 0x000fe20000410000 */
[----:B------:R-:W-:Y:S01]  /*12c0*/  FMUL.FTZ R28, R46, -1.4426950216293334961 ;  /* 0xbfb8aa3b2e1c7820 */ /* 0x000fe20000410000 */
[--C-:B------:R-:W-:Y:S01]  /*12d0*/  FADD.FTZ R62, R15, -R4.reuse ;  /* 0x800000040f3e7221 */ /* 0x100fe20000010000 */
[----:B------:R-:W-:Y:S01]  /*12e0*/  FFMA.FTZ R36, R56, R16, R27 ;  /* 0x0000001038247223 */ /* 0x000fe2000001001b */
[--C-:B0-----:R-:W-:Y:S01]  /*12f0*/  FADD.FTZ R6, R43, -R4.reuse ;  /* 0x800000042b067221 */ /* 0x101fe20000010000 */
[----:B------:R-:W-:Y:S01]  /*1300*/  FMUL.FTZ R26, R42, -1.4426950216293334961 ;  /* 0xbfb8aa3b2a1a7820 */ /* 0x000fe20000410000 */
[C---:B------:R-:W-:Y:S01]  /*1310*/  FMUL.FTZ R69, R5.reuse, R72 ;  /* 0x0000004805457220 */ /* 0x040fe20000410000 */
[----:B------:R-:W-:Y:S01]  /*1320*/  FMUL.FTZ R11, R20, -1.4426950216293334961 ;  /* 0xbfb8aa3b140b7820 */ /* 0x000fe20000410000 */
[----:B------:R-:W-:Y:S01]  /*1330*/  FMUL.FTZ R43, R5, R6 ;  /* 0x00000006052b7220 */ /* 0x000fe20000410000 */
[----:B------:R-:W-:Y:S01]  /*1340*/  FMUL.FTZ R6, R44, -1.4426950216293334961 ;  /* 0xbfb8aa3b2c067820 */ /* 0x000fe20000410000 */
[----:B------:R-:W-:Y:S01]  /*1350*/  FMUL.FTZ R13, R41, -1.4426950216293334961 ;  /* 0xbfb8aa3b290d7820 */ /* 0x000fe20000410000 */
[--C-:B------:R-:W-:Y:S01]  /*1360*/  FADD.FTZ R12, R17, -R4.reuse ;  /* 0x80000004110c7221 */ /* 0x100fe20000010000 */
[----:B------:R-:W-:Y:S01]  /*1370*/  FFMA.FTZ R43, R54, R43, R25 ;  /* 0x0000002b362b7223 */ /* 0x000fe20000010019 */
[----:B------:R0:W3:Y:S01]  /*1380*/  MUFU.EX2 R21, R6 ;  /* 0x0000000600157308 */ /* 0x0000e20000000800 */
[----:B------:R-:W-:Y:S01]  /*1390*/  FMUL.FTZ R57, R5, R62 ;  /* 0x0000003e05397220 */ /* 0x000fe20000410000 */
[--C-:B------:R-:W-:Y:S01]  /*13a0*/  FADD.FTZ R16, R35, -R4.reuse ;  /* 0x8000000423107221 */ /* 0x100fe20000010000 */
[----:B------:R-:W-:Y:S01]  /*13b0*/  FMUL.FTZ R10, R43, -1.4426950216293334961 ;  /* 0xbfb8aa3b2b0a7820 */ /* 0x000fe20000410000 */
[C-C-:B------:R-:W-:Y:S01]  /*13c0*/  FFMA.FTZ R32, R56.reuse, R32, R27.reuse ;  /* 0x0000002038207223 */ /* 0x140fe2000001001b */
[--C-:B------:R-:W-:Y:S01]  /*13d0*/  FADD.FTZ R62, R55, -R4.reuse ;  /* 0x80000004373e7221 */ /* 0x100fe20000010000 */
[----:B------:R-:W-:Y:S01]  /*13e0*/  FFMA.FTZ R69, R56, R69, R27 ;  /* 0x0000004538457223 */ /* 0x000fe2000001001b */
[----:B------:R-:W-:Y:S01]  /*13f0*/  FMUL.FTZ R12, R5, R12 ;  /* 0x0000000c050c7220 */ /* 0x000fe20000410000 */
[----:B------:R4:W-:Y:S01]  /*1400*/  MUFU.EX2 R23, R10 ;  /* 0x0000000a00177308 */ /* 0x0009e20000000800 */
[--C-:B0-----:R-:W-:Y:S01]  /*1410*/  FADD.FTZ R6, R39, -R4.reuse ;  /* 0x8000000427067221 */ /* 0x101fe20000010000 */
[----:B------:R-:W-:Y:S01]  /*1420*/  FMUL.FTZ R68, R5, R68 ;  /* 0x0000004405447220 */ /* 0x000fe20000410000 */
[----:B------:R-:W-:Y:S01]  /*1430*/  FMUL.FTZ R66, R33, -1.4426950216293334961 ;  /* 0xbfb8aa3b21427820 */ /* 0x000fe20000410000 */
[C---:B------:R-:W-:Y:S01]  /*1440*/  FMUL.FTZ R76, R5.reuse, R76 ;  /* 0x0000004c054c7220 */ /* 0x040fe20000410000 */
[C---:B------:R-:W-:Y:S01]  /*1450*/  FMUL.FTZ R39, R5.reuse, R6 ;  /* 0x0000000605277220 */ /* 0x040fe20000410000 */
[----:B------:R-:W-:Y:S01]  /*1460*/  FMUL.FTZ R6, R40, -1.4426950216293334961 ;  /* 0xbfb8aa3b28067820 */ /* 0x000fe20000410000 */
[----:B------:R-:W-:Y:S01]  /*1470*/  FMUL.FTZ R16, R5, R16 ;  /* 0x0000001005107220 */ /* 0x000fe20000410000 */
[----:B------:R-:W-:Y:S01]  /*1480*/  MUFU.EX2 R30, R30 ;  /* 0x0000001e001e7308 */ /* 0x000fe20000000800 */
[--C-:B----4-:R-:W-:Y:S01]  /*1490*/  FADD.FTZ R10, R19, -R4.reuse ;  /* 0x80000004130a7221 */ /* 0x110fe20000010000 */
[----:B------:R-:W-:Y:S01]  /*14a0*/  FFMA.FTZ R39, R54, R39, R25 ;  /* 0x0000002736277223 */ /* 0x000fe20000010019 */
[----:B------:R-:W-:Y:S01]  /*14b0*/  FMUL.FTZ R70, R32, -1.4426950216293334961 ;  /* 0xbfb8aa3b20467820 */ /* 0x000fe20000410000 */
[C---:B------:R-:W-:Y:S01]  /*14c0*/  FMUL.FTZ R64, R5.reuse, R62 ;  /* 0x0000003e05407220 */ /* 0x040fe20000410000 */
[----:B------:R-:W-:Y:S01]  /*14d0*/  FMUL.FTZ R38, R5, R10 ;  /* 0x0000000a05267220 */ /* 0x000fe20000410000 */
[----:B------:R-:W-:Y:S01]  /*14e0*/  FMUL.FTZ R10, R39, -1.4426950216293334961 ;  /* 0xbfb8aa3b270a7820 */ /* 0x000fe20000410000 */
[----:B------:R-:W-:Y:S01]  /*14f0*/  FMUL.FTZ R72, R69, -1.4426950216293334961 ;  /* 0xbfb8aa3b45487820 */ /* 0x000fe20000410000 */
[----:B------:R-:W-:Y:S01]  /*1500*/  MUFU.EX2 R31, R31 ;  /* 0x0000001f001f7308 */ /* 0x000fe20000000800 */
[----:B------:R-:W-:Y:S01]  /*1510*/  FFMA.FTZ R38, R60, R38, R65 ;  /* 0x000000263c267223 */ /* 0x000fe20000010041 */
[----:B------:R-:W-:Y:S01]  /*1520*/  FMUL.FTZ R74, R5, R74 ;  /* 0x0000004a054a7220 */ /* 0x000fe20000410000 */
[C-C-:B------:R-:W-:Y:S01]  /*1530*/  FFMA.FTZ R37, R58.reuse, R12, R61.reuse ;  /* 0x0000000c3a257223 */ /* 0x140fe2000001003d */
[--C-:B------:R-:W-:Y:S01]  /*1540*/  FFMA.FTZ R68, R58, R68, R61.reuse ;  /* 0x000000443a447223 */ /* 0x100fe2000001003d */
[----:B------:R-:W-:Y:S01]  /*1550*/  FMUL.FTZ R18, R38, -1.4426950216293334961 ;  /* 0xbfb8aa3b26127820 */ /* 0x000fe20000410000 */
[----:B------:R-:W-:Y:S01]  /*1560*/  FFMA.FTZ R58, R58, R76, R61 ;  /* 0x0000004c3a3a7223 */ /* 0x000fe2000001003d */
[C-C-:B------:R-:W-:Y:S01]  /*1570*/  FFMA.FTZ R34, R60.reuse, R16, R65.reuse ;  /* 0x000000103c227223 */ /* 0x140fe20000010041 */
[----:B------:R0:W-:Y:S01]  /*1580*/  MUFU.EX2 R17, R10 ;  /* 0x0000000a00117308 */ /* 0x0001e20000000800 */
[C-C-:B------:R-:W-:Y:S01]  /*1590*/  FFMA.FTZ R64, R60.reuse, R64, R65.reuse ;  /* 0x000000403c407223 */ /* 0x140fe20000010041 */
[----:B------:R-:W-:Y:S01]  /*15a0*/  FFMA.FTZ R60, R60, R74, R65 ;  /* 0x0000004a3c3c7223 */ /* 0x000fe20000010041 */
[----:B------:R-:W-:Y:S01]  /*15b0*/  FADD.FTZ R74, R7, -R4 ;  /* 0x80000004074a7221 */ /* 0x000fe20000010000 */
[----:B------:R-:W-:Y:S01]  /*15c0*/  FMUL.FTZ R61, R58, -1.4426950216293334961 ;  /* 0xbfb8aa3b3a3d7820 */ /* 0x000fe20000410000 */
[C-C-:B------:R-:W-:Y:S01]  /*15d0*/  FFMA.FTZ R47, R54.reuse, R47, R25.reuse ;  /* 0x0000002f362f7223 */ /* 0x140fe20000010019 */
[----:B------:R-:W-:Y:S01]  /*15e0*/  FFMA.FTZ R57, R54, R57, R25 ;  /* 0x0000003936397223 */ /* 0x000fe20000010019 */
[----:B------:R-:W-:Y:S01]  /*15f0*/  FMUL.FTZ R74, R5, R74 ;  /* 0x0000004a054a7220 */ /* 0x000fe20000410000 */
[----:B------:R-:W-:Y:S01]  /*1600*/  MUFU.EX2 R28, R28 ;  /* 0x0000001c001c7308 */ /* 0x000fe20000000800 */
[----:B0-----:R-:W-:Y:S01]  /*1610*/  FMUL.FTZ R10, R36, -1.4426950216293334961 ;  /* 0xbfb8aa3b240a7820 */ /* 0x001fe20000410000 */
[----:B------:R-:W-:Y:S01]  /*1620*/  FMUL.FTZ R3, R50, -1.4426950216293334961 ;  /* 0xbfb8aa3b32037820 */ /* 0x000fe20000410000 */
[----:B------:R-:W-:Y:S01]  /*1630*/  FMUL.FTZ R24, R49, -1.4426950216293334961 ;  /* 0xbfb8aa3b31187820 */ /* 0x000fe20000410000 */
[----:B------:R-:W-:Y:S01]  /*1640*/  FMUL.FTZ R8, R47, -1.4426950216293334961 ;  /* 0xbfb8aa3b2f087820 */ /* 0x000fe20000410000 */
[----:B------:R-:W-:Y:S01]  /*1650*/  FFMA.FTZ R27, R56, R74, R27 ;  /* 0x0000004a381b7223 */ /* 0x000fe2000001001b */
[----:B------:R-:W-:Y:S01]  /*1660*/  FMUL.FTZ R14, R53, -1.4426950216293334961 ;  /* 0xbfb8aa3b350e7820 */ /* 0x000fe20000410000 */
[----:B------:R-:W-:Y:S01]  /*1670*/  FMUL.FTZ R16, R34, -1.4426950216293334961 ;  /* 0xbfb8aa3b22107820 */ /* 0x000fe20000410000 */
[----:B------:R-:W-:Y:S01]  /*1680*/  MUFU.EX2 R26, R26 ;  /* 0x0000001a001a7308 */ /* 0x000fe20000000800 */
[----:B------:R-:W-:Y:S01]  /*1690*/  FMUL.FTZ R22, R45, -1.4426950216293334961 ;  /* 0xbfb8aa3b2d167820 */ /* 0x000fe20000410000 */
[----:B------:R-:W-:Y:S01]  /*16a0*/  FMUL.FTZ R12, R37, -1.4426950216293334961 ;  /* 0xbfb8aa3b250c7820 */ /* 0x000fe20000410000 */
[----:B------:R-:W-:Y:S01]  /*16b0*/  FMUL.FTZ R62, R57, -1.4426950216293334961 ;  /* 0xbfb8aa3b393e7820 */ /* 0x000fe20000410000 */
[----:B------:R-:W-:Y:S01]  /*16c0*/  FMUL.FTZ R71, R68, -1.4426950216293334961 ;  /* 0xbfb8aa3b44477820 */ /* 0x000fe20000410000 */
[----:B------:R-:W-:Y:S01]  /*16d0*/  FMUL.FTZ R65, R60, -1.4426950216293334961 ;  /* 0xbfb8aa3b3c417820 */ /* 0x000fe20000410000 */
[----:B--2---:R-:W-:Y:S01]  /*16e0*/  FADD.FTZ R29, R29, 1 ;  /* 0x3f8000001d1d7421 */ /* 0x004fe20000010000 */
[----:B---3--:R-:W-:Y:S01]  /*16f0*/  FADD.FTZ R21, R21, 1 ;  /* 0x3f80000015157421 */ /* 0x008fe20000010000 */
[----:B------:R-:W0:Y:S08]  /*1700*/  MUFU.EX2 R11, R11 ;  /* 0x0000000b000b7308 */ /* 0x000e300000000800 */
[----:B------:R-:W-:Y:S08]  /*1710*/  MUFU.EX2 R13, R13 ;  /* 0x0000000d000d7308 */ /* 0x000ff00000000800 */
[----:B------:R2:W-:Y:S01]  /*1720*/  MUFU.EX2 R19, R6 ;  /* 0x0000000600137308 */ /* 0x0005e20000000800 */
[----:B0-----:R-:W-:-:S07]  /*1730*/  FADD.FTZ R11, R11, 1 ;  /* 0x3f8000000b0b7421 */ /* 0x001fce0000010000 */
[----:B------:R-:W-:Y:S01]  /*1740*/  MUFU.EX2 R10, R10 ;  /* 0x0000000a000a7308 */ /* 0x000fe20000000800 */
[----:B--2---:R-:W-:-:S04]  /*1750*/  FADD.FTZ R6, R73, -R4 ;  /* 0x8000000449067221 */ /* 0x004fc80000010000 */
[----:B------:R-:W-:-:S03]  /*1760*/  FMUL.FTZ R6, R5, R6 ;  /* 0x0000000605067220 */ /* 0x000fc60000410000 */
[----:B------:R0:W-:Y:S01]  /*1770*/  MUFU.EX2 R15, R66 ;  /* 0x00000042000f7308 */ /* 0x0001e20000000800 */
[----:B------:R-:W-:-:S04]  /*1780*/  FFMA.FTZ R35, R54, R6, R25 ;  /* 0x0000000636237223 */ /* 0x000fc80000010019 */
[----:B------:R-:W-:-:S03]  /*1790*/  FMUL.FTZ R6, R35, -1.4426950216293334961 ;  /* 0xbfb8aa3b23067820 */ /* 0x000fc60000410000 */
[----:B------:R-:W2:Y:S01]  /*17a0*/  MUFU.EX2 R18, R18 ;  /* 0x0000001200127308 */ /* 0x000ea20000000800 */
[----:B0-----:R-:W-:-:S07]  /*17b0*/  FMUL.FTZ R66, R64, -1.4426950216293334961 ;  /* 0xbfb8aa3b40427820 */ /* 0x001fce0000410000 */
[----:B------:R0:W-:Y:S08]  /*17c0*/  MUFU.EX2 R55, R70 ;  /* 0x0000004600377308 */ /* 0x0001f00000000800 */
[----:B------:R3:W4:Y:S01]  /*17d0*/  MUFU.EX2 R63, R72 ;  /* 0x00000048003f7308 */ /* 0x0007220000000800 */
[----:B0-----:R-:W-:-:S04]  /*17e0*/  FADD.FTZ R70, R67, -R4 ;  /* 0x8000000443467221 */ /* 0x001fc80000010000 */
[----:B------:R-:W-:-:S03]  /*17f0*/  FMUL.FTZ R70, R5, R70 ;  /* 0x0000004605467220 */ /* 0x000fc60000410000 */
[----:B------:R-:W0:Y:S01]  /*1800*/  MUFU.EX2 R3, R3 ;  /* 0x0000000300037308 */ /* 0x000e220000000800 */
[----:B---3--:R-:W-:Y:S01]  /*1810*/  FADD.FTZ R72, R9, -R4 ;  /* 0x8000000409487221 */ /* 0x008fe20000010000 */
[--C-:B------:R-:W-:Y:S01]  /*1820*/  FFMA.FTZ R70, R54, R70, R25.reuse ;  /* 0x0000004636467223 */ /* 0x100fe20000010019 */
[----:B------:R-:W-:Y:S02]  /*1830*/  FMUL.FTZ R9, R27, -1.4426950216293334961 ;  /* 0xbfb8aa3b1b097820 */ /* 0x000fe40000410000 */
[----:B------:R-:W-:Y:S01]  /*1840*/  FMUL.FTZ R72, R5, R72 ;  /* 0x0000004805487220 */ /* 0x000fe20000410000 */
[----:B------:R-:W-:Y:S02]  /*1850*/  FMUL.FTZ R73, R70, -1.4426950216293334961 ;  /* 0xbfb8aa3b46497820 */ /* 0x000fe40000410000 */
[----:B------:R3:W1:Y:S01]  /*1860*/  MUFU.EX2 R4, R61 ;  /* 0x0000003d00047308 */ /* 0x0006620000000800 */
[----:B------:R-:W-:Y:S01]  /*1870*/  FFMA.FTZ R25, R54, R72, R25 ;  /* 0x0000004836197223 */ /* 0x000fe20000010019 */
[----:B------:R-:W-:Y:S01]  /*1880*/  FADD.FTZ R54, R17, 1 ;  /* 0x3f80000011367421 */ /* 0x000fe20000010000 */
[----:B--2---:R-:W-:Y:S01]  /*1890*/  FADD.FTZ R17, R18, 1 ;  /* 0x3f80000012117421 */ /* 0x004fe20000010000 */
[----:B----4-:R-:W-:Y:S01]  /*18a0*/  FADD.FTZ R18, R63, 1 ;  /* 0x3f8000003f127421 */ /* 0x010fe20000010000 */
[----:B------:R-:W-:-:S03]  /*18b0*/  FMUL.FTZ R5, R25, -1.4426950216293334961 ;  /* 0xbfb8aa3b19057820 */ /* 0x000fc60000410000 */
[----:B------:R-:W2:Y:S01]  /*18c0*/  MUFU.EX2 R24, R24 ;  /* 0x0000001800187308 */ /* 0x000ea20000000800 */
[----:B---3--:R-:W-:Y:S01]  /*18d0*/  FADD.FTZ R61, R30, 1 ;  /* 0x3f8000001e3d7421 */ /* 0x008fe20000010000 */
[----:B------:R-:W-:Y:S01]  /*18e0*/  FADD.FTZ R30, R31, 1 ;  /* 0x3f8000001f1e7421 */ /* 0x000fe20000010000 */
[----:B------:R-:W-:Y:S01]  /*18f0*/  FADD.FTZ R31, R28, 1 ;  /* 0x3f8000001c1f7421 */ /* 0x000fe20000010000 */
[----:B------:R-:W-:Y:S01]  /*1900*/  FADD.FTZ R28, R23, 1 ;  /* 0x3f800000171c7421 */ /* 0x000fe20000010000 */
[----:B------:R-:W-:Y:S01]  /*1910*/  FADD.FTZ R23, R26, 1 ;  /* 0x3f8000001a177421 */ /* 0x000fe20000010000 */
[----:B------:R-:W-:Y:S01]  /*1920*/  FADD.FTZ R26, R13, 1 ;  /* 0x3f8000000d1a7421 */ /* 0x000fe20000010000 */
[----:B------:R-:W-:Y:S01]  /*1930*/  FADD.FTZ R13, R19, 1 ;  /* 0x3f800000130d7421 */ /* 0x000fe20000010000 */
[----:B------:R-:W-:Y:S01]  /*1940*/  FADD.FTZ R19, R10, 1 ;  /* 0x3f8000000a137421 */ /* 0x000fe20000010000 */
[----:B------:R-:W3:Y:S01]  /*1950*/  MUFU.EX2 R8, R8 ;  /* 0x0000000800087308 */ /* 0x000ee20000000800 */
[----:B------:R-:W-:Y:S01]  /*1960*/  FADD.FTZ R10, R15, 1 ;  /* 0x3f8000000f0a7421 */ /* 0x000fe20000010000 */
[----:B------:R-:W-:Y:S01]  /*1970*/  FADD.FTZ R15, R55, 1 ;  /* 0x3f800000370f7421 */ /* 0x000fe20000010000 */
[----:B0-----:R-:W-:Y:S01]  /*1980*/  FADD.FTZ R3, R3, 1 ;  /* 0x3f80000003037421 */ /* 0x001fe20000010000 */
[----:B-1----:R-:W-:-:S04]  /*1990*/  FADD.FTZ R4, R4, 1 ;  /* 0x3f80000004047421 */ /* 0x002fc80000010000 */
[----:B------:R-:W0:Y:S01]  /*19a0*/  MUFU.EX2 R14, R14 ;  /* 0x0000000e000e7308 */ /* 0x000e220000000800 */
[----:B--2---:R-:W-:-:S07]  /*19b0*/  FADD.FTZ R24, R24, 1 ;  /* 0x3f80000018187421 */ /* 0x004fce0000010000 */
[----:B------:R-:W-:Y:S01]  /*19c0*/  MUFU.EX2 R16, R16 ;  /* 0x0000001000107308 */ /* 0x000fe20000000800 */
[----:B---3--:R-:W-:-:S07]  /*19d0*/  FADD.FTZ R8, R8, 1 ;  /* 0x3f80000008087421 */ /* 0x008fce0000010000 */
[----:B------:R-:W1:Y:S01]  /*19e0*/  MUFU.EX2 R22, R22 ;  /* 0x0000001600167308 */ /* 0x000e620000000800 */
[----:B0-----:R-:W-:-:S07]  /*19f0*/  FADD.FTZ R14, R14, 1 ;  /* 0x3f8000000e0e7421 */ /* 0x001fce0000010000 */
[----:B------:R-:W0:Y:S08]  /*1a00*/  MUFU.EX2 R12, R12 ;  /* 0x0000000c000c7308 */ /* 0x000e300000000800 */
[----:B------:R-:W2:Y:S01]  /*1a10*/  MUFU.EX2 R6, R6 ;  /* 0x0000000600067308 */ /* 0x000ea20000000800 */
[----:B-1----:R-:W-:-:S07]  /*1a20*/  FADD.FTZ R22, R22, 1 ;  /* 0x3f80000016167421 */ /* 0x002fce0000010000 */
[----:B------:R-:W-:Y:S01]  /*1a30*/  MUFU.EX2 R62, R62 ;  /* 0x0000003e003e7308 */ /* 0x000fe20000000800 */
[----:B0-----:R-:W-:-:S07]  /*1a40*/  FADD.FTZ R12, R12, 1 ;  /* 0x3f8000000c0c7421 */ /* 0x001fce0000010000 */
[----:B------:R-:W0:Y:S01]  /*1a50*/  MUFU.EX2 R66, R66 ;  /* 0x0000004200427308 */ /* 0x000e220000000800 */
[----:B--2---:R-:W-:-:S07]  /*1a60*/  FADD.FTZ R6, R6, 1 ;  /* 0x3f80000006067421 */ /* 0x004fce0000010000 */
[----:B------:R-:W1:Y:S08]  /*1a70*/  MUFU.EX2 R67, R71 ;  /* 0x0000004700437308 */ /* 0x000e700000000800 */
[----:B------:R-:W2:Y:S01]  /*1a80*/  MUFU.EX2 R59, R73 ;  /* 0x00000049003b7308 */ /* 0x000ea20000000800 */
[----:B0-----:R-:W-:-:S07]  /*1a90*/  FADD.FTZ R55, R66, 1 ;  /* 0x3f80000042377421 */ /* 0x001fce0000010000 */
[----:B------:R0:W3:Y:S01]  /*1aa0*/  MUFU.EX2 R7, R65 ;  /* 0x0000004100077308 */ /* 0x0000e20000000800 */
[----:B-1----:R-:W-:-:S07]  /*1ab0*/  FADD.FTZ R67, R67, 1 ;  /* 0x3f80000043437421 */ /* 0x002fce0000010000 */
[----:B------:R-:W1:Y:S01]  /*1ac0*/  MUFU.RCP R11, R11 ;  /* 0x0000000b000b7308 */ /* 0x000e620000001000 */
[----:B0-----:R-:W-:Y:S01]  /*1ad0*/  FADD.FTZ R65, R16, 1 ;  /* 0x3f80000010417421 */ /* 0x001fe20000010000 */
[----:B------:R-:W-:Y:S01]  /*1ae0*/  FADD.FTZ R16, R62, 1 ;  /* 0x3f8000003e107421 */ /* 0x000fe20000010000 */
[----:B--2---:R-:W-:-:S05]  /*1af0*/  FADD.FTZ R59, R59, 1 ;  /* 0x3f8000003b3b7421 */ /* 0x004fca0000010000 */
[----:B------:R-:W0:Y:S01]  /*1b00*/  MUFU.EX2 R9, R9 ;  /* 0x0000000900097308 */ /* 0x000e220000000800 */
[----:B---3--:R-:W-:-:S07]  /*1b10*/  FADD.FTZ R7, R7, 1 ;  /* 0x3f80000007077421 */ /* 0x008fce0000010000 */
[----:B------:R-:W2:Y:S01]  /*1b20*/  MUFU.EX2 R5, R5 ;  /* 0x0000000500057308 */ /* 0x000ea20000000800 */
[----:B-1----:R-:W-:-:S07]  /*1b30*/  FMUL.FTZ R11, R20, R11 ;  /* 0x0000000b140b7220 */ /* 0x002fce0000410000 */
[----:B------:R-:W1:Y:S01]  /*1b40*/  MUFU.RCP R28, R28 ;  /* 0x0000001c001c7308 */ /* 0x000e620000001000 */
[----:B0-----:R-:W-:-:S07]  /*1b50*/  FADD.FTZ R9, R9, 1 ;  /* 0x3f80000009097421 */ /* 0x001fce0000010000 */
[----:B------:R-:W0:Y:S01]  /*1b60*/  MUFU.RCP R17, R17 ;  /* 0x0000001100117308 */ /* 0x000e220000001000 */
[----:B--2---:R-:W-:-:S07]  /*1b70*/  FADD.FTZ R20, R5, 1 ;  /* 0x3f80000005147421 */ /* 0x004fce0000010000 */
[----:B------:R-:W2:Y:S01]  /*1b80*/  MUFU.RCP R15, R15 ;  /* 0x0000000f000f7308 */ /* 0x000ea20000001000 */
[----:B-1----:R-:W-:-:S07]  /*1b90*/  FMUL.FTZ R28, R43, R28 ;  /* 0x0000001c2b1c7220 */ /* 0x002fce0000410000 */
[----:B------:R-:W1:Y:S01]  /*1ba0*/  MUFU.RCP R3, R3 ;  /* 0x0000000300037308 */ /* 0x000e620000001000 */
[----:B0-----:R-:W-:-:S07]  /*1bb0*/  FMUL.FTZ R17, R38, R17 ;  /* 0x0000001126117220 */ /* 0x001fce0000410000 */
[----:B------:R-:W0:Y:S01]  /*1bc0*/  MUFU.RCP R24, R24 ;  /* 0x0000001800187308 */ /* 0x000e220000001000 */
[----:B--2---:R-:W-:-:S07]  /*1bd0*/  FMUL.FTZ R15, R32, R15 ;  /* 0x0000000f200f7220 */ /* 0x004fce0000410000 */
        /* <DEDUP_REMOVED lines=21> */
[----:B0-----:R-:W-:-:S05]  /*1d30*/  FMUL.FTZ R30, R51, R30 ;  /* 0x0000001e331e7220 */ /* 0x001fca0000410000 */
[----:B------:R-:W-:Y:S02]  /*1d40*/  F2FP.F16.F32.PACK_AB R61, R30, R61 ;  /* 0x0000003d1e3d723e */ /* 0x000fe400000000ff */
        /* <DEDUP_REMOVED lines=8> */
[----:B--2---:R-:W-:-:S05]  /*1dd0*/  FMUL.FTZ R12, R37, R12 ;  /* 0x0000000c250c7220 */ /* 0x004fca0000410000 */
[----:B------:R-:W-:Y:S02]  /*1de0*/  F2FP.F16.F32.PACK_AB R12, R12, R17 ;  /* 0x000000110c0c723e */ /* 0x000fe400000000ff */
[----:B------:R-:W2:Y:S01]  /*1df0*/  MUFU.RCP R65, R65 ;  /* 0x0000004100417308 */ /* 0x000ea20000001000 */
[----:B-1----:R-:W-:-:S07]  /*1e00*/  FMUL.FTZ R19, R36, R19 ;  /* 0x0000001324137220 */ /* 0x002fce0000410000 */
[----:B------:R-:W1:Y:S01]  /*1e10*/  MUFU.RCP R10, R10 ;  /* 0x0000000a000a7308 */ /* 0x000e620000001000 */
[----:B0-----:R-:W-:-:S07]  /*1e20*/  FMUL.FTZ R6, R35, R6 ;  /* 0x0000000623067220 */ /* 0x001fce0000410000 */
[----:B------:R-:W0:Y:S01]  /*1e30*/  MUFU.RCP R16, R16 ;  /* 0x0000001000107308 */ /* 0x000e220000001000 */
[----:B--2---:R-:W-:-:S07]  /*1e40*/  FMUL.FTZ R65, R34, R65 ;  /* 0x0000004122417220 */ /* 0x004fce0000410000 */
[----:B------:R-:W2:Y:S01]  /*1e50*/  MUFU.RCP R55, R55 ;  /* 0x0000003700377308 */ /* 0x000ea20000001000 */
[----:B-1----:R-:W-:-:S05]  /*1e60*/  FMUL.FTZ R10, R33, R10 ;  /* 0x0000000a210a7220 */ /* 0x002fca0000410000 */
[----:B------:R-:W-:Y:S02]  /*1e70*/  F2FP.F16.F32.PACK_AB R10, R10, R65 ;  /* 0x000000410a0a723e */ /* 0x000fe400000000ff */
        /* <DEDUP_REMOVED lines=9> */
[----:B------:R0:W3:Y:S01]  /*1f10*/  MUFU.RCP R43, R4 ;  /* 0x00000004002b7308 */ /* 0x0000e20000001000 */
[----:B--2---:R-:W-:-:S05]  /*1f20*/  FMUL.FTZ R59, R70, R59 ;  /* 0x0000003b463b7220 */ /* 0x004fca0000410000 */
[----:B------:R-:W-:Y:S02]  /*1f30*/  F2FP.F16.F32.PACK_AB R69, R59, R18 ;  /* 0x000000123b45723e */ /* 0x000fe400000000ff */
[----:B------:R2:W4:Y:S01]  /*1f40*/  MUFU.RCP R38, R9 ;  /* 0x0000000900267308 */ /* 0x0005220000001000 */
[----:B0-----:R-:W-:Y:S01]  /*1f50*/  IADD3 R4, P0, PT, R0, UR4, RZ ;  /* 0x0000000400047c10 */ /* 0x001fe2000ff1e0ff */
[----:B-1----:R-:W-:Y:S01]  /*1f60*/  FMUL.FTZ R7, R60, R7 ;  /* 0x000000073c077220 */ /* 0x002fe20000410000 */
[----:B------:R-:W-:Y:S02]  /*1f70*/  F2FP.F16.F32.PACK_AB R60, R14, R11 ;  /* 0x0000000b0e3c723e */ /* 0x000fe400000000ff */
[----:B------:R-:W-:Y:S02]  /*1f80*/  IADD3.X R5, PT, PT, R2, UR5, RZ, P0, !PT ;  /* 0x0000000502057c10 */ /* 0x000fe400087fe4ff */
[----:B------:R-:W-:Y:S01]  /*1f90*/  F2FP.F16.F32.PACK_AB R2, R24, R3 ;  /* 0x000000031802723e */ /* 0x000fe200000000ff */
[----:B------:R0:W1:Y:S01]  /*1fa0*/  MUFU.RCP R32, R20 ;  /* 0x0000001400207308 */ /* 0x0000620000001000 */
[----:B---3--:R-:W-:Y:S01]  /*1fb0*/  FMUL.FTZ R58, R58, R43 ;  /* 0x0000002b3a3a7220 */ /* 0x008fe20000410000 */
[----:B------:R-:W-:Y:S01]  /*1fc0*/  F2FP.F16.F32.PACK_AB R3, R8, R29 ;  /* 0x0000001d0803723e */ /* 0x000fe200000000ff */
[----:B------:R-:W-:Y:S01]  /*1fd0*/  STG.E.64 desc[UR6][R4.64], R60 ;  /* 0x0000003c04007986 */ /* 0x000fe2000c101b06 */
[----:B------:R-:W-:-:S02]  /*1fe0*/  F2FP.F16.F32.PACK_AB R8, R26, R23 ;  /* 0x000000171a08723e */ /* 0x000fc400000000ff */
[----:B--2---:R-:W-:Y:S01]  /*1ff0*/  F2FP.F16.F32.PACK_AB R9, R54, R13 ;  /* 0x0000000d3609723e */ /* 0x004fe200000000ff */
[----:B------:R-:W-:Y:S01]  /*2000*/  STG.E.64 desc[UR6][R4.64+0xa000], R2 ;  /* 0x00a0000204007986 */ /* 0x000fe2000c101b06 */
[----:B------:R-:W-:Y:S01]  /*2010*/  F2FP.F16.F32.PACK_AB R13, R6, R19 ;  /* 0x00000013060d723e */ /* 0x000fe200000000ff */
[----:B----4-:R-:W-:Y:S01]  /*2020*/  FMUL.FTZ R27, R27, R38 ;  /* 0x000000261b1b7220 */ /* 0x010fe20000410000 */
[----:B0-----:R-:W-:Y:S01]  /*2030*/  F2FP.F16.F32.PACK_AB R20, R22, R31 ;  /* 0x0000001f1614723e */ /* 0x001fe200000000ff */
[----:B------:R-:W-:Y:S01]  /*2040*/  STG.E.64 desc[UR6][R4.64+0x1e000], R8 ;  /* 0x01e0000804007986 */ /* 0x000fe2000c101b06 */
[----:B------:R-:W-:Y:S02]  /*2050*/  F2FP.F16.F32.PACK_AB R11, R16, R15 ;  /* 0x0000000f100b723e */ /* 0x000fe400000000ff */
[----:B------:R-:W-:Y:S01]  /*2060*/  F2FP.F16.F32.PACK_AB R26, R58, R7 ;  /* 0x000000073a1a723e */ /* 0x000fe200000000ff */
[----:B------:R-:W-:Y:S01]  /*2070*/  STG.E.64 desc[UR6][R4.64+0x14000], R20 ;  /* 0x0140001404007986 */ /* 0x000fe2000c101b06 */
[----:B-1----:R-:W-:-:S03]  /*2080*/  FMUL.FTZ R0, R25, R32 ;  /* 0x0000002019007220 */ /* 0x002fc60000410000 */
[----:B------:R-:W-:Y:S02]  /*2090*/  STG.E.64 desc[UR6][R4.64+0x28000], R12 ;  /* 0x0280000c04007986 */ /* 0x000fe4000c101b06 */
[----:B------:R-:W-:Y:S02]  /*20a0*/  F2FP.F16.F32.PACK_AB R27, R0, R27 ;  /* 0x0000001b001b723e */ /* 0x000fe400000000ff */
[----:B------:R-:W-:Y:S04]  /*20b0*/  STG.E.64 desc[UR6][R4.64+0x32000], R10 ;  /* 0x0320000a04007986 */ /* 0x000fe8000c101b06 */
[----:B------:R-:W-:Y:S04]  /*20c0*/  STG.E.64 desc[UR6][R4.64+0x3c000], R68 ;  /* 0x03c0004404007986 */ /* 0x000fe8000c101b06 */
[----:B------:R-:W-:Y:S01]  /*20d0*/  STG.E.64 desc[UR6][R4.64+0x46000], R26 ;  /* 0x0460001a04007986 */ /* 0x000fe2000c101b06 */
[----:B------:R-:W-:Y:S05]  /*20e0*/  EXIT ;  /* 0x000000000000794d */ /* 0x000fea0003800000 */
.L_x_1011:
[----:B------:R-:W-:Y:S01]  /*20f0*/  HFMA2 R32, -RZ, RZ, 0, 4.76837158203125e-07 ;  /* 0x00000008ff207431 */ /* 0x000fe200000001ff */
[----:B-1----:R-:W-:Y:S02]  /*2100*/  MOV R30, R10 ;  /* 0x0000000a001e7202 */ /* 0x002fe40000000f00 */
[----:B------:R-:W-:Y:S02]  /*2110*/  MOV R34, 0x1f ;  /* 0x0000001f00227802 */ /* 0x000fe40000000f00 */
[----:B------:R-:W-:-:S07]  /*2120*/  MOV R26, 0xffffffff ;  /* 0xffffffff001a7802 */ /* 0x000fce0000000f00 */
[----:B0----5:R-:W-:Y:S05]  /*2130*/  WARPSYNC.COLLECTIVE R26, `(.L_x_1014) ;  /* 0x000000001a087348 */ /* 0x021fea0003c00000 */
[----:B------:R1:W2:Y:S02]  /*2140*/  SHFL.BFLY P0, R28, R30, R32, R34 ;  /* 0x0c0000201e1c7389 */ /* 0x0002a40000000022 */
[----:B012--5:R-:W-:Y:S05]  /*2150*/  ENDCOLLECTIVE ;  /* 0x000000000000791b */ /* 0x027fea0003800000 */
.L_x_1014:
[----:B------:R-:W-:Y:S02]  /*2160*/  MOV R30, R11 ;  /* 0x0000000b001e7202 */ /* 0x000fe40000000f00 */
[----:B------:R-:W-:-:S07]  /*2170*/  MOV R27, R28 ;  /* 0x0000001c001b7202 */ /* 0x000fce0000000f00 */
[----:B------:R-:W-:Y:S05]  /*2180*/  WARPSYNC.COLLECTIVE R26, `(.L_x_1015) ;  /* 0x000000001a087348 */ /* 0x000fea0003c00000 */
[----:B------:R0:W1:Y:S02]  /*2190*/  SHFL.BFLY P0, R28, R30, R32, R34 ;  /* 0x0c0000201e1c7389 */ /* 0x0000640000000022 */
[----:B01----:R-:W-:Y:S05]  /*21a0*/  ENDCOLLECTIVE ;  /* 0x000000000000791b */ /* 0x003fea0003800000 */
.L_x_1015:
[----:B------:R-:W-:Y:S01]  /*21b0*/  FADD.FTZ R27, R27, R10 ;  /* 0x0000000a1b1b7221 */ /* 0x000fe20000010000 */
[----:B------:R-:W-:-:S04]  /*21c0*/  HFMA2 R32, -RZ, RZ, 0, 2.384185791015625e-07 ;  /* 0x00000004ff207431 */ /* 0x000fc800000001ff */
[----:B------:R-:W-:Y:S02]  /*21d0*/  MOV R30, R27 ;  /* 0x0000001b001e7202 */ /* 0x000fe40000000f00 */
[----:B------:R-:W-:-:S07]  /*21e0*/  MOV R8, R28 ;  /* 0x0000001c00087202 */ /* 0x000fce0000000f00 */
[----:B------:R-:W-:Y:S05]  /*21f0*/  WARPSYNC.COLLECTIVE R26, `(.L_x_1016) ;  /* 0x000000001a087348 */ /* 0x000fea0003c00000 */
[----:B------:R0:W1:Y:S02]  /*2200*/  SHFL.BFLY P0, R28, R30, R32, R34 ;  /* 0x0c0000201e1c7389 */ /* 0x0000640000000022 */
[----:B01----:R-:W-:Y:S05]  /*2210*/  ENDCOLLECTIVE ;  /* 0x000000000000791b */ /* 0x003fea0003800000 */
.L_x_1016:
[----:B------:R-:W-:-:S05]  /*2220*/  FADD.FTZ R8, R8, R11 ;  /* 0x0000000b08087221 */ /* 0x000fca0000010000 */
[----:B------:R-:W-:Y:S02]  /*2230*/  MOV R30, R8 ;  /* 0x00000008001e7202 */ /* 0x000fe40000000f00 */
[----:B------:R-:W-:-:S07]  /*2240*/  MOV R14, R28 ;  /* 0x0000001c000e7202 */ /* 0x000fce0000000f00 */
[----:B------:R-:W-:Y:S05]  /*2250*/  WARPSYNC.COLLECTIVE R26, `(.L_x_1017) ;  /* 0x000000001a087348 */ /* 0x000fea0003c00000 */
[----:B------:R0:W1:Y:S02]  /*2260*/  SHFL.BFLY P0, R28, R30, R32, R34 ;  /* 0x0c0000201e1c7389 */ /* 0x0000640000000022 */
[----:B01----:R-:W-:Y:S05]  /*2270*/  ENDCOLLECTIVE ;  /* 0x000000000000791b */ /* 0x003fea0003800000 */
.L_x_1017:
[----:B------:R-:W-:Y:S01]  /*2280*/  FADD.FTZ R14, R27, R14 ;  /* 0x0000000e1b0e7221 */ /* 0x000fe20000010000 */
[----:B------:R-:W-:-:S04]  /*2290*/  HFMA2 R32, -RZ, RZ, 0, 1.1920928955078125e-07 ;  /* 0x00000002ff207431 */ /* 0x000fc800000001ff */
[----:B------:R-:W-:Y:S02]  /*22a0*/  MOV R30, R14 ;  /* 0x0000000e001e7202 */ /* 0x000fe40000000f00 */
[----:B------:R-:W-:-:S07]  /*22b0*/  MOV R65, R28 ;  /* 0x0000001c00417202 */ /* 0x000fce0000000f00 */
[----:B------:R-:W-:Y:S05]  /*22c0*/  WARPSYNC.COLLECTIVE R26, `(.L_x_1018) ;  /* 0x000000001a087348 */ /* 0x000fea0003c00000 */
[----:B------:R0:W1:Y:S02]  /*22d0*/  SHFL.BFLY P0, R28, R30, R32, R34 ;  /* 0x0c0000201e1c7389 */ /* 0x0000640000000022 */
[----:B01----:R-:W-:Y:S05]  /*22e0*/  ENDCOLLECTIVE ;  /* 0x000000000000791b */ /* 0x003fea0003800000 */
.L_x_1018:
[----:B------:R-:W-:-:S05]  /*22f0*/  FADD.FTZ R65, R8, R65 ;  /* 0x0000004108417221 */ /* 0x000fca0000010000 */
[----:B------:R-:W-:Y:S02]  /*2300*/  MOV R30, R65 ;  /* 0x00000041001e7202 */ /* 0x000fe40000000f00 */
[----:B------:R-:W-:-:S07]  /*2310*/  MOV R20, R28 ;  /* 0x0000001c00147202 */ /* 0x000fce0000000f00 */
[----:B------:R-:W-:Y:S05]  /*2320*/  WARPSYNC.COLLECTIVE R26, `(.L_x_1019) ;  /* 0x000000001a087348 */ /* 0x000fea0003c00000 */
[----:B------:R0:W1:Y:S02]  /*2330*/  SHFL.BFLY P0, R28, R30, R32, R34 ;  /* 0x0c0000201e1c7389 */ /* 0x0000640000000022 */
[----:B01----:R-:W-:Y:S05]  /*2340*/  ENDCOLLECTIVE ;  /* 0x000000000000791b */ /* 0x003fea0003800000 */
.L_x_1019:
[----:B------:R-:W-:Y:S01]  /*2350*/  FADD.FTZ R20, R14, R20 ;  /* 0x000000140e147221 */ /* 0x000fe20000010000 */
[----:B------:R-:W-:-:S04]  /*2360*/  HFMA2 R32, -RZ, RZ, 0, 5.9604644775390625e-08 ;  /* 0x00000001ff207431 */ /* 0x000fc800000001ff */
[----:B------:R-:W-:Y:S02]  /*2370*/  MOV R30, R20 ;  /* 0x00000014001e7202 */ /* 0x000fe40000000f00 */
[----:B------:R-:W-:-:S07]  /*2380*/  MOV R22, R28 ;  /* 0x0000001c00167202 */ /* 0x000fce0000000f00 */
[----:B------:R-:W-:Y:S05]  /*2390*/  WARPSYNC.COLLECTIVE R26, `(.L_x_1020) ;  /* 0x000000001a087348 */ /* 0x000fea0003c00000 */
[----:B------:R0:W1:Y:S02]  /*23a0*/  SHFL.BFLY P0, R28, R30, R32, R34 ;  /* 0x0c0000201e1c7389 */ /* 0x0000640000000022 */
[----:B01----:R-:W-:Y:S05]  /*23b0*/  ENDCOLLECTIVE ;  /* 0x000000000000791b */ /* 0x003fea0003800000 */
.L_x_1020:
[----:B------:R-:W-:-:S05]  /*23c0*/  FADD.FTZ R22, R65, R22 ;  /* 0x0000001641167221 */ /* 0x000fca0000010000 */
[----:B------:R-:W-:Y:S02]  /*23d0*/  MOV R30, R22 ;  /* 0x00000016001e7202 */ /* 0x000fe40000000f00 */
[----:B------:R-:W-:-:S07]  /*23e0*/  MOV R10, R28 ;  /* 0x0000001c000a7202 */ /* 0x000fce0000000f00 */
[----:B------:R-:W-:Y:S05]  /*23f0*/  WARPSYNC.COLLECTIVE R26, `(.L_x_1021) ;  /* 0x000000001a087348 */ /* 0x000fea0003c00000 */
[----:B------:R0:W1:Y:S02]  /*2400*/  SHFL.BFLY P0, R28, R30, R32, R34 ;  /* 0x0c0000201e1c7389 */ /* 0x0000640000000022 */
[----:B01----:R-:W-:Y:S05]  /*2410*/  ENDCOLLECTIVE ;  /* 0x000000000000791b */ /* 0x003fea0003800000 */
.L_x_1021:
[----:B------:R-:W-:Y:S01]  /*2420*/  FADD.FTZ R10, R20, R10 ;  /* 0x0000000a140a7221 */ /* 0x000fe20000010000 */
[----:B------:R-:W-:Y:S01]  /*2430*/  MOV R11, R28 ;  /* 0x0000001c000b7202 */ /* 0x000fe20000000f00 */
[----:B------:R-:W-:Y:S06]  /*2440*/  BRA `(.L_x_1022) ;  /* 0xffffffe400f47947 */ /* 0x000fec000383ffff */
.L_x_1023:
        /* <DEDUP_REMOVED lines=11> */
.L_x_1068:


//--------------------- .text._ZN13group_norm_v214gn_cuda_kernelI6__halfLi320ELi1ELi16ELi40ELi256ELb1ELi256ELi40ELi40ELi4ELb0ELi148ELb0ELb0ENS_16CompileConditionILi1000EEEEEvPT_PKS4_S7_S7_flPfS8_Pj --------------------------
	.section	.text._ZN13group_norm_v214gn_cuda_kernelI6__halfLi320ELi1ELi16ELi40ELi256ELb1ELi256ELi40ELi40ELi4ELb0ELi148ELb0ELb0ENS_16CompileConditionILi1000EEEEEvPT_PKS4_S7_S7_flPfS8_Pj,"ax",@progbits
	.align	128
        .global         _ZN13group_norm_v214gn_cuda_kernelI6__halfLi320ELi1ELi16ELi40ELi256ELb1ELi256ELi40ELi40ELi4ELb0ELi148ELb0ELb0ENS_16CompileConditionILi1000EEEEEvPT_PKS4_S7_S7_flPfS8_Pj
        .type           _ZN13group_norm_v214gn_cuda_kernelI6__halfLi320ELi1ELi16ELi40ELi256ELb1ELi256ELi40ELi40ELi4ELb0ELi148ELb0ELb0ENS_16CompileConditionILi1000EEEEEvPT_PKS4_S7_S7_flPfS8_Pj,@function
        .size           _ZN13group_norm_v214gn_cuda_kernelI6__halfLi320ELi1ELi16ELi40ELi256ELb1ELi256ELi40ELi40ELi4ELb0ELi148ELb0ELb0ENS_16CompileConditionILi1000EEEEEvPT_PKS4_S7_S7_flPfS8_Pj,(.L_x_1069 - _ZN13group_norm_v214gn_cuda_kernelI6__halfLi320ELi1ELi16ELi40ELi256ELb1ELi256ELi40ELi40ELi4ELb0ELi148ELb0ELb0ENS_16CompileConditionILi1000EEEEEvPT_PKS4_S7_S7_flPfS8_Pj)
        .other          _ZN13group_norm_v214gn_cuda_kernelI6__halfLi320ELi1ELi16ELi40ELi256ELb1ELi256ELi40ELi40ELi4ELb0ELi148ELb0ELb0ENS_16CompileConditionILi1000EEEEEvPT_PKS4_S7_S7_flPfS8_Pj,@"STO_CUDA_ENTRY STV_DEFAULT"
_ZN13group_norm_v214gn_cuda_kernelI6__halfLi320ELi1ELi16ELi40ELi256ELb1ELi256ELi40ELi40ELi4ELb0ELi148ELb0ELb0ENS_16CompileConditionILi1000EEEEEvPT_PKS4_S7_S7_flPfS8_Pj:
.text._ZN13group_norm_v214gn_cuda_kernelI6__halfLi320ELi1ELi16ELi40ELi256ELb1ELi256ELi40ELi40ELi4ELb0ELi148ELb0ELb0ENS_16CompileConditionILi1000EEEEEvPT_PKS4_S7_S7_flPfS8_Pj:
        /* <DEDUP_REMOVED lines=194> */
.L_x_1036:
        /* <DEDUP_REMOVED lines=10> */
.L_x_1024:
        /* <DEDUP_REMOVED lines=18> */
.L_x_1027:
[----:B------:R-:W-:Y:S05]  /*0de0*/  BSYNC.RECONVERGENT B0 ;  /* 0x0000000000007941 */ /* 0x000fea0003800200 */
.L_x_1026:
        /* <DEDUP_REMOVED lines=304> */
.L_x_1025:
[----:B------:R-:W-:Y:S01]  /*20f0*/  HFMA2 R32, -RZ, RZ, 0, 4.76837158203125e-07 ;  /* 0x00000008ff207431 */ /* 0x000fe200000001ff */
[----:B-1----:R-:W-:Y:S02]  /*2100*/  MOV R30, R10 ;  /* 0x0000000a001e7202 */ /* 0x002fe40000000f00 */
[----:B------:R-:W-:Y:S02]  /*2110*/  MOV R34, 0x1f ;  /* 0x0000001f00227802 */ /* 0x000fe40000000f00 */
[----:B------:R-:W-:-:S07]  /*2120*/  MOV R26, 0xffffffff ;  /* 0xffffffff001a7802 */ /* 0x000fce0000000f00 */
[----:B0----5:R-:W-:Y:S05]  /*2130*/  WARPSYNC.COLLECTIVE R26, `(.L_x_1028) ;  /* 0x000000001a087348 */ /* 0x021fea0003c00000 */
[----:B------:R1:W2:Y:S02]  /*2140*/  SHFL.BFLY P0, R28, R30, R32, R34 ;  /* 0x0c0000201e1c7389 */ /* 0x0002a40000000022 */
[----:B012--5:R-:W-:Y:S05]  /*2150*/  ENDCOLLECTIVE ;  /* 0x000000000000791b */ /* 0x027fea0003800000 */
.L_x_1028:
[----:B------:R-:W-:Y:S02]  /*2160*/  MOV R30, R11 ;  /* 0x0000000b001e7202 */ /* 0x000fe40000000f00 */
[----:B------:R-:W-:-:S07]  /*2170*/  MOV R27, R28 ;  /* 0x0000001c001b7202 */ /* 0x000fce0000000f00 */
[----:B------:R-:W-:Y:S05]  /*2180*/  WARPSYNC.COLLECTIVE R26, `(.L_x_1029) ;  /* 0x000000001a087348 */ /* 0x000fea0003c00000 */
[----:B------:R0:W1:Y:S02]  /*2190*/  SHFL.BFLY P0, R28, R30, R32, R34 ;  /* 0x0c0000201e1c7389 */ /* 0x0000640000000022 */
[----:B01----:R-:W-:Y:S05]  /*21a0*/  ENDCOLLECTIVE ;  /* 0x000000000000791b */ /* 0x003fea0003800000 */
.L_x_1029:
[----:B------:R-:W-:Y:S01]  /*21b0*/  FADD.FTZ R27, R27, R10 ;  /* 0x0000000a1b1b7221 */ /* 0x000fe20000010000 */
[----:B------:R-:W-:-:S04]  /*21c0*/  HFMA2 R32, -RZ, RZ, 0, 2.384185791015625e-07 ;  /* 0x00000004ff207431 */ /* 0x000fc800000001ff */
[----:B------:R-:W-:Y:S02]  /*21d0*/  MOV R30, R27 ;  /* 0x0000001b001e7202 */ /* 0x000fe40000000f00 */
[----:B------:R-:W-:-:S07]  /*21e0*/  MOV R8, R28 ;  /* 0x0000001c00087202 */ /* 0x000fce0000000f00 */
[----:B------:R-:W-:Y:S05]  /*21f0*/  WARPSYNC.COLLECTIVE R26, `(.L_x_1030) ;  /* 0x000000001a087348 */ /* 0x000fea0003c00000 */
[----:B------:R0:W1:Y:S02]  /*2200*/  SHFL.BFLY P0, R28, R30, R32, R34 ;  /* 0x0c0000201e1c7389 */ /* 0x0000640000000022 */
[----:B01----:R-:W-:Y:S05]  /*2210*/  ENDCOLLECTIVE ;  /* 0x000000000000791b */ /* 0x003fea0003800000 */
.L_x_1030:
[----:B------:R-:W-:-:S05]  /*2220*/  FADD.FTZ R8, R8, R11 ;  /* 0x0000000b08087221 */ /* 0x000fca0000010000 */
[----:B------:R-:W-:Y:S02]  /*2230*/  MOV R30, R8 ;  /* 0x00000008001e7202 */ /* 0x000fe40000000f00 */
[----:B------:R-:W-:-:S07]  /*2240*/  MOV R14, R28 ;  /* 0x0000001c000e7202 */ /* 0x000fce0000000f00 */
[----:B------:R-:W-:Y:S05]  /*2250*/  WARPSYNC.COLLECTIVE R26, `(.L_x_1031) ;  /* 0x000000001a087348 */ /* 0x000fea0003c00000 */
[----:B------:R0:W1:Y:S02]  /*2260*/  SHFL.BFLY P0, R28, R30, R32, R34 ;  /* 0x0c0000201e1c7389 */ /* 0x0000640000000022 */
[----:B01----:R-:W-:Y:S05]  /*2270*/  ENDCOLLECTIVE ;  /* 0x000000000000791b */ /* 0x003fea0003800000 */
.L_x_1031:
[----:B------:R-:W-:Y:S01]  /*2280*/  FADD.FTZ R14, R27, R14 ;  /* 0x0000000e1b0e7221 */ /* 0x000fe20000010000 */
[----:B------:R-:W-:-:S04]  /*2290*/  HFMA2 R32, -RZ, RZ, 0, 1.1920928955078125e-07 ;  /* 0x00000002ff207431 */ /* 0x000fc800000001ff */
[----:B------:R-:W-:Y:S02]  /*22a0*/  MOV R30, R14 ;  /* 0x0000000e001e7202 */ /* 0x000fe40000000f00 */
[----:B------:R-:W-:-:S07]  /*22b0*/  MOV R65, R28 ;  /* 0x0000001c00417202 */ /* 0x000fce0000000f00 */
[----:B------:R-:W-:Y:S05]  /*22c0*/  WARPSYNC.COLLECTIVE R26, `(.L_x_1032) ;  /* 0x000000001a087348 */ /* 0x000fea0003c00000 */
[----:B------:R0:W1:Y:S02]  /*22d0*/  SHFL.BFLY P0, R28, R30, R32, R34 ;  /* 0x0c0000201e1c7389 */ /* 0x0000640000000022 */
[----:B01----:R-:W-:Y:S05]  /*22e0*/  ENDCOLLECTIVE ;  /* 0x000000000000791b */ /* 0x003fea0003800000 */
.L_x_1032:
[----:B------:R-:W-:-:S05]  /*22f0*/  FADD.FTZ R65, R8, R65 ;  /* 0x0000004108417221 */ /* 0x000fca0000010000 */
[----:B------:R-:W-:Y:S02]  /*2300*/  MOV R30, R65 ;  /* 0x00000041001e7202 */ /* 0x000fe40000000f00 */
[----:B------:R-:W-:-:S07]  /*2310*/  MOV R20, R28 ;  /* 0x0000001c00147202 */ /* 0x000fce0000000f00 */
[----:B------:R-:W-:Y:S05]  /*2320*/  WARPSYNC.COLLECTIVE R26, `(.L_x_1033) ;  /* 0x000000001a087348 */ /* 0x000fea0003c00000 */
[----:B------:R0:W1:Y:S02]  /*2330*/  SHFL.BFLY P0, R28, R30, R32, R34 ;  /* 0x0c0000201e1c7389 */ /* 0x0000640000000022 */
[----:B01----:R-:W-:Y:S05]  /*2340*/  ENDCOLLECTIVE ;  /* 0x000000000000791b */ /* 0x003fea0003800000 */
.L_x_1033:
[----:B------:R-:W-:Y:S01]  /*2350*/  FADD.FTZ R20, R14, R20 ;  /* 0x000000140e147221 */ /* 0x000fe20000010000 */
[----:B------:R-:W-:-:S04]  /*2360*/  HFMA2 R32, -RZ, RZ, 0, 5.9604644775390625e-08 ;  /* 0x00000001ff207431 */ /* 0x000fc800000001ff */
[----:B------:R-:W-:Y:S02]  /*2370*/  MOV R30, R20 ;  /* 0x00000014001e7202 */ /* 0x000fe40000000f00 */
[----:B------:R-:W-:-:S07]  /*2380*/  MOV R22, R28 ;  /* 0x0000001c00167202 */ /* 0x000fce0000000f00 */
[----:B------:R-:W-:Y:S05]  /*2390*/  WARPSYNC.COLLECTIVE R26, `(.L_x_1034) ;  /* 0x000000001a087348 */ /* 0x000fea0003c00000 */
[----:B------:R0:W1:Y:S02]  /*23a0*/  SHFL.BFLY P0, R28, R30, R32, R34 ;  /* 0x0c0000201e1c7389 */ /* 0x0000640000000022 */
[----:B01----:R-:W-:Y:S05]  /*23b0*/  ENDCOLLECTIVE ;  /* 0x000000000000791b */ /* 0x003fea0003800000 */
.L_x_1034:
[----:B------:R-:W-:-:S05]  /*23c0*/  FADD.FTZ R22, R65, R22 ;  /* 0x0000001641167221 */ /* 0x000fca0000010000 */
[----:B------:R-:W-:Y:S02]  /*23d0*/  MOV R30, R22 ;  /* 0x00000016001e7202 */ /* 0x000fe40000000f00 */
[----:B------:R-:W-:-:S07]  /*23e0*/  MOV R10, R28 ;  /* 0x0000001c000a7202 */ /* 0x000fce0000000f00 */
[----:B------:R-:W-:Y:S05]  /*23f0*/  WARPSYNC.COLLECTIVE R26, `(.L_x_1035) ;  /* 0x000000001a087348 */ /* 0x000fea0003c00000 */
[----:B------:R0:W1:Y:S02]  /*2400*/  SHFL.BFLY P0, R28, R30, R32, R34 ;  /* 0x0c0000201e1c7389 */ /* 0x0000640000000022 */
[----:B01----:R-:W-:Y:S05]  /*2410*/  ENDCOLLECTIVE ;  /* 0x000000000000791b */ /* 0x003fea0003800000 */
.L_x_1035:
[----:B------:R-:W-:Y:S01]  /*2420*/  FADD.FTZ R10, R20, R10 ;  /* 0x0000000a140a7221 */ /* 0x000fe20000010000 */
[----:B------:R-:W-:Y:S01]  /*2430*/  MOV R11, R28 ;  /* 0x0000001c000b7202 */ /* 0x000fe20000000f00 */
[----:B------:R-:W-:Y:S06]  /*2440*/  BRA `(.L_x_1036) ;  /* 0xffffffe400f47947 */ /* 0x000fec000383ffff */
.L_x_1037:
        /* <DEDUP_REMOVED lines=11> */
.L_x_1069:


//--------------------- .nv.shared._ZN13group_norm_v218gn_bwd_cuda_kernelI13__nv_bfloat16Li320ELi1ELi32ELi20ELi256ELb0ELb1ELi256ELi20ELi20ELi4ELb1ELi96ELb0ELb0ELNS_15WgradSyncMethodE3ENS_16CompileConditionILi1000EEEEEvPT_S6_S6_PKS5_S8_S8_S8_PKfflPfPj --------------------------
	.section	.nv.shared._ZN13group_norm_v218gn_bwd_cuda_kernelI13__nv_bfloat16Li320ELi1ELi32ELi20ELi256ELb0ELb1ELi256ELi20ELi20ELi4ELb1ELi96ELb0ELb0ELNS_15WgradSyncMethodE3ENS_16CompileConditionILi1000EEEEEvPT_S6_S6_PKS5_S8_S8_S8_PKfflPfPj,"aw",@nobits
	.sectionflags	@""
	.align	16
.nv.shared._ZN13group_norm_v218gn_bwd_cuda_kernelI13__nv_bfloat16Li320ELi1ELi32ELi20ELi256ELb0ELb1ELi256ELi20ELi20ELi4ELb1ELi96ELb0ELb0ELNS_15WgradSyncMethodE3ENS_16CompileConditionILi1000EEEEEvPT_S6_S6_PKS5_S8_S8_S8_PKfflPfPj:
	.zero		11352


//--------------------- .nv.shared.reserved.0     --------------------------
	.section	.nv.shared.reserved.0,"aw",@nobits
	.weak		__nv_reservedSMEM_offset_0_alias
	.size		__nv_reservedSMEM_offset_0_alias, 0, 64
	.other		__nv_reservedSMEM_offset_0_alias,@"STO_CUDA_RESERVED_SHARED STV_DEFAULT"
__nv_reservedSMEM_offset_0_alias:
	.zero		0
	.zero		64


//--------------------- .nv.shared._ZN13group_norm_v218gn_bwd_cuda_kernelI13__nv_bfloat16Li320ELi1ELi32ELi20ELi256ELb0ELb1ELi256ELi20ELi20ELi4ELb1ELi128ELb0ELb0ELNS_15WgradSyncMethodE3ENS_16CompileConditionILi1000EEEEEvPT_S6_S6_PKS5_S8_S8_S8_PKfflPfPj --------------------------
	.section	.nv.shared._ZN13group_norm_v218gn_bwd_cuda_kernelI13__nv_bfloat16Li320ELi1ELi32ELi20ELi256ELb0ELb1ELi256ELi20ELi20ELi4ELb1ELi128ELb0ELb0ELNS_15WgradSyncMethodE3ENS_16CompileConditionILi1000EEEEEvPT_S6_S6_PKS5_S8_S8_S8_PKfflPfPj,"aw",@nobits
	.sectionflags	@""
	.align	16
.nv.shared._ZN13group_norm_v218gn_bwd_cuda_kernelI13__nv_bfloat16Li320ELi1ELi32ELi20ELi256ELb0ELb1ELi256ELi20ELi20ELi4ELb1ELi128ELb0ELb0ELNS_15WgradSyncMethodE3ENS_16CompileConditionILi1000EEEEEvPT_S6_S6_PKS5_S8_S8_S8_PKfflPfPj:
	.zero		11352


//--------------------- .nv.shared._ZN13group_norm_v218gn_bwd_cuda_kernelI13__nv_bfloat16Li320ELi3ELi16ELi40ELi256ELb1ELb1ELi2ELi320ELi320ELi2ELb1ELi2ELb0ELb0ELNS_15WgradSyncMethodE3ENS_16CompileConditionILi1000EEEEEvPT_S6_S6_PKS5_S8_S8_S8_PKfflPfPj --------------------------
	.section	.nv.shared._ZN13group_norm_v218gn_bwd_cuda_kernelI13__nv_bfloat16Li320ELi3ELi16ELi40ELi256ELb1ELb1ELi2ELi320ELi320ELi2ELb1ELi2ELb0ELb0ELNS_15WgradSyncMethodE3ENS_16CompileConditionILi1000EEEEEvPT_S6_S6_PKS5_S8_S8_S8_PKfflPfPj,"aw",@nobits
	.sectionflags	@""
	.align	8
.nv.shared._ZN13group_norm_v218gn_bwd_cuda_kernelI13__nv_bfloat16Li320ELi3ELi16ELi40ELi256ELb1ELb1ELi2ELi320ELi320ELi2ELb1ELi2ELb0ELb0ELNS_15WgradSyncMethodE3ENS_16CompileConditionILi1000EEEEEvPT_S6_S6_PKS5_S8_S8_S8_PKfflPfPj:
	.zero		10048


//--------------------- .nv.shared._ZN13group_norm_v218gn_bwd_cuda_kernelI13__nv_bfloat16Li320ELi1ELi16ELi40ELi256ELb1ELb1ELi4ELi320ELi320ELi4ELb1ELi2ELb0ELb0ELNS_15WgradSyncMethodE3ENS_16CompileConditionILi1000EEEEEvPT_S6_S6_PKS5_S8_S8_S8_PKfflPfPj --------------------------
	.section	.nv.shared._ZN13group_norm_v218gn_bwd_cuda_kernelI13__nv_bfloat16Li320ELi1ELi16ELi40ELi256ELb1ELb1ELi4ELi320ELi320ELi4ELb1ELi2ELb0ELb0ELNS_15WgradSyncMethodE3ENS_16CompileConditionILi1000EEEEEvPT_S6_S6_PKS5_S8_S8_S8_PKfflPfPj,"aw",@nobits
	.sectionflags	@""
	.align	8
.nv.shared._ZN13group_norm_v218gn_bwd_cuda_kernelI13__nv_bfloat16Li320ELi1ELi16ELi40ELi256ELb1ELb1ELi4ELi320ELi320ELi4ELb1ELi2ELb0ELb0ELNS_15WgradSyncMethodE3ENS_16CompileConditionILi1000EEEEEvPT_S6_S6_PKS5_S8_S8_S8_PKfflPfPj:
	.zero		14528


//--------------------- .nv.shared._ZN13group_norm_v218gn_bwd_cuda_kernelI13__nv_bfloat16Li320ELi3ELi16ELi40ELi256ELb1ELb1ELi4ELi320ELi320ELi4ELb1ELi4ELb0ELb0ELNS_15WgradSyncMethodE3ENS_16CompileConditionILi1000EEEEEvPT_S6_S6_PKS5_S8_S8_S8_PKfflPfPj --------------------------
	.section	.nv.shared._ZN13group_norm_v218gn_bwd_cuda_kernelI13__nv_bfloat16Li320ELi3ELi16ELi40ELi256ELb1ELb1ELi4ELi320ELi320ELi4ELb1ELi4ELb0ELb0ELNS_15WgradSyncMethodE3ENS_16CompileConditionILi1000EEEEEvPT_S6_S6_PKS5_S8_S8_S8_PKfflPfPj,"aw",@nobits
	.sectionflags	@""
	.align	8
.nv.shared._ZN13group_norm_v218gn_bwd_cuda_kernelI13__nv_bfloat16Li320ELi3ELi16ELi40ELi256ELb1ELb1ELi4ELi320ELi320ELi4ELb1ELi4ELb0ELb0ELNS_15WgradSyncMethodE3ENS_16CompileConditionILi1000EEEEEvPT_S6_S6_PKS5_S8_S8_S8_PKfflPfPj:
	.zero		14528


//--------------------- .nv.shared._ZN13group_norm_v218gn_bwd_cuda_kernelI13__nv_bfloat16Li320ELi1ELi16ELi40ELi256ELb1ELb1ELi8ELi320ELi320ELi4ELb1ELi4ELb0ELb0ELNS_15WgradSyncMethodE3ENS_16CompileConditionILi1000EEEEEvPT_S6_S6_PKS5_S8_S8_S8_PKfflPfPj --------------------------
	.section	.nv.shared._ZN13group_norm_v218gn_bwd_cuda_kernelI13__nv_bfloat16Li320ELi1ELi16ELi40ELi256ELb1ELb1ELi8ELi320ELi320ELi4ELb1ELi4ELb0ELb0ELNS_15WgradSyncMethodE3ENS_16CompileConditionILi1000EEEEEvPT_S6_S6_PKS5_S8_S8_S8_PKfflPfPj,"aw",@nobits
	.sectionflags	@""
	.align	8
.nv.shared._ZN13group_norm_v218gn_bwd_cuda_kernelI13__nv_bfloat16Li320ELi1ELi16ELi40ELi256ELb1ELb1ELi8ELi320ELi320ELi4ELb1ELi4ELb0ELb0ELNS_15WgradSyncMethodE3ENS_16CompileConditionILi1000EEEEEvPT_S6_S6_PKS5_S8_S8_S8_PKfflPfPj:
	.zero		14528


//--------------------- .nv.shared._ZN13group_norm_v218gn_bwd_cuda_kernelI13__nv_bfloat16Li320ELi3ELi16ELi40ELi256ELb1ELb1ELi8ELi320ELi320ELi4ELb1ELi10ELb0ELb0ELNS_15WgradSyncMethodE3ENS_16CompileConditionILi1000EEEEEvPT_S6_S6_PKS5_S8_S8_S8_PKfflPfPj --------------------------
	.section	.nv.shared._ZN13group_norm_v218gn_bwd_cuda_kernelI13__nv_bfloat16Li320ELi3ELi16ELi40ELi256ELb1ELb1ELi8ELi320ELi320ELi4ELb1ELi10ELb0ELb0ELNS_15WgradSyncMethodE3ENS_16CompileConditionILi1000EEEEEvPT_S6_S6_PKS5_S8_S8_S8_PKfflPfPj,"aw",@nobits
	.sectionflags	@""
	.align	8
.nv.shared._ZN13group_norm_v218gn_bwd_cuda_kernelI13__nv_bfloat16Li320ELi3ELi16ELi40ELi256ELb1ELb1ELi8ELi320ELi320ELi4ELb1ELi10ELb0ELb0ELNS_15WgradSyncMethodE3ENS_16CompileConditionILi1000EEEEEvPT_S6_S6_PKS5_S8_S8_S8_PKfflPfPj:
	.zero		14528


//--------------------- .nv.shared._ZN13group_norm_v218gn_bwd_cuda_kernelI13__nv_bfloat16Li320ELi1ELi16ELi40ELi256ELb1ELb1ELi16ELi320ELi320ELi4ELb1ELi8ELb0ELb0ELNS_15WgradSyncMethodE3ENS_16CompileConditionILi1000EEEEEvPT_S6_S6_PKS5_S8_S8_S8_PKfflPfPj --------------------------
	.section	.nv.shared._ZN13group_norm_v218gn_bwd_cuda_kernelI13__nv_bfloat16Li320ELi1ELi16ELi40ELi256ELb1ELb1ELi16ELi320ELi320ELi4ELb1ELi8ELb0ELb0ELNS_15WgradSyncMethodE3ENS_16CompileConditionILi1000EEEEEvPT_S6_S6_PKS5_S8_S8_S8_PKfflPfPj,"aw",@nobits
	.sectionflags	@""
	.align	8
.nv.shared._ZN13group_norm_v218gn_bwd_cuda_kernelI13__nv_bfloat16Li320ELi1ELi16ELi40ELi256ELb1ELb1ELi16ELi320ELi320ELi4ELb1ELi8ELb0ELb0ELNS_15WgradSyncMethodE3ENS_16CompileConditionILi1000EEEEEvPT_S6_S6_PKS5_S8_S8_S8_PKfflPfPj:
	.zero		14528


//--------------------- .nv.shared._ZN13group_norm_v218gn_bwd_cuda_kernelI13__nv_bfloat16Li320ELi3ELi16ELi40ELi256ELb1ELb1ELi16ELi320ELi320ELi4ELb1ELi20ELb0ELb0ELNS_15WgradSyncMethodE3ENS_16CompileConditionILi1000EEEEEvPT_S6_S6_PKS5_S8_S8_S8_PKfflPfPj --------------------------
	.section	.nv.shared._ZN13group_norm_v218gn_bwd_cuda_kernelI13__nv_bfloat16Li320ELi3ELi16ELi40ELi256ELb1ELb1ELi16ELi320ELi320ELi4ELb1ELi20ELb0ELb0ELNS_15WgradSyncMethodE3ENS_16CompileConditionILi1000EEEEEvPT_S6_S6_PKS5_S8_S8_S8_PKfflPfPj,"aw",@nobits
	.sectionflags	@""
	.align	8
.nv.shared._ZN13group_norm_v218gn_bwd_cuda_kernelI13__nv_bfloat16Li320ELi3ELi16ELi40ELi256ELb1ELb1ELi16ELi320ELi320ELi4ELb1ELi20ELb0ELb0ELNS_15WgradSyncMethodE3ENS_16CompileConditionILi1000EEEEEvPT_S6_S6_PKS5_S8_S8_S8_PKfflPfPj:
	.zero		14528


//--------------------- .nv.shared._ZN13group_norm_v218gn_bwd_cuda_kernelI13__nv_bfloat16Li320ELi1ELi16ELi40ELi256ELb1ELb1ELi32ELi320ELi320ELi4ELb1ELi18ELb0ELb0ELNS_15WgradSyncMethodE3ENS_16CompileConditionILi1000EEEEEvPT_S6_S6_PKS5_S8_S8_S8_PKfflPfPj --------------------------
	.section	.nv.shared._ZN13group_norm_v218gn_bwd_cuda_kernelI13__nv_bfloat16Li320ELi1ELi16ELi40ELi256ELb1ELb1ELi32ELi320ELi320ELi4ELb1ELi18ELb0ELb0ELNS_15WgradSyncMethodE3ENS_16CompileConditionILi1000EEEEEvPT_S6_S6_PKS5_S8_S8_S8_PKfflPfPj,"aw",@nobits
	.sectionflags	@""
	.align	8
.nv.shared._ZN13group_norm_v218gn_bwd_cuda_kernelI13__nv_bfloat16Li320ELi1ELi16ELi40ELi256ELb1ELb1ELi32ELi320ELi320ELi4ELb1ELi18ELb0ELb0ELNS_15WgradSyncMethodE3ENS_16CompileConditionILi1000EEEEEvPT_S6_S6_PKS5_S8_S8_S8_PKfflPfPj:
	.zero		14528


//--------------------- .nv.shared._ZN13group_norm_v218gn_bwd_cuda_kernelI13__nv_bfloat16Li320ELi3ELi16ELi40ELi256ELb1ELb1ELi32ELi320ELi320ELi4ELb1ELi42ELb0ELb0ELNS_15WgradSyncMethodE3ENS_16CompileConditionILi1000EEEEEvPT_S6_S6_PKS5_S8_S8_S8_PKfflPfPj --------------------------
	.section	.nv.shared._ZN13group_norm_v218gn_bwd_cuda_kernelI13__nv_bfloat16Li320ELi3ELi16ELi40ELi256ELb1ELb1ELi32ELi320ELi320ELi4ELb1ELi42ELb0ELb0ELNS_15WgradSyncMethodE3ENS_16CompileConditionILi1000EEEEEvPT_S6_S6_PKS5_S8_S8_S8_PKfflPfPj,"aw",@nobits
	.sectionflags	@""
	.align	8
.nv.shared._ZN13group_norm_v218gn_bwd_cuda_kernelI13__nv_bfloat16Li320ELi3ELi16ELi40ELi256ELb1ELb1ELi32ELi320ELi320ELi4ELb1ELi42ELb0ELb0ELNS_15WgradSyncMethodE3ENS_16CompileConditionILi1000EEEEEvPT_S6_S6_PKS5_S8_S8_S8_PKfflPfPj:
	.zero		14528


//--------------------- .nv.shared._ZN13group_norm_v218gn_bwd_cuda_kernelI13__nv_bfloat16Li320ELi1ELi16ELi40ELi256ELb1ELb1ELi64ELi320ELi320ELi4ELb1ELi36ELb0ELb0ELNS_15WgradSyncMethodE3ENS_16CompileConditionILi1000EEEEEvPT_S6_S6_PKS5_S8_S8_S8_PKfflPfPj --------------------------
	.section	.nv.shared._ZN13group_norm_v218gn_bwd_cuda_kernelI13__nv_bfloat16Li320ELi1ELi16ELi40ELi256ELb1ELb1ELi64ELi320ELi320ELi4ELb1ELi36ELb0ELb0ELNS_15WgradSyncMethodE3ENS_16CompileConditionILi1000EEEEEvPT_S6_S6_PKS5_S8_S8_S8_PKfflPfPj,"aw",@nobits
	.sectionflags	@""
	.align	8
.nv.shared._ZN13group_norm_v218gn_bwd_cuda_kernelI13__nv_bfloat16Li320ELi1ELi16ELi40ELi256ELb1ELb1ELi64ELi320ELi320ELi4ELb1ELi36ELb0ELb0ELNS_15WgradSyncMethodE3ENS_16CompileConditionILi1000EEEEEvPT_S6_S6_PKS5_S8_S8_S8_PKfflPfPj:
	.zero		14528


//--------------------- .nv.shared._ZN13group_norm_v214gn_cuda_kernelI13__nv_bfloat16Li320ELi1ELi32ELi20ELi256ELb0ELi256ELi20ELi20ELi4ELb0ELi116ELb0ELb0ENS_16CompileConditionILi1000EEEEEvPT_PKS4_S7_S7_flPfS8_Pj --------------------------
	.section	.nv.shared._ZN13group_norm_v214gn_cuda_kernelI13__nv_bfloat16Li320ELi1ELi32ELi20ELi256ELb0ELi256ELi20ELi20ELi4ELb0ELi116ELb0ELb0ENS_16CompileConditionILi1000EEEEEvPT_PKS4_S7_S7_flPfS8_Pj,"aw",@nobits
	.sectionflags	@""
	.align	16
.nv.shared._ZN13group_norm_v214gn_cuda_kernelI13__nv_bfloat16Li320ELi1ELi32ELi20ELi256ELb0ELi256ELi20ELi20ELi4ELb0ELi116ELb0ELb0ENS_16CompileConditionILi1000EEEEEvPT_PKS4_S7_S7_flPfS8_Pj:
	.zero		1112


//--------------------- .nv.shared._ZN13group_norm_v214gn_cuda_kernelI13__nv_bfloat16Li320ELi1ELi32ELi20ELi256ELb0ELi256ELi20ELi20ELi4ELb0ELi148ELb0ELb0ENS_16CompileConditionILi1000EEEEEvPT_PKS4_S7_S7_flPfS8_Pj --------------------------
	.section	.nv.shared._ZN13group_norm_v214gn_cuda_kernelI13__nv_bfloat16Li320ELi1ELi32ELi20ELi256ELb0ELi256ELi20ELi20ELi4ELb0ELi148ELb0ELb0ENS_16CompileConditionILi1000EEEEEvPT_PKS4_S7_S7_flPfS8_Pj,"aw",@nobits
	.sectionflags	@""
	.align	16
.nv.shared._ZN13group_norm_v214gn_cuda_kernelI13__nv_bfloat16Li320ELi1ELi32ELi20ELi256ELb0ELi256ELi20ELi20ELi4ELb0ELi148ELb0ELb0ENS_16CompileConditionILi1000EEEEEvPT_PKS4_S7_S7_flPfS8_Pj:
	.zero		1112


//--------------------- .nv.shared._ZN13group_norm_v214gn_cuda_kernelI13__nv_bfloat16Li320ELi1ELi16ELi40ELi256ELb1ELi256ELi40ELi40ELi4ELb0ELi116ELb0ELb0ENS_16CompileConditionILi1000EEEEEvPT_PKS4_S7_S7_flPfS8_Pj --------------------------
	.section	.nv.shared._ZN13group_norm_v214gn_cuda_kernelI13__nv_bfloat16Li320ELi1ELi16ELi40ELi256ELb1ELi256ELi40ELi40ELi4ELb0ELi116ELb0ELb0ENS_16CompileConditionILi1000EEEEEvPT_PKS4_S7_S7_flPfS8_Pj,"aw",@nobits
	.sectionflags	@""
	.align	16
.nv.shared._ZN13group_norm_v214gn_cuda_kernelI13__nv_bfloat16Li320ELi1ELi16ELi40ELi256ELb1ELi256ELi40ELi40ELi4ELb0ELi116ELb0ELb0ENS_16CompileConditionILi1000EEEEEvPT_PKS4_S7_S7_flPfS8_Pj:
	.zero		1112


//--------------------- .nv.shared._ZN13group_norm_v214gn_cuda_kernelI13__nv_bfloat16Li320ELi1ELi16ELi40ELi256ELb1ELi256ELi40ELi40ELi4ELb0ELi148ELb0ELb0ENS_16CompileConditionILi1000EEEEEvPT_PKS4_S7_S7_flPfS8_Pj --------------------------
	.section	.nv.shared._ZN13group_norm_v214gn_cuda_kernelI13__nv_bfloat16Li320ELi1ELi16ELi40ELi256ELb1ELi256ELi40ELi40ELi4ELb0ELi148ELb0ELb0ENS_16CompileConditionILi1000EEEEEvPT_PKS4_S7_S7_flPfS8_Pj,"aw",@nobits
	.sectionflags	@""
	.align	16
.nv.shared._ZN13group_norm_v214gn_cuda_kernelI13__nv_bfloat16Li320ELi1ELi16ELi40ELi256ELb1ELi256ELi40ELi40ELi4ELb0ELi148ELb0ELb0ENS_16CompileConditionILi1000EEEEEvPT_PKS4_S7_S7_flPfS8_Pj:
	.zero		1112


//--------------------- .nv.shared._ZN13group_norm_v218gn_bwd_cuda_kernelI6__halfLi320ELi1ELi32ELi20ELi256ELb0ELb1ELi256ELi20ELi20ELi4ELb1ELi96ELb0ELb0ELNS_15WgradSyncMethodE3ENS_16CompileConditionILi1000EEEEEvPT_S6_S6_PKS5_S8_S8_S8_PKfflPfPj --------------------------
	.section	.nv.shared._ZN13group_norm_v218gn_bwd_cuda_kernelI6__halfLi320ELi1ELi32ELi20ELi256ELb0ELb1ELi256ELi20ELi20ELi4ELb1ELi96ELb0ELb0ELNS_15WgradSyncMethodE3ENS_16CompileConditionILi1000EEEEEvPT_S6_S6_PKS5_S8_S8_S8_PKfflPfPj,"aw",@nobits
	.sectionflags	@""
	.align	16
.nv.shared._ZN13group_norm_v218gn_bwd_cuda_kernelI6__halfLi320ELi1ELi32ELi20ELi256ELb0ELb1ELi256ELi20ELi20ELi4ELb1ELi96ELb0ELb0ELNS_15WgradSyncMethodE3ENS_16CompileConditionILi1000EEEEEvPT_S6_S6_PKS5_S8_S8_S8_PKfflPfPj:
	.zero		11352


//--------------------- .nv.shared._ZN13group_norm_v218gn_bwd_cuda_kernelI6__halfLi320ELi1ELi32ELi20ELi256ELb0ELb1ELi256ELi20ELi20ELi4ELb1ELi128ELb0ELb0ELNS_15WgradSyncMethodE3ENS_16CompileConditionILi1000EEEEEvPT_S6_S6_PKS5_S8_S8_S8_PKfflPfPj --------------------------
	.section	.nv.shared._ZN13group_norm_v218gn_bwd_cuda_kernelI6__halfLi320ELi1ELi32ELi20ELi256ELb0ELb1ELi256ELi20ELi20ELi4ELb1ELi128ELb0ELb0ELNS_15WgradSyncMethodE3ENS_16CompileConditionILi1000EEEEEvPT_S6_S6_PKS5_S8_S8_S8_PKfflPfPj,"aw",@nobits
	.sectionflags	@""
	.align	16
.nv.shared._ZN13group_norm_v218gn_bwd_cuda_kernelI6__halfLi320ELi1ELi32ELi20ELi256ELb0ELb1ELi256ELi20ELi20ELi4ELb1ELi128ELb0ELb0ELNS_15WgradSyncMethodE3ENS_16CompileConditionILi1000EEEEEvPT_S6_S6_PKS5_S8_S8_S8_PKfflPfPj:
	.zero		11352


//--------------------- .nv.shared._ZN13group_norm_v218gn_bwd_cuda_kernelI6__halfLi320ELi3ELi16ELi40ELi256ELb1ELb1ELi2ELi320ELi320ELi2ELb1ELi2ELb0ELb0ELNS_15WgradSyncMethodE3ENS_16CompileConditionILi1000EEEEEvPT_S6_S6_PKS5_S8_S8_S8_PKfflPfPj --------------------------
	.section	.nv.shared._ZN13group_norm_v218gn_bwd_cuda_kernelI6__halfLi320ELi3ELi16ELi40ELi256ELb1ELb1ELi2ELi320ELi320ELi2ELb1ELi2ELb0ELb0ELNS_15WgradSyncMethodE3ENS_16CompileConditionILi1000EEEEEvPT_S6_S6_PKS5_S8_S8_S8_PKfflPfPj,"aw",@nobits
	.sectionflags	@""
	.align	8
.nv.shared._ZN13group_norm_v218gn_bwd_cuda_kernelI6__halfLi320ELi3ELi16ELi40ELi256ELb1ELb1ELi2ELi320ELi320ELi2ELb1ELi2ELb0ELb0ELNS_15WgradSyncMethodE3ENS_16CompileConditionILi1000EEEEEvPT_S6_S6_PKS5_S8_S8_S8_PKfflPfPj:
	.zero		10048


//--------------------- .nv.shared._ZN13group_norm_v218gn_bwd_cuda_kernelI6__halfLi320ELi1ELi16ELi40ELi256ELb1ELb1ELi4ELi320ELi320ELi4ELb1ELi2ELb0ELb0ELNS_15WgradSyncMethodE3ENS_16CompileConditionILi1000EEEEEvPT_S6_S6_PKS5_S8_S8_S8_PKfflPfPj --------------------------
	.section	.nv.shared._ZN13group_norm_v218gn_bwd_cuda_kernelI6__halfLi320ELi1ELi16ELi40ELi256ELb1ELb1ELi4ELi320ELi320ELi4ELb1ELi2ELb0ELb0ELNS_15WgradSyncMethodE3ENS_16CompileConditionILi1000EEEEEvPT_S6_S6_PKS5_S8_S8_S8_PKfflPfPj,"aw",@nobits
	.sectionflags	@""
	.align	8
.nv.shared._ZN13group_norm_v218gn_bwd_cuda_kernelI6__halfLi320ELi1ELi16ELi40ELi256ELb1ELb1ELi4ELi320ELi320ELi4ELb1ELi2ELb0ELb0ELNS_15WgradSyncMethodE3ENS_16CompileConditionILi1000EEEEEvPT_S6_S6_PKS5_S8_S8_S8_PKfflPfPj:
	.zero		14528


//--------------------- .nv.shared._ZN13group_norm_v218gn_bwd_cuda_kernelI6__halfLi320ELi3ELi16ELi40ELi256ELb1ELb1ELi4ELi320ELi320ELi4ELb1ELi4ELb0ELb0ELNS_15WgradSyncMethodE3ENS_16CompileConditionILi1000EEEEEvPT_S6_S6_PKS5_S8_S8_S8_PKfflPfPj --------------------------
	.section	.nv.shared._ZN13group_norm_v218gn_bwd_cuda_kernelI6__halfLi320ELi3ELi16ELi40ELi256ELb1ELb1ELi4ELi320ELi320ELi4ELb1ELi4ELb0ELb0ELNS_15WgradSyncMethodE3ENS_16CompileConditionILi1000EEEEEvPT_S6_S6_PKS5_S8_S8_S8_PKfflPfPj,"aw",@nobits
	.sectionflags	@""
	.align	8
.nv.shared._ZN13group_norm_v218gn_bwd_cuda_kernelI6__halfLi320ELi3ELi16ELi40ELi256ELb1ELb1ELi4ELi320ELi320ELi4ELb1ELi4ELb0ELb0ELNS_15WgradSyncMethodE3ENS_16CompileConditionILi1000EEEEEvPT_S6_S6_PKS5_S8_S8_S8_PKfflPfPj:
	.zero		14528


//--------------------- .nv.shared._ZN13group_norm_v218gn_bwd_cuda_kernelI6__halfLi320ELi1ELi16ELi40ELi256ELb1ELb1ELi8ELi320ELi320ELi4ELb1ELi4ELb0ELb0ELNS_15WgradSyncMethodE3ENS_16CompileConditionILi1000EEEEEvPT_S6_S6_PKS5_S8_S8_S8_PKfflPfPj --------------------------
	.section	.nv.shared._ZN13group_norm_v218gn_bwd_cuda_kernelI6__halfLi320ELi1ELi16ELi40ELi256ELb1ELb1ELi8ELi320ELi320ELi4ELb1ELi4ELb0ELb0ELNS_15WgradSyncMethodE3ENS_16CompileConditionILi1000EEEEEvPT_S6_S6_PKS5_S8_S8_S8_PKfflPfPj,"aw",@nobits
	.sectionflags	@""
	.align	8
.nv.shared._ZN13group_norm_v218gn_bwd_cuda_kernelI6__halfLi320ELi1ELi16ELi40ELi256ELb1ELb1ELi8ELi320ELi320ELi4ELb1ELi4ELb0ELb0ELNS_15WgradSyncMethodE3ENS_16CompileConditionILi1000EEEEEvPT_S6_S6_PKS5_S8_S8_S8_PKfflPfPj:
	.zero		14528


//--------------------- .nv.shared._ZN13group_norm_v218gn_bwd_cuda_kernelI6__halfLi320ELi3ELi16ELi40ELi256ELb1ELb1ELi8ELi320ELi320ELi4ELb1ELi10ELb0ELb0ELNS_15WgradSyncMethodE3ENS_16CompileConditionILi1000EEEEEvPT_S6_S6_PKS5_S8_S8_S8_PKfflPfPj --------------------------
	.section	.nv.shared._ZN13group_norm_v218gn_bwd_cuda_kernelI6__halfLi320ELi3ELi16ELi40ELi256ELb1ELb1ELi8ELi320ELi320ELi4ELb1ELi10ELb0ELb0ELNS_15WgradSyncMethodE3ENS_16CompileConditionILi1000EEEEEvPT_S6_S6_PKS5_S8_S8_S8_PKfflPfPj,"aw",@nobits
	.sectionflags	@""
	.align	8
.nv.shared._ZN13group_norm_v218gn_bwd_cuda_kernelI6__halfLi320ELi3ELi16ELi40ELi256ELb1ELb1ELi8ELi320ELi320ELi4ELb1ELi10ELb0ELb0ELNS_15WgradSyncMethodE3ENS_16CompileConditionILi1000EEEEEvPT_S6_S6_PKS5_S8_S8_S8_PKfflPfPj:
	.zero		14528


//--------------------- .nv.shared._ZN13group_norm_v218gn_bwd_cuda_kernelI6__halfLi320ELi1ELi16ELi40ELi256ELb1ELb1ELi16ELi320ELi320ELi4ELb1ELi8ELb0ELb0ELNS_15WgradSyncMethodE3ENS_16CompileConditionILi1000EEEEEvPT_S6_S6_PKS5_S8_S8_S8_PKfflPfPj --------------------------
	.section	.nv.shared._ZN13group_norm_v218gn_bwd_cuda_kernelI6__halfLi320ELi1ELi16ELi40ELi256ELb1ELb1ELi16ELi320ELi320ELi4ELb1ELi8ELb0ELb0ELNS_15WgradSyncMethodE3ENS_16CompileConditionILi1000EEEEEvPT_S6_S6_PKS5_S8_S8_S8_PKfflPfPj,"aw",@nobits
	.sectionflags	@""
	.align	8
.nv.shared._ZN13group_norm_v218gn_bwd_cuda_kernelI6__halfLi320ELi1ELi16ELi40ELi256ELb1ELb1ELi16ELi320ELi320ELi4ELb1ELi8ELb0ELb0ELNS_15WgradSyncMethodE3ENS_16CompileConditionILi1000EEEEEvPT_S6_S6_PKS5_S8_S8_S8_PKfflPfPj:
	.zero		14528


//--------------------- .nv.shared._ZN13group_norm_v218gn_bwd_cuda_kernelI6__halfLi320ELi3ELi16ELi40ELi256ELb1ELb1ELi16ELi320ELi320ELi4ELb1ELi20ELb0ELb0ELNS_15WgradSyncMethodE3ENS_16CompileConditionILi1000EEEEEvPT_S6_S6_PKS5_S8_S8_S8_PKfflPfPj --------------------------
	.section	.nv.shared._ZN13group_norm_v218gn_bwd_cuda_kernelI6__halfLi320ELi3ELi16ELi40ELi256ELb1ELb1ELi16ELi320ELi320ELi4ELb1ELi20ELb0ELb0ELNS_15WgradSyncMethodE3ENS_16CompileConditionILi1000EEEEEvPT_S6_S6_PKS5_S8_S8_S8_PKfflPfPj,"aw",@nobits
	.sectionflags	@""
	.align	8
.nv.shared._ZN13group_norm_v218gn_bwd_cuda_kernelI6__halfLi320ELi3ELi16ELi40ELi256ELb1ELb1ELi16ELi320ELi320ELi4ELb1ELi20ELb0ELb0ELNS_15WgradSyncMethodE3ENS_16CompileConditionILi1000EEEEEvPT_S6_S6_PKS5_S8_S8_S8_PKfflPfPj:
	.zero		14528


//--------------------- .nv.shared._ZN13group_norm_v218gn_bwd_cuda_kernelI6__halfLi320ELi1ELi16ELi40ELi256ELb1ELb1ELi32ELi320ELi320ELi4ELb1ELi18ELb0ELb0ELNS_15WgradSyncMethodE3ENS_16CompileConditionILi1000EEEEEvPT_S6_S6_PKS5_S8_S8_S8_PKfflPfPj --------------------------
	.section	.nv.shared._ZN13group_norm_v218gn_bwd_cuda_kernelI6__halfLi320ELi1ELi16ELi40ELi256ELb1ELb1ELi32ELi320ELi320ELi4ELb1ELi18ELb0ELb0ELNS_15WgradSyncMethodE3ENS_16CompileConditionILi1000EEEEEvPT_S6_S6_PKS5_S8_S8_S8_PKfflPfPj,"aw",@nobits
	.sectionflags	@""
	.align	8
.nv.shared._ZN13group_norm_v218gn_bwd_cuda_kernelI6__halfLi320ELi1ELi16ELi40ELi256ELb1ELb1ELi32ELi320ELi320ELi4ELb1ELi18ELb0ELb0ELNS_15WgradSyncMethodE3ENS_16CompileConditionILi1000EEEEEvPT_S6_S6_PKS5_S8_S8_S8_PKfflPfPj:
	.zero		14528


//--------------------- .nv.shared._ZN13group_norm_v218gn_bwd_cuda_kernelI6__halfLi320ELi3ELi16ELi40ELi256ELb1ELb1ELi32ELi320ELi320ELi4ELb1ELi42ELb0ELb0ELNS_15WgradSyncMethodE3ENS_16CompileConditionILi1000EEEEEvPT_S6_S6_PKS5_S8_S8_S8_PKfflPfPj --------------------------
	.section	.nv.shared._ZN13group_norm_v218gn_bwd_cuda_kernelI6__halfLi320ELi3ELi16ELi40ELi256ELb1ELb1ELi32ELi320ELi320ELi4ELb1ELi42ELb0ELb0ELNS_15WgradSyncMethodE3ENS_16CompileConditionILi1000EEEEEvPT_S6_S6_PKS5_S8_S8_S8_PKfflPfPj,"aw",@nobits
	.sectionflags	@""
	.align	8
.nv.shared._ZN13group_norm_v218gn_bwd_cuda_kernelI6__halfLi320ELi3ELi16ELi40ELi256ELb1ELb1ELi32ELi320ELi320ELi4ELb1ELi42ELb0ELb0ELNS_15WgradSyncMethodE3ENS_16CompileConditionILi1000EEEEEvPT_S6_S6_PKS5_S8_S8_S8_PKfflPfPj:
	.zero		14528


//--------------------- .nv.shared._ZN13group_norm_v218gn_bwd_cuda_kernelI6__halfLi320ELi1ELi16ELi40ELi256ELb1ELb1ELi64ELi320ELi320ELi4ELb1ELi36ELb0ELb0ELNS_15WgradSyncMethodE3ENS_16CompileConditionILi1000EEEEEvPT_S6_S6_PKS5_S8_S8_S8_PKfflPfPj --------------------------
	.section	.nv.shared._ZN13group_norm_v218gn_bwd_cuda_kernelI6__halfLi320ELi1ELi16ELi40ELi256ELb1ELb1ELi64ELi320ELi320ELi4ELb1ELi36ELb0ELb0ELNS_15WgradSyncMethodE3ENS_16CompileConditionILi1000EEEEEvPT_S6_S6_PKS5_S8_S8_S8_PKfflPfPj,"aw",@nobits
	.sectionflags	@""
	.align	8
.nv.shared._ZN13group_norm_v218gn_bwd_cuda_kernelI6__halfLi320ELi1ELi16ELi40ELi256ELb1ELb1ELi64ELi320ELi320ELi4ELb1ELi36ELb0ELb0ELNS_15WgradSyncMethodE3ENS_16CompileConditionILi1000EEEEEvPT_S6_S6_PKS5_S8_S8_S8_PKfflPfPj:
	.zero		14528


//--------------------- .nv.shared._ZN13group_norm_v214gn_cuda_kernelI6__halfLi320ELi1ELi32ELi20ELi256ELb0ELi256ELi20ELi20ELi4ELb0ELi116ELb0ELb0ENS_16CompileConditionILi1000EEEEEvPT_PKS4_S7_S7_flPfS8_Pj --------------------------
	.section	.nv.shared._ZN13group_norm_v214gn_cuda_kernelI6__halfLi320ELi1ELi32ELi20ELi256ELb0ELi256ELi20ELi20ELi4ELb0ELi116ELb0ELb0ENS_16CompileConditionILi1000EEEEEvPT_PKS4_S7_S7_flPfS8_Pj,"aw",@nobits
	.sectionflags	@""
	.align	16
.nv.shared._ZN13group_norm_v214gn_cuda_kernelI6__halfLi320ELi1ELi32ELi20ELi256ELb0ELi256ELi20ELi20ELi4ELb0ELi116ELb0ELb0ENS_16CompileConditionILi1000EEEEEvPT_PKS4_S7_S7_flPfS8_Pj:
	.zero		1112


//--------------------- .nv.shared._ZN13group_norm_v214gn_cuda_kernelI6__halfLi320ELi1ELi32ELi20ELi256ELb0ELi256ELi20ELi20ELi4ELb0ELi148ELb0ELb0ENS_16CompileConditionILi1000EEEEEvPT_PKS4_S7_S7_flPfS8_Pj --------------------------
	.section	.nv.shared._ZN13group_norm_v214gn_cuda_kernelI6__halfLi320ELi1ELi32ELi20ELi256ELb0ELi256ELi20ELi20ELi4ELb0ELi148ELb0ELb0ENS_16CompileConditionILi1000EEEEEvPT_PKS4_S7_S7_flPfS8_Pj,"aw",@nobits
	.sectionflags	@""
	.align	16
.nv.shared._ZN13group_norm_v214gn_cuda_kernelI6__halfLi320ELi1ELi32ELi20ELi256ELb0ELi256ELi20ELi20ELi4ELb0ELi148ELb0ELb0ENS_16CompileConditionILi1000EEEEEvPT_PKS4_S7_S7_flPfS8_Pj:
	.zero		1112


//--------------------- .nv.shared._ZN13group_norm_v214gn_cuda_kernelI6__halfLi320ELi1ELi16ELi40ELi256ELb1ELi256ELi40ELi40ELi4ELb0ELi116ELb0ELb0ENS_16CompileConditionILi1000EEEEEvPT_PKS4_S7_S7_flPfS8_Pj --------------------------
	.section	.nv.shared._ZN13group_norm_v214gn_cuda_kernelI6__halfLi320ELi1ELi16ELi40ELi256ELb1ELi256ELi40ELi40ELi4ELb0ELi116ELb0ELb0ENS_16CompileConditionILi1000EEEEEvPT_PKS4_S7_S7_flPfS8_Pj,"aw",@nobits
	.sectionflags	@""
	.align	16
.nv.shared._ZN13group_norm_v214gn_cuda_kernelI6__halfLi320ELi1ELi16ELi40ELi256ELb1ELi256ELi40ELi40ELi4ELb0ELi116ELb0ELb0ENS_16CompileConditionILi1000EEEEEvPT_PKS4_S7_S7_flPfS8_Pj:
	.zero		1112


//--------------------- .nv.shared._ZN13group_norm_v214gn_cuda_kernelI6__halfLi320ELi1ELi16ELi40ELi256ELb1ELi256ELi40ELi40ELi4ELb0ELi148ELb0ELb0ENS_16CompileConditionILi1000EEEEEvPT_PKS4_S7_S7_flPfS8_Pj --------------------------
	.section	.nv.shared._ZN13group_norm_v214gn_cuda_kernelI6__halfLi320ELi1ELi16ELi40ELi256ELb1ELi256ELi40ELi40ELi4ELb0ELi148ELb0ELb0ENS_16CompileConditionILi1000EEEEEvPT_PKS4_S7_S7_flPfS8_Pj,"aw",@nobits
	.sectionflags	@""
	.align	16
.nv.shared._ZN13group_norm_v214gn_cuda_kernelI6__halfLi320ELi1ELi16ELi40ELi256ELb1ELi256ELi40ELi40ELi4ELb0ELi148ELb0ELb0ENS_16CompileConditionILi1000EEEEEvPT_PKS4_S7_S7_flPfS8_Pj:
	.zero		1112


//--------------------- .nv.constant0._ZN13group_norm_v218gn_bwd_cuda_kernelI13__nv_bfloat16Li320ELi1ELi32ELi20ELi256ELb0ELb1ELi256ELi20ELi20ELi4ELb1ELi96ELb0ELb0ELNS_15WgradSyncMethodE3ENS_16CompileConditionILi1000EEEEEvPT_S6_S6_PKS5_S8_S8_S8_PKfflPfPj --------------------------
	.section	.nv.constant0._ZN13group_norm_v218gn_bwd_cuda_kernelI13__nv_bfloat16Li320ELi1ELi32ELi20ELi256ELb0ELb1ELi256ELi20ELi20ELi4ELb1ELi96ELb0ELb0ELNS_15WgradSyncMethodE3ENS_16CompileConditionILi1000EEEEEvPT_S6_S6_PKS5_S8_S8_S8_PKfflPfPj,"a",@progbits
	.sectionflags	@""
	.align	4
.nv.constant0._ZN13group_norm_v218gn_bwd_cuda_kernelI13__nv_bfloat16Li320ELi1ELi32ELi20ELi256ELb0ELb1ELi256ELi20ELi20ELi4ELb1ELi96ELb0ELb0ELNS_15WgradSyncMethodE3ENS_16CompileConditionILi1000EEEEEvPT_S6_S6_PKS5_S8_S8_S8_PKfflPfPj:
	.zero		992


//--------------------- .nv.constant0._ZN13group_norm_v218gn_bwd_cuda_kernelI13__nv_bfloat16Li320ELi1ELi32ELi20ELi256ELb0ELb1ELi256ELi20ELi20ELi4ELb1ELi128ELb0ELb0ELNS_15WgradSyncMethodE3ENS_16CompileConditionILi1000EEEEEvPT_S6_S6_PKS5_S8_S8_S8_PKfflPfPj --------------------------
	.section	.nv.constant0._ZN13group_norm_v218gn_bwd_cuda_kernelI13__nv_bfloat16Li320ELi1ELi32ELi20ELi256ELb0ELb1ELi256ELi20ELi20ELi4ELb1ELi128ELb0ELb0ELNS_15WgradSyncMethodE3ENS_16CompileConditionILi1000EEEEEvPT_S6_S6_PKS5_S8_S8_S8_PKfflPfPj,"a",@progbits
	.sectionflags	@""
	.align	4
.nv.constant0._ZN13group_norm_v218gn_bwd_cuda_kernelI13__nv_bfloat16Li320ELi1ELi32ELi20ELi256ELb0ELb1ELi256ELi20ELi20ELi4ELb1ELi128ELb0ELb0ELNS_15WgradSyncMethodE3ENS_16CompileConditionILi1000EEEEEvPT_S6_S6_PKS5_S8_S8_S8_PKfflPfPj:
	.zero		992


//--------------------- .nv.constant0._ZN13group_norm_v218gn_bwd_cuda_kernelI13__nv_bfloat16Li320ELi3ELi16ELi40ELi256ELb1ELb1ELi2ELi320ELi320ELi2ELb1ELi2ELb0ELb0ELNS_15WgradSyncMethodE3ENS_16CompileConditionILi1000EEEEEvPT_S6_S6_PKS5_S8_S8_S8_PKfflPfPj --------------------------
	.section	.nv.constant0._ZN13group_norm_v218gn_bwd_cuda_kernelI13__nv_bfloat16Li320ELi3ELi16ELi40ELi256ELb1ELb1ELi2ELi320ELi320ELi2ELb1ELi2ELb0ELb0ELNS_15WgradSyncMethodE3ENS_16CompileConditionILi1000EEEEEvPT_S6_S6_PKS5_S8_S8_S8_PKfflPfPj,"a",@progbits
	.sectionflags	@""
	.align	4
.nv.constant0._ZN13group_norm_v218gn_bwd_cuda_kernelI13__nv_bfloat16Li320ELi3ELi16ELi40ELi256ELb1ELb1ELi2ELi320ELi320ELi2ELb1ELi2ELb0ELb0ELNS_15WgradSyncMethodE3ENS_16CompileConditionILi1000EEEEEvPT_S6_S6_PKS5_S8_S8_S8_PKfflPfPj:
	.zero		992


//--------------------- .nv.constant0._ZN13group_norm_v218gn_bwd_cuda_kernelI13__nv_bfloat16Li320ELi1ELi16ELi40ELi256ELb1ELb1ELi4ELi320ELi320ELi4ELb1ELi2ELb0ELb0ELNS_15WgradSyncMethodE3ENS_16CompileConditionILi1000EEEEEvPT_S6_S6_PKS5_S8_S8_S8_PKfflPfPj --------------------------
	.section	.nv.constant0._ZN13group_norm_v218gn_bwd_cuda_kernelI13__nv_bfloat16Li320ELi1ELi16ELi40ELi256ELb1ELb1ELi4ELi320ELi320ELi4ELb1ELi2ELb0ELb0ELNS_15WgradSyncMethodE3ENS_16CompileConditionILi1000EEEEEvPT_S6_S6_PKS5_S8_S8_S8_PKfflPfPj,"a",@progbits
	.sectionflags	@""
	.align	4
.nv.constant0._ZN13group_norm_v218gn_bwd_cuda_kernelI13__nv_bfloat16Li320ELi1ELi16ELi40ELi256ELb1ELb1ELi4ELi320ELi320ELi4ELb1ELi2ELb0ELb0ELNS_15WgradSyncMethodE3ENS_16CompileConditionILi1000EEEEEvPT_S6_S6_PKS5_S8_S8_S8_PKfflPfPj:
	.zero		992


//--------------------- .nv.constant0._ZN13group_norm_v218gn_bwd_cuda_kernelI13__nv_bfloat16Li320ELi3ELi16ELi40ELi256ELb1ELb1ELi4ELi320ELi320ELi4ELb1ELi4ELb0ELb0ELNS_15WgradSyncMethodE3ENS_16CompileConditionILi1000EEEEEvPT_S6_S6_PKS5_S8_S8_S8_PKfflPfPj --------------------------
	.section	.nv.constant0._ZN13group_norm_v218gn_bwd_cuda_kernelI13__nv_bfloat16Li320ELi3ELi16ELi40ELi256ELb1ELb1ELi4ELi320ELi320ELi4ELb1ELi4ELb0ELb0ELNS_15WgradSyncMethodE3ENS_16CompileConditionILi1000EEEEEvPT_S6_S6_PKS5_S8_S8_S8_PKfflPfPj,"a",@progbits
	.sectionflags	@""
	.align	4
.nv.constant0._ZN13group_norm_v218gn_bwd_cuda_kernelI13__nv_bfloat16Li320ELi3ELi16ELi40ELi256ELb1ELb1ELi4ELi320ELi320ELi4ELb1ELi4ELb0ELb0ELNS_15WgradSyncMethodE3ENS_16CompileConditionILi1000EEEEEvPT_S6_S6_PKS5_S8_S8_S8_PKfflPfPj:
	.zero		992


//--------------------- .nv.constant0._ZN13group_norm_v218gn_bwd_cuda_kernelI13__nv_bfloat16Li320ELi1ELi16ELi40ELi256ELb1ELb1ELi8ELi320ELi320ELi4ELb1ELi4ELb0ELb0ELNS_15WgradSyncMethodE3ENS_16CompileConditionILi1000EEEEEvPT_S6_S6_PKS5_S8_S8_S8_PKfflPfPj --------------------------
	.section	.nv.constant0._ZN13group_norm_v218gn_bwd_cuda_kernelI13__nv_bfloat16Li320ELi1ELi16ELi40ELi256ELb1ELb1ELi8ELi320ELi320ELi4ELb1ELi4ELb0ELb0ELNS_15WgradSyncMethodE3ENS_16CompileConditionILi1000EEEEEvPT_S6_S6_PKS5_S8_S8_S8_PKfflPfPj,"a",@progbits
	.sectionflags	@""
	.align	4
.nv.constant0._ZN13group_norm_v218gn_bwd_cuda_kernelI13__nv_bfloat16Li320ELi1ELi16ELi40ELi256ELb1ELb1ELi8ELi320ELi320ELi4ELb1ELi4ELb0ELb0ELNS_15WgradSyncMethodE3ENS_16CompileConditionILi1000EEEEEvPT_S6_S6_PKS5_S8_S8_S8_PKfflPfPj:
	.zero		992


//--------------------- .nv.constant0._ZN13group_norm_v218gn_bwd_cuda_kernelI13__nv_bfloat16Li320ELi3ELi16ELi40ELi256ELb1ELb1ELi8ELi320ELi320ELi4ELb1ELi10ELb0ELb0ELNS_15WgradSyncMethodE3ENS_16CompileConditionILi1000EEEEEvPT_S6_S6_PKS5_S8_S8_S8_PKfflPfPj --------------------------
	.section	.nv.constant0._ZN13group_norm_v218gn_bwd_cuda_kernelI13__nv_bfloat16Li320ELi3ELi16ELi40ELi256ELb1ELb1ELi8ELi320ELi320ELi4ELb1ELi10ELb0ELb0ELNS_15WgradSyncMethodE3ENS_16CompileConditionILi1000EEEEEvPT_S6_S6_PKS5_S8_S8_S8_PKfflPfPj,"a",@progbits
	.sectionflags	@""
	.align	4
.nv.constant0._ZN13group_norm_v218gn_bwd_cuda_kernelI13__nv_bfloat16Li320ELi3ELi16ELi40ELi256ELb1ELb1ELi8ELi320ELi320ELi4ELb1ELi10ELb0ELb0ELNS_15WgradSyncMethodE3ENS_16CompileConditionILi1000EEEEEvPT_S6_S6_PKS5_S8_S8_S8_PKfflPfPj:
	.zero		992


//--------------------- .nv.constant0._ZN13group_norm_v218gn_bwd_cuda_kernelI13__nv_bfloat16Li320ELi1ELi16ELi40ELi256ELb1ELb1ELi16ELi320ELi320ELi4ELb1ELi8ELb0ELb0ELNS_15WgradSyncMethodE3ENS_16CompileConditionILi1000EEEEEvPT_S6_S6_PKS5_S8_S8_S8_PKfflPfPj --------------------------
	.section	.nv.constant0._ZN13group_norm_v218gn_bwd_cuda_kernelI13__nv_bfloat16Li320ELi1ELi16ELi40ELi256ELb1ELb1ELi16ELi320ELi320ELi4ELb1ELi8ELb0ELb0ELNS_15WgradSyncMethodE3ENS_16CompileConditionILi1000EEEEEvPT_S6_S6_PKS5_S8_S8_S8_PKfflPfPj,"a",@progbits
	.sectionflags	@""
	.align	4
.nv.constant0._ZN13group_norm_v218gn_bwd_cuda_kernelI13__nv_bfloat16Li320ELi1ELi16ELi40ELi256ELb1ELb1ELi16ELi320ELi320ELi4ELb1ELi8ELb0ELb0ELNS_15WgradSyncMethodE3ENS_16CompileConditionILi1000EEEEEvPT_S6_S6_PKS5_S8_S8_S8_PKfflPfPj:
	.zero		992


//--------------------- .nv.constant0._ZN13group_norm_v218gn_bwd_cuda_kernelI13__nv_bfloat16Li320ELi3ELi16ELi40ELi256ELb1ELb1ELi16ELi320ELi320ELi4ELb1ELi20ELb0ELb0ELNS_15WgradSyncMethodE3ENS_16CompileConditionILi1000EEEEEvPT_S6_S6_PKS5_S8_S8_S8_PKfflPfPj --------------------------
	.section	.nv.constant0._ZN13group_norm_v218gn_bwd_cuda_kernelI13__nv_bfloat16Li320ELi3ELi16ELi40ELi256ELb1ELb1ELi16ELi320ELi320ELi4ELb1ELi20ELb0ELb0ELNS_15WgradSyncMethodE3ENS_16CompileConditionILi1000EEEEEvPT_S6_S6_PKS5_S8_S8_S8_PKfflPfPj,"a",@progbits
	.sectionflags	@""
	.align	4
.nv.constant0._ZN13group_norm_v218gn_bwd_cuda_kernelI13__nv_bfloat16Li320ELi3ELi16ELi40ELi256ELb1ELb1ELi16ELi320ELi320ELi4ELb1ELi20ELb0ELb0ELNS_15WgradSyncMethodE3ENS_16CompileConditionILi1000EEEEEvPT_S6_S6_PKS5_S8_S8_S8_PKfflPfPj:
	.zero		992


//--------------------- .nv.constant0._ZN13group_norm_v218gn_bwd_cuda_kernelI13__nv_bfloat16Li320ELi1ELi16ELi40ELi256ELb1ELb1ELi32ELi320ELi320ELi4ELb1ELi18ELb0ELb0ELNS_15WgradSyncMethodE3ENS_16CompileConditionILi1000EEEEEvPT_S6_S6_PKS5_S8_S8_S8_PKfflPfPj --------------------------
	.section	.nv.constant0._ZN13group_norm_v218gn_bwd_cuda_kernelI13__nv_bfloat16Li320ELi1ELi16ELi40ELi256ELb1ELb1ELi32ELi320ELi320ELi4ELb1ELi18ELb0ELb0ELNS_15WgradSyncMethodE3ENS_16CompileConditionILi1000EEEEEvPT_S6_S6_PKS5_S8_S8_S8_PKfflPfPj,"a",@progbits
	.sectionflags	@""
	.align	4
.nv.constant0._ZN13group_norm_v218gn_bwd_cuda_kernelI13__nv_bfloat16Li320ELi1ELi16ELi40ELi256ELb1ELb1ELi32ELi320ELi320ELi4ELb1ELi18ELb0ELb0ELNS_15WgradSyncMethodE3ENS_16CompileConditionILi1000EEEEEvPT_S6_S6_PKS5_S8_S8_S8_PKfflPfPj:
	.zero		992


//--------------------- .nv.constant0._ZN13group_norm_v218gn_bwd_cuda_kernelI13__nv_bfloat16Li320ELi3ELi16ELi40ELi256ELb1ELb1ELi32ELi320ELi320ELi4ELb1ELi42ELb0ELb0ELNS_15WgradSyncMethodE3ENS_16CompileConditionILi1000EEEEEvPT_S6_S6_PKS5_S8_S8_S8_PKfflPfPj --------------------------
	.section	.nv.constant0._ZN13group_norm_v218gn_bwd_cuda_kernelI13__nv_bfloat16Li320ELi3ELi16ELi40ELi256ELb1ELb1ELi32ELi320ELi320ELi4ELb1ELi42ELb0ELb0ELNS_15WgradSyncMethodE3ENS_16CompileConditionILi1000EEEEEvPT_S6_S6_PKS5_S8_S8_S8_PKfflPfPj,"a",@progbits
	.sectionflags	@""
	.align	4
.nv.constant0._ZN13group_norm_v218gn_bwd_cuda_kernelI13__nv_bfloat16Li320ELi3ELi16ELi40ELi256ELb1ELb1ELi32ELi320ELi320ELi4ELb1ELi42ELb0ELb0ELNS_15WgradSyncMethodE3ENS_16CompileConditionILi1000EEEEEvPT_S6_S6_PKS5_S8_S8_S8_PKfflPfPj:
	.zero		992


//--------------------- .nv.constant0._ZN13group_norm_v218gn_bwd_cuda_kernelI13__nv_bfloat16Li320ELi1ELi16ELi40ELi256ELb1ELb1ELi64ELi320ELi320ELi4ELb1ELi36ELb0ELb0ELNS_15WgradSyncMethodE3ENS_16CompileConditionILi1000EEEEEvPT_S6_S6_PKS5_S8_S8_S8_PKfflPfPj --------------------------
	.section	.nv.constant0._ZN13group_norm_v218gn_bwd_cuda_kernelI13__nv_bfloat16Li320ELi1ELi16ELi40ELi256ELb1ELb1ELi64ELi320ELi320ELi4ELb1ELi36ELb0ELb0ELNS_15WgradSyncMethodE3ENS_16CompileConditionILi1000EEEEEvPT_S6_S6_PKS5_S8_S8_S8_PKfflPfPj,"a",@progbits
	.sectionflags	@""
	.align	4
.nv.constant0._ZN13group_norm_v218gn_bwd_cuda_kernelI13__nv_bfloat16Li320ELi1ELi16ELi40ELi256ELb1ELb1ELi64ELi320ELi320ELi4ELb1ELi36ELb0ELb0ELNS_15WgradSyncMethodE3ENS_16CompileConditionILi1000EEEEEvPT_S6_S6_PKS5_S8_S8_S8_PKfflPfPj:
	.zero		992


//--------------------- .nv.constant0._ZN13group_norm_v214gn_cuda_kernelI13__nv_bfloat16Li320ELi1ELi32ELi20ELi256ELb0ELi256ELi20ELi20ELi4ELb0ELi116ELb0ELb0ENS_16CompileConditionILi1000EEEEEvPT_PKS4_S7_S7_flPfS8_Pj --------------------------
	.section	.nv.constant0._ZN13group_norm_v214gn_cuda_kernelI13__nv_bfloat16Li320ELi1ELi32ELi20ELi256ELb0ELi256ELi20ELi20ELi4ELb0ELi116ELb0ELb0ENS_16CompileConditionILi1000EEEEEvPT_PKS4_S7_S7_flPfS8_Pj,"a",@progbits
	.sectionflags	@""
	.align	4
.nv.constant0._ZN13group_norm_v214gn_cuda_kernelI13__nv_bfloat16Li320ELi1ELi32ELi20ELi256ELb0ELi256ELi20ELi20ELi4ELb0ELi116ELb0ELb0ENS_16CompileConditionILi1000EEEEEvPT_PKS4_S7_S7_flPfS8_Pj:
	.zero		968


//--------------------- .nv.constant0._ZN13group_norm_v214gn_cuda_kernelI13__nv_bfloat16Li320ELi1ELi32ELi20ELi256ELb0ELi256ELi20ELi20ELi4ELb0ELi148ELb0ELb0ENS_16CompileConditionILi1000EEEEEvPT_PKS4_S7_S7_flPfS8_Pj --------------------------
	.section	.nv.constant0._ZN13group_norm_v214gn_cuda_kernelI13__nv_bfloat16Li320ELi1ELi32ELi20ELi256ELb0ELi256ELi20ELi20ELi4ELb0ELi148ELb0ELb0ENS_16CompileConditionILi1000EEEEEvPT_PKS4_S7_S7_flPfS8_Pj,"a",@progbits
	.sectionflags	@""
	.align	4
.nv.constant0._ZN13group_norm_v214gn_cuda_kernelI13__nv_bfloat16Li320ELi1ELi32ELi20ELi256ELb0ELi256ELi20ELi20ELi4ELb0ELi148ELb0ELb0ENS_16CompileConditionILi1000EEEEEvPT_PKS4_S7_S7_flPfS8_Pj:
	.zero		968


//--------------------- .nv.constant0._ZN13group_norm_v214gn_cuda_kernelI13__nv_bfloat16Li320ELi1ELi16ELi40ELi256ELb1ELi256ELi40ELi40ELi4ELb0ELi116ELb0ELb0ENS_16CompileConditionILi1000EEEEEvPT_PKS4_S7_S7_flPfS8_Pj --------------------------
	.section	.nv.constant0._ZN13group_norm_v214gn_cuda_kernelI13__nv_bfloat16Li320ELi1ELi16ELi40ELi256ELb1ELi256ELi40ELi40ELi4ELb0ELi116ELb0ELb0ENS_16CompileConditionILi1000EEEEEvPT_PKS4_S7_S7_flPfS8_Pj,"a",@progbits
	.sectionflags	@""
	.align	4
.nv.constant0._ZN13group_norm_v214gn_cuda_kernelI13__nv_bfloat16Li320ELi1ELi16ELi40ELi256ELb1ELi256ELi40ELi40ELi4ELb0ELi116ELb0ELb0ENS_16CompileConditionILi1000EEEEEvPT_PKS4_S7_S7_flPfS8_Pj:
	.zero		968


//--------------------- .nv.constant0._ZN13group_norm_v214gn_cuda_kernelI13__nv_bfloat16Li320ELi1ELi16ELi40ELi256ELb1ELi256ELi40ELi40ELi4ELb0ELi148ELb0ELb0ENS_16CompileConditionILi1000EEEEEvPT_PKS4_S7_S7_flPfS8_Pj --------------------------
	.section	.nv.constant0._ZN13group_norm_v214gn_cuda_kernelI13__nv_bfloat16Li320ELi1ELi16ELi40ELi256ELb1ELi256ELi40ELi40ELi4ELb0ELi148ELb0ELb0ENS_16CompileConditionILi1000EEEEEvPT_PKS4_S7_S7_flPfS8_Pj,"a",@progbits
	.sectionflags	@""
	.align	4
.nv.constant0._ZN13group_norm_v214gn_cuda_kernelI13__nv_bfloat16Li320ELi1ELi16ELi40ELi256ELb1ELi256ELi40ELi40ELi4ELb0ELi148ELb0ELb0ENS_16CompileConditionILi1000EEEEEvPT_PKS4_S7_S7_flPfS8_Pj:
	.zero		968


//--------------------- .nv.constant0._ZN13group_norm_v218gn_bwd_cuda_kernelI6__halfLi320ELi1ELi32ELi20ELi256ELb0ELb1ELi256ELi20ELi20ELi4ELb1ELi96ELb0ELb0ELNS_15WgradSyncMethodE3ENS_16CompileConditionILi1000EEEEEvPT_S6_S6_PKS5_S8_S8_S8_PKfflPfPj --------------------------
	.section	.nv.constant0._ZN13group_norm_v218gn_bwd_cuda_kernelI6__halfLi320ELi1ELi32ELi20ELi256ELb0ELb1ELi256ELi20ELi20ELi4ELb1ELi96ELb0ELb0ELNS_15WgradSyncMethodE3ENS_16CompileConditionILi1000EEEEEvPT_S6_S6_PKS5_S8_S8_S8_PKfflPfPj,"a",@progbits
	.sectionflags	@""
	.align	4
.nv.constant0._ZN13group_norm_v218gn_bwd_cuda_kernelI6__halfLi320ELi1ELi32ELi20ELi256ELb0ELb1ELi256ELi20ELi20ELi4ELb1ELi96ELb0ELb0ELNS_15WgradSyncMethodE3ENS_16CompileConditionILi1000EEEEEvPT_S6_S6_PKS5_S8_S8_S8_PKfflPfPj:
	.zero		992


//--------------------- .nv.constant0._ZN13group_norm_v218gn_bwd_cuda_kernelI6__halfLi320ELi1ELi32ELi20ELi256ELb0ELb1ELi256ELi20ELi20ELi4ELb1ELi128ELb0ELb0ELNS_15WgradSyncMethodE3ENS_16CompileConditionILi1000EEEEEvPT_S6_S6_PKS5_S8_S8_S8_PKfflPfPj --------------------------
	.section	.nv.constant0._ZN13group_norm_v218gn_bwd_cuda_kernelI6__halfLi320ELi1ELi32ELi20ELi256ELb0ELb1ELi256ELi20ELi20ELi4ELb1ELi128ELb0ELb0ELNS_15WgradSyncMethodE3ENS_16CompileConditionILi1000EEEEEvPT_S6_S6_PKS5_S8_S8_S8_PKfflPfPj,"a",@progbits
	.sectionflags	@""
	.align	4
.nv.constant0._ZN13group_norm_v218gn_bwd_cuda_kernelI6__halfLi320ELi1ELi32ELi20ELi256ELb0ELb1ELi256ELi20ELi20ELi4ELb1ELi128ELb0ELb0ELNS_15WgradSyncMethodE3ENS_16CompileConditionILi1000EEEEEvPT_S6_S6_PKS5_S8_S8_S8_PKfflPfPj:
	.zero		992


//--------------------- .nv.constant0._ZN13group_norm_v218gn_bwd_cuda_kernelI6__halfLi320ELi3ELi16ELi40ELi256ELb1ELb1ELi2ELi320ELi320ELi2ELb1ELi2ELb0ELb0ELNS_15WgradSyncMethodE3ENS_16CompileConditionILi1000EEEEEvPT_S6_S6_PKS5_S8_S8_S8_PKfflPfPj --------------------------
	.section	.nv.constant0._ZN13group_norm_v218gn_bwd_cuda_kernelI6__halfLi320ELi3ELi16ELi40ELi256ELb1ELb1ELi2ELi320ELi320ELi2ELb1ELi2ELb0ELb0ELNS_15WgradSyncMethodE3ENS_16CompileConditionILi1000EEEEEvPT_S6_S6_PKS5_S8_S8_S8_PKfflPfPj,"a",@progbits
	.sectionflags	@""
	.align	4
.nv.constant0._ZN13group_norm_v218gn_bwd_cuda_kernelI6__halfLi320ELi3ELi16ELi40ELi256ELb1ELb1ELi2ELi320ELi320ELi2ELb1ELi2ELb0ELb0ELNS_15WgradSyncMethodE3ENS_16CompileConditionILi1000EEEEEvPT_S6_S6_PKS5_S8_S8_S8_PKfflPfPj:
	.zero		992


//--------------------- .nv.constant0._ZN13group_norm_v218gn_bwd_cuda_kernelI6__halfLi320ELi1ELi16ELi40ELi256ELb1ELb1ELi4ELi320ELi320ELi4ELb1ELi2ELb0ELb0ELNS_15WgradSyncMethodE3ENS_16CompileConditionILi1000EEEEEvPT_S6_S6_PKS5_S8_S8_S8_PKfflPfPj --------------------------
	.section	.nv.constant0._ZN13group_norm_v218gn_bwd_cuda_kernelI6__halfLi320ELi1ELi16ELi40ELi256ELb1ELb1ELi4ELi320ELi320ELi4ELb1ELi2ELb0ELb0ELNS_15WgradSyncMethodE3ENS_16CompileConditionILi1000EEEEEvPT_S6_S6_PKS5_S8_S8_S8_PKfflPfPj,"a",@progbits
	.sectionflags	@""
	.align	4
.nv.constant0._ZN13group_norm_v218gn_bwd_cuda_kernelI6__halfLi320ELi1ELi16ELi40ELi256ELb1ELb1ELi4ELi320ELi320ELi4ELb1ELi2ELb0ELb0ELNS_15WgradSyncMethodE3ENS_16CompileConditionILi1000EEEEEvPT_S6_S6_PKS5_S8_S8_S8_PKfflPfPj:
	.zero		992


//--------------------- .nv.constant0._ZN13group_norm_v218gn_bwd_cuda_kernelI6__halfLi320ELi3ELi16ELi40ELi256ELb1ELb1ELi4ELi320ELi320ELi4ELb1ELi4ELb0ELb0ELNS_15WgradSyncMethodE3ENS_16CompileConditionILi1000EEEEEvPT_S6_S6_PKS5_S8_S8_S8_PKfflPfPj --------------------------
	.section	.nv.constant0._ZN13group_norm_v218gn_bwd_cuda_kernelI6__halfLi320ELi3ELi16ELi40ELi256ELb1ELb1ELi4ELi320ELi320ELi4ELb1ELi4ELb0ELb0ELNS_15WgradSyncMethodE3ENS_16CompileConditionILi1000EEEEEvPT_S6_S6_PKS5_S8_S8_S8_PKfflPfPj,"a",@progbits
	.sectionflags	@""
	.align	4
.nv.constant0._ZN13group_norm_v218gn_bwd_cuda_kernelI6__halfLi320ELi3ELi16ELi40ELi256ELb1ELb1ELi4ELi320ELi320ELi4ELb1ELi4ELb0ELb0ELNS_15WgradSyncMethodE3ENS_16CompileConditionILi1000EEEEEvPT_S6_S6_PKS5_S8_S8_S8_PKfflPfPj:
	.zero		992


//--------------------- .nv.constant0._ZN13group_norm_v218gn_bwd_cuda_kernelI6__halfLi320ELi1ELi16ELi40ELi256ELb1ELb1ELi8ELi320ELi320ELi4ELb1ELi4ELb0ELb0ELNS_15WgradSyncMethodE3ENS_16CompileConditionILi1000EEEEEvPT_S6_S6_PKS5_S8_S8_S8_PKfflPfPj --------------------------
	.section	.nv.constant0._ZN13group_norm_v218gn_bwd_cuda_kernelI6__halfLi320ELi1ELi16ELi40ELi256ELb1ELb1ELi8ELi320ELi320ELi4ELb1ELi4ELb0ELb0ELNS_15WgradSyncMethodE3ENS_16CompileConditionILi1000EEEEEvPT_S6_S6_PKS5_S8_S8_S8_PKfflPfPj,"a",@progbits
	.sectionflags	@""
	.align	4
.nv.constant0._ZN13group_norm_v218gn_bwd_cuda_kernelI6__halfLi320ELi1ELi16ELi40ELi256ELb1ELb1ELi8ELi320ELi320ELi4ELb1ELi4ELb0ELb0ELNS_15WgradSyncMethodE3ENS_16CompileConditionILi1000EEEEEvPT_S6_S6_PKS5_S8_S8_S8_PKfflPfPj:
	.zero		992


//--------------------- .nv.constant0._ZN13group_norm_v218gn_bwd_cuda_kernelI6__halfLi320ELi3ELi16ELi40ELi256ELb1ELb1ELi8ELi320ELi320ELi4ELb1ELi10ELb0ELb0ELNS_15WgradSyncMethodE3ENS_16CompileConditionILi1000EEEEEvPT_S6_S6_PKS5_S8_S8_S8_PKfflPfPj --------------------------
	.section	.nv.constant0._ZN13group_norm_v218gn_bwd_cuda_kernelI6__halfLi320ELi3ELi16ELi40ELi256ELb1ELb1ELi8ELi320ELi320ELi4ELb1ELi10ELb0ELb0ELNS_15WgradSyncMethodE3ENS_16CompileConditionILi1000EEEEEvPT_S6_S6_PKS5_S8_S8_S8_PKfflPfPj,"a",@progbits
	.sectionflags	@""
	.align	4
.nv.constant0._ZN13group_norm_v218gn_bwd_cuda_kernelI6__halfLi320ELi3ELi16ELi40ELi256ELb1ELb1ELi8ELi320ELi320ELi4ELb1ELi10ELb0ELb0ELNS_15WgradSyncMethodE3ENS_16CompileConditionILi1000EEEEEvPT_S6_S6_PKS5_S8_S8_S8_PKfflPfPj:
	.zero		992


//--------------------- .nv.constant0._ZN13group_norm_v218gn_bwd_cuda_kernelI6__halfLi320ELi1ELi16ELi40ELi256ELb1ELb1ELi16ELi320ELi320ELi4ELb1ELi8ELb0ELb0ELNS_15WgradSyncMethodE3ENS_16CompileConditionILi1000EEEEEvPT_S6_S6_PKS5_S8_S8_S8_PKfflPfPj --------------------------
	.section	.nv.constant0._ZN13group_norm_v218gn_bwd_cuda_kernelI6__halfLi320ELi1ELi16ELi40ELi256ELb1ELb1ELi16ELi320ELi320ELi4ELb1ELi8ELb0ELb0ELNS_15WgradSyncMethodE3ENS_16CompileConditionILi1000EEEEEvPT_S6_S6_PKS5_S8_S8_S8_PKfflPfPj,"a",@progbits
	.sectionflags	@""
	.align	4
.nv.constant0._ZN13group_norm_v218gn_bwd_cuda_kernelI6__halfLi320ELi1ELi16ELi40ELi256ELb1ELb1ELi16ELi320ELi320ELi4ELb1ELi8ELb0ELb0ELNS_15WgradSyncMethodE3ENS_16CompileConditionILi1000EEEEEvPT_S6_S6_PKS5_S8_S8_S8_PKfflPfPj:
	.zero		992


//--------------------- .nv.constant0._ZN13group_norm_v218gn_bwd_cuda_kernelI6__halfLi320ELi3ELi16ELi40ELi256ELb1ELb1ELi16ELi320ELi320ELi4ELb1ELi20ELb0ELb0ELNS_15WgradSyncMethodE3ENS_16CompileConditionILi1000EEEEEvPT_S6_S6_PKS5_S8_S8_S8_PKfflPfPj --------------------------
	.section	.nv.constant0._ZN13group_norm_v218gn_bwd_cuda_kernelI6__halfLi320ELi3ELi16ELi40ELi256ELb1ELb1ELi16ELi320ELi320ELi4ELb1ELi20ELb0ELb0ELNS_15WgradSyncMethodE3ENS_16CompileConditionILi1000EEEEEvPT_S6_S6_PKS5_S8_S8_S8_PKfflPfPj,"a",@progbits
	.sectionflags	@""
	.align	4
.nv.constant0._ZN13group_norm_v218gn_bwd_cuda_kernelI6__halfLi320ELi3ELi16ELi40ELi256ELb1ELb1ELi16ELi320ELi320ELi4ELb1ELi20ELb0ELb0ELNS_15WgradSyncMethodE3ENS_16CompileConditionILi1000EEEEEvPT_S6_S6_PKS5_S8_S8_S8_PKfflPfPj:
	.zero		992


//--------------------- .nv.constant0._ZN13group_norm_v218gn_bwd_cuda_kernelI6__halfLi320ELi1ELi16ELi40ELi256ELb1ELb1ELi32ELi320ELi320ELi4ELb1ELi18ELb0ELb0ELNS_15WgradSyncMethodE3ENS_16CompileConditionILi1000EEEEEvPT_S6_S6_PKS5_S8_S8_S8_PKfflPfPj --------------------------
	.section	.nv.constant0._ZN13group_norm_v218gn_bwd_cuda_kernelI6__halfLi320ELi1ELi16ELi40ELi256ELb1ELb1ELi32ELi320ELi320ELi4ELb1ELi18ELb0ELb0ELNS_15WgradSyncMethodE3ENS_16CompileConditionILi1000EEEEEvPT_S6_S6_PKS5_S8_S8_S8_PKfflPfPj,"a",@progbits
	.sectionflags	@""
	.align	4
.nv.constant0._ZN13group_norm_v218gn_bwd_cuda_kernelI6__halfLi320ELi1ELi16ELi40ELi256ELb1ELb1ELi32ELi320ELi320ELi4ELb1ELi18ELb0ELb0ELNS_15WgradSyncMethodE3ENS_16CompileConditionILi1000EEEEEvPT_S6_S6_PKS5_S8_S8_S8_PKfflPfPj:
	.zero		992


//--------------------- .nv.constant0._ZN13group_norm_v218gn_bwd_cuda_kernelI6__halfLi320ELi3ELi16ELi40ELi256ELb1ELb1ELi32ELi320ELi320ELi4ELb1ELi42ELb0ELb0ELNS_15WgradSyncMethodE3ENS_16CompileConditionILi1000EEEEEvPT_S6_S6_PKS5_S8_S8_S8_PKfflPfPj --------------------------
	.section	.nv.constant0._ZN13group_norm_v218gn_bwd_cuda_kernelI6__halfLi320ELi3ELi16ELi40ELi256ELb1ELb1ELi32ELi320ELi320ELi4ELb1ELi42ELb0ELb0ELNS_15WgradSyncMethodE3ENS_16CompileConditionILi1000EEEEEvPT_S6_S6_PKS5_S8_S8_S8_PKfflPfPj,"a",@progbits
	.sectionflags	@""
	.align	4
.nv.constant0._ZN13group_norm_v218gn_bwd_cuda_kernelI6__halfLi320ELi3ELi16ELi40ELi256ELb1ELb1ELi32ELi320ELi320ELi4ELb1ELi42ELb0ELb0ELNS_15WgradSyncMethodE3ENS_16CompileConditionILi1000EEEEEvPT_S6_S6_PKS5_S8_S8_S8_PKfflPfPj:
	.zero		992


//--------------------- .nv.constant0._ZN13group_norm_v218gn_bwd_cuda_kernelI6__halfLi320ELi1ELi16ELi40ELi256ELb1ELb1ELi64ELi320ELi320ELi4ELb1ELi36ELb0ELb0ELNS_15WgradSyncMethodE3ENS_16CompileConditionILi1000EEEEEvPT_S6_S6_PKS5_S8_S8_S8_PKfflPfPj --------------------------
	.section	.nv.constant0._ZN13group_norm_v218gn_bwd_cuda_kernelI6__halfLi320ELi1ELi16ELi40ELi256ELb1ELb1ELi64ELi320ELi320ELi4ELb1ELi36ELb0ELb0ELNS_15WgradSyncMethodE3ENS_16CompileConditionILi1000EEEEEvPT_S6_S6_PKS5_S8_S8_S8_PKfflPfPj,"a",@progbits
	.sectionflags	@""
	.align	4
.nv.constant0._ZN13group_norm_v218gn_bwd_cuda_kernelI6__halfLi320ELi1ELi16ELi40ELi256ELb1ELb1ELi64ELi320ELi320ELi4ELb1ELi36ELb0ELb0ELNS_15WgradSyncMethodE3ENS_16CompileConditionILi1000EEEEEvPT_S6_S6_PKS5_S8_S8_S8_PKfflPfPj:
	.zero		992


//--------------------- .nv.constant0._ZN13group_norm_v214gn_cuda_kernelI6__halfLi320ELi1ELi32ELi20ELi256ELb0ELi256ELi20ELi20ELi4ELb0ELi116ELb0ELb0ENS_16CompileConditionILi1000EEEEEvPT_PKS4_S7_S7_flPfS8_Pj --------------------------
	.section	.nv.constant0._ZN13group_norm_v214gn_cuda_kernelI6__halfLi320ELi1ELi32ELi20ELi256ELb0ELi256ELi20ELi20ELi4ELb0ELi116ELb0ELb0ENS_16CompileConditionILi1000EEEEEvPT_PKS4_S7_S7_flPfS8_Pj,"a",@progbits
	.sectionflags	@""
	.align	4
.nv.constant0._ZN13group_norm_v214gn_cuda_kernelI6__halfLi320ELi1ELi32ELi20ELi256ELb0ELi256ELi20ELi20ELi4ELb0ELi116ELb0ELb0ENS_16CompileConditionILi1000EEEEEvPT_PKS4_S7_S7_flPfS8_Pj:
	.zero		968


//--------------------- .nv.constant0._ZN13group_norm_v214gn_cuda_kernelI6__halfLi320ELi1ELi32ELi20ELi256ELb0ELi256ELi20ELi20ELi4ELb0ELi148ELb0ELb0ENS_16CompileConditionILi1000EEEEEvPT_PKS4_S7_S7_flPfS8_Pj --------------------------
	.section	.nv.constant0._ZN13group_norm_v214gn_cuda_kernelI6__halfLi320ELi1ELi32ELi20ELi256ELb0ELi256ELi20ELi20ELi4ELb0ELi148ELb0ELb0ENS_16CompileConditionILi1000EEEEEvPT_PKS4_S7_S7_flPfS8_Pj,"a",@progbits
	.sectionflags	@""
	.align	4
.nv.constant0._ZN13group_norm_v214gn_cuda_kernelI6__halfLi320ELi1ELi32ELi20ELi256ELb0ELi256ELi20ELi20ELi4ELb0ELi148ELb0ELb0ENS_16CompileConditionILi1000EEEEEvPT_PKS4_S7_S7_flPfS8_Pj:
	.zero		968


//--------------------- .nv.constant0._ZN13group_norm_v214gn_cuda_kernelI6__halfLi320ELi1ELi16ELi40ELi256ELb1ELi256ELi40ELi40ELi4ELb0ELi116ELb0ELb0ENS_16CompileConditionILi1000EEEEEvPT_PKS4_S7_S7_flPfS8_Pj --------------------------
	.section	.nv.constant0._ZN13group_norm_v214gn_cuda_kernelI6__halfLi320ELi1ELi16ELi40ELi256ELb1ELi256ELi40ELi40ELi4ELb0ELi116ELb0ELb0ENS_16CompileConditionILi1000EEEEEvPT_PKS4_S7_S7_flPfS8_Pj,"a",@progbits
	.sectionflags	@""
	.align	4
.nv.constant0._ZN13group_norm_v214gn_cuda_kernelI6__halfLi320ELi1ELi16ELi40ELi256ELb1ELi256ELi40ELi40ELi4ELb0ELi116ELb0ELb0ENS_16CompileConditionILi1000EEEEEvPT_PKS4_S7_S7_flPfS8_Pj:
	.zero		968


//--------------------- .nv.constant0._ZN13group_norm_v214gn_cuda_kernelI6__halfLi320ELi1ELi16ELi40ELi256ELb1ELi256ELi40ELi40ELi4ELb0ELi148ELb0ELb0ENS_16CompileConditionILi1000EEEEEvPT_PKS4_S7_S7_flPfS8_Pj --------------------------
	.section	.nv.constant0._ZN13group_norm_v214gn_cuda_kernelI6__halfLi320ELi1ELi16ELi40ELi256ELb1ELi256ELi40ELi40ELi4ELb0ELi148ELb0ELb0ENS_16CompileConditionILi1000EEEEEvPT_PKS4_S7_S7_flPfS8_Pj,"a",@progbits
	.sectionflags	@""
	.align	4
.nv.constant0._ZN13group_norm_v214gn_cuda_kernelI6__halfLi320ELi1ELi16ELi40ELi256ELb1ELi256ELi40ELi40ELi4ELb0ELi148ELb0ELb0ENS_16CompileConditionILi1000EEEEEvPT_PKS4_S7_S7_flPfS8_Pj:
	.zero		968


//--------------------- SYMBOLS --------------------------

	.type		.nv.reservedSmem.offset0,@object
	.size		.nv.reservedSmem.offset0,0x4
	.type		.nv.reservedSmem.cap,@object
	.size		.nv.reservedSmem.cap,0x4
